	.target	sm_90a

	.elftype	@"ET_EXEC"


//--------------------- .note.nv.tkinfo           --------------------------
	.section	.note.nv.tkinfo,"",@"SHT_NOTE"
	.sectionflags	@"SHF_NOTE_NV_TKINFO"
	.tkinfo
        /*0018*/ 	.word	0x00000002
        /*0030*/ 	.string	""
        /*0030*/ 	.string	"ptxas"
        /*0030*/ 	.string	"Cuda compilation tools, release 13.0, V13.0.88"
        /*0030*/ 	.string	"Build cuda_13.0.r13.0/compiler.36424714_0"
        /*0030*/ 	.string	"-v  -suppress-debug-info  -lineinfo  -arch sm_90a "



//--------------------- .note.nv.cuinfo           --------------------------
	.section	.note.nv.cuinfo,"",@"SHT_NOTE"
	.sectionflags	@"SHF_NOTE_NV_CUINFO"
        /*0018*/ 	.short	0x0002
        /*001a*/ 	.short	0x005a
        /*001c*/ 	.short	0x0082
	.zero		2


//--------------------- .nv.info                  --------------------------
	.section	.nv.info,"",@"SHT_CUDA_INFO"
	.align	4


	//----- nvinfo : EIATTR_REGCOUNT
	.align		4
        /*0000*/ 	.byte	0x04, 0x2f
        /*0002*/ 	.short	(.L_1 - .L_0)
	.align		4
.L_0:
        /*0004*/ 	.word	index@(matmul_kernel)
        /*0008*/ 	.word	0x00000040


	//----- nvinfo : EIATTR_FRAME_SIZE
	.align		4
.L_1:
        /*000c*/ 	.byte	0x04, 0x11
        /*000e*/ 	.short	(.L_3 - .L_2)
	.align		4
.L_2:
        /*0010*/ 	.word	index@(matmul_kernel)
        /*0014*/ 	.word	0x00003b40


	//----- nvinfo : EIATTR_MIN_STACK_SIZE
	.align		4
.L_3:
        /*0018*/ 	.byte	0x04, 0x12
        /*001a*/ 	.short	(.L_5 - .L_4)
	.align		4
.L_4:
        /*001c*/ 	.word	index@(matmul_kernel)
        /*0020*/ 	.word	0x00003b40
.L_5:


//--------------------- .nv.compat                --------------------------
	.section	.nv.compat,"",@"SHT_CUDA_COMPAT_INFO"
	.align	4
        /*0000*/ 	.byte	0x02, 0x09, 0x01, 0x00, 0x02, 0x02, 0x02, 0x00, 0x02, 0x05, 0x05, 0x00, 0x03, 0x07, 0x01, 0x01
        /*0010*/ 	.byte	0x02, 0x03, 0x00, 0x00, 0x02, 0x06, 0x01, 0x00, 0x04, 0x0b, 0x08, 0x00, 0x00, 0x00, 0x00, 0x00
        /*0020*/ 	.byte	0x00, 0x00, 0x00, 0x00


//--------------------- .nv.info.matmul_kernel    --------------------------
	.section	.nv.info.matmul_kernel,"",@"SHT_CUDA_INFO"
	.sectionflags	@""
	.align	4


	//----- nvinfo : EIATTR_CUDA_API_VERSION
	.align		4
        /*0000*/ 	.byte	0x04, 0x37
        /*0002*/ 	.short	(.L_7 - .L_6)
.L_6:
        /*0004*/ 	.word	0x00000082


	//----- nvinfo : EIATTR_KPARAM_INFO
	.align		4
.L_7:
        /*0008*/ 	.byte	0x04, 0x17
        /*000a*/ 	.short	(.L_9 - .L_8)
.L_8:
        /*000c*/ 	.word	0x00000000
        /*0010*/ 	.short	0x000d
        /*0012*/ 	.short	0x0048
        /*0014*/ 	.byte	0x00, 0xf4, 0x21, 0x00


	//----- nvinfo : EIATTR_KPARAM_INFO
	.align		4
.L_9:
        /*0018*/ 	.byte	0x04, 0x17
        /*001a*/ 	.short	(.L_11 - .L_10)
.L_10:
        /*001c*/ 	.word	0x00000000
        /*0020*/ 	.short	0x000c
        /*0022*/ 	.short	0x0040
        /*0024*/ 	.byte	0x00, 0xf4, 0x21, 0x00


	//----- nvinfo : EIATTR_KPARAM_INFO
	.align		4
.L_11:
        /*0028*/ 	.byte	0x04, 0x17
        /*002a*/ 	.short	(.L_13 - .L_12)
.L_12:
        /*002c*/ 	.word	0x00000000
        /*0030*/ 	.short	0x000b
        /*0032*/ 	.short	0x0038
        /*0034*/ 	.byte	0x00, 0xf0, 0x11, 0x00


	//----- nvinfo : EIATTR_KPARAM_INFO
	.align		4
.L_13:
        /*0038*/ 	.byte	0x04, 0x17
        /*003a*/ 	.short	(.L_15 - .L_14)
.L_14:
        /*003c*/ 	.word	0x00000000
        /*0040*/ 	.short	0x000a
        /*0042*/ 	.short	0x0034
        /*0044*/ 	.byte	0x00, 0xf0, 0x11, 0x00


	//----- nvinfo : EIATTR_KPARAM_INFO
	.align		4
.L_15:
        /*0048*/ 	.byte	0x04, 0x17
        /*004a*/ 	.short	(.L_17 - .L_16)
.L_16:
        /*004c*/ 	.word	0x00000000
        /*0050*/ 	.short	0x0009
        /*0052*/ 	.short	0x0030
        /*0054*/ 	.byte	0x00, 0xf0, 0x11, 0x00


	//----- nvinfo : EIATTR_KPARAM_INFO
	.align		4
.L_17:
        /*0058*/ 	.byte	0x04, 0x17
        /*005a*/ 	.short	(.L_19 - .L_18)
.L_18:
        /*005c*/ 	.word	0x00000000
        /*0060*/ 	.short	0x0008
        /*0062*/ 	.short	0x002c
        /*0064*/ 	.byte	0x00, 0xf0, 0x11, 0x00


	//----- nvinfo : EIATTR_KPARAM_INFO
	.align		4
.L_19:
        /*0068*/ 	.byte	0x04, 0x17
        /*006a*/ 	.short	(.L_21 - .L_20)
.L_20:
        /*006c*/ 	.word	0x00000000
        /*0070*/ 	.short	0x0007
        /*0072*/ 	.short	0x0028
        /*0074*/ 	.byte	0x00, 0xf0, 0x11, 0x00


	//----- nvinfo : EIATTR_KPARAM_INFO
	.align		4
.L_21:
        /*0078*/ 	.byte	0x04, 0x17
        /*007a*/ 	.short	(.L_23 - .L_22)
.L_22:
        /*007c*/ 	.word	0x00000000
        /*0080*/ 	.short	0x0006
        /*0082*/ 	.short	0x0024
        /*0084*/ 	.byte	0x00, 0xf0, 0x11, 0x00


	//----- nvinfo : EIATTR_KPARAM_INFO
	.align		4
.L_23:
        /*0088*/ 	.byte	0x04, 0x17
        /*008a*/ 	.short	(.L_25 - .L_24)
.L_24:
        /*008c*/ 	.word	0x00000000
        /*0090*/ 	.short	0x0005
        /*0092*/ 	.short	0x0020
        /*0094*/ 	.byte	0x00, 0xf0, 0x11, 0x00


	//----- nvinfo : EIATTR_KPARAM_INFO
	.align		4
.L_25:
        /*0098*/ 	.byte	0x04, 0x17
        /*009a*/ 	.short	(.L_27 - .L_26)
.L_26:
        /*009c*/ 	.word	0x00000000
        /*00a0*/ 	.short	0x0004
        /*00a2*/ 	.short	0x001c
        /*00a4*/ 	.byte	0x00, 0xf0, 0x11, 0x00


	//----- nvinfo : EIATTR_KPARAM_INFO
	.align		4
.L_27:
        /*00a8*/ 	.byte	0x04, 0x17
        /*00aa*/ 	.short	(.L_29 - .L_28)
.L_28:
        /*00ac*/ 	.word	0x00000000
        /*00b0*/ 	.short	0x0003
        /*00b2*/ 	.short	0x0018
        /*00b4*/ 	.byte	0x00, 0xf0, 0x11, 0x00


	//----- nvinfo : EIATTR_KPARAM_INFO
	.align		4
.L_29:
        /*00b8*/ 	.byte	0x04, 0x17
        /*00ba*/ 	.short	(.L_31 - .L_30)
.L_30:
        /*00bc*/ 	.word	0x00000000
        /*00c0*/ 	.short	0x0002
        /*00c2*/ 	.short	0x0010
        /*00c4*/ 	.byte	0x00, 0xf4, 0x21, 0x00


	//----- nvinfo : EIATTR_KPARAM_INFO
	.align		4
.L_31:
        /*00c8*/ 	.byte	0x04, 0x17
        /*00ca*/ 	.short	(.L_33 - .L_32)
.L_32:
        /*00cc*/ 	.word	0x00000000
        /*00d0*/ 	.short	0x0001
        /*00d2*/ 	.short	0x0008
        /*00d4*/ 	.byte	0x00, 0xf4, 0x21, 0x00


	//----- nvinfo : EIATTR_KPARAM_INFO
	.align		4
.L_33:
        /*00d8*/ 	.byte	0x04, 0x17
        /*00da*/ 	.short	(.L_35 - .L_34)
.L_34:
        /*00dc*/ 	.word	0x00000000
        /*00e0*/ 	.short	0x0000
        /*00e2*/ 	.short	0x0000
        /*00e4*/ 	.byte	0x00, 0xf4, 0x21, 0x00


	//----- nvinfo : EIATTR_SPARSE_MMA_MASK
	.align		4
.L_35:
        /*00e8*/ 	.byte	0x03, 0x50
        /*00ea*/ 	.short	0x0000


	//----- nvinfo : EIATTR_MAXREG_COUNT
	.align		4
        /*00ec*/ 	.byte	0x03, 0x1b
        /*00ee*/ 	.short	0x00ff


	//----- nvinfo : EIATTR_NUM_BARRIERS
	.align		4
        /*00f0*/ 	.byte	0x02, 0x4c
        /*00f2*/ 	.byte	0x01
	.zero		1


	//----- nvinfo : EIATTR_ANNOTATIONS
	.align		4
        /*00f4*/ 	.byte	0x04, 0x55
        /*00f6*/ 	.short	(.L_37 - .L_36)


	//   ....[0]....
.L_36:
        /*00f8*/ 	.word	0x00000001
        /*00fc*/ 	.byte	0x70, 0x00, 0x00, 0x00, 0x01, 0x00, 0x00, 0x00, 0xa0, 0x00, 0x00, 0x00, 0x01, 0x00, 0x00, 0x00
        /* <DEDUP_REMOVED lines=384> */
        /*190c*/ 	.byte	0xa0, 0x38, 0x00, 0x00


	//----- nvinfo : EIATTR_MERCURY_ISA_VERSION
	.align		4
.L_37:
        /*1910*/ 	.byte	0x03, 0x5f
        /*1912*/ 	.short	0x0101


	//----- nvinfo : EIATTR_COOP_GROUP_MASK_REGIDS
	.align		4
        /*1914*/ 	.byte	0x04, 0x29
        /*1916*/ 	.short	(.L_39 - .L_38)


	//   ....[0]....
.L_38:
        /*1918*/ 	.word	0xffffffff


	//   ....[1]....
        /*191c*/ 	.word	0xffffffff


	//   ....[2]....
        /*1920*/ 	.word	0xffffffff


	//   ....[3]....
        /*1924*/ 	.word	0xffffffff


	//   ....[4]....
        /*1928*/ 	.word	0xffffffff


	//   ....[5]....
        /*192c*/ 	.word	0xffffffff


	//   ....[6]....
        /*1930*/ 	.word	0xffffffff


	//   ....[7]....
        /*1934*/ 	.word	0xffffffff


	//   ....[8]....
        /*1938*/ 	.word	0xffffffff


	//   ....[9]....
        /*193c*/ 	.word	0xffffffff


	//   ....[10]....
        /*1940*/ 	.word	0xffffffff


	//   ....[11]....
        /*1944*/ 	.word	0xffffffff


	//   ....[12]....
        /*1948*/ 	.word	0xffffffff


	//   ....[13]....
        /*194c*/ 	.word	0xffffffff


	//   ....[14]....
        /*1950*/ 	.word	0xffffffff


	//   ....[15]....
        /*1954*/ 	.word	0xffffffff


	//   ....[16]....
        /*1958*/ 	.word	0xffffffff


	//   ....[17]....
        /*195c*/ 	.word	0xffffffff


	//   ....[18]....
        /*1960*/ 	.word	0xffffffff


	//   ....[19]....
        /*1964*/ 	.word	0xffffffff


	//   ....[20]....
        /*1968*/ 	.word	0xffffffff


	//   ....[21]....
        /*196c*/ 	.word	0xffffffff


	//   ....[22]....
        /*1970*/ 	.word	0xffffffff


	//   ....[23]....
        /*1974*/ 	.word	0xffffffff


	//   ....[24]....
        /*1978*/ 	.word	0xffffffff


	//   ....[25]....
        /*197c*/ 	.word	0xffffffff


	//   ....[26]....
        /*1980*/ 	.word	0xffffffff


	//   ....[27]....
        /*1984*/ 	.word	0xffffffff


	//   ....[28]....
        /*1988*/ 	.word	0xffffffff


	//   ....[29]....
        /*198c*/ 	.word	0xffffffff


	//   ....[30]....
        /*1990*/ 	.word	0xffffffff


	//   ....[31]....
        /*1994*/ 	.word	0xffffffff


	//   ....[32]....
        /*1998*/ 	.word	0xffffffff


	//   ....[33]....
        /*199c*/ 	.word	0xffffffff


	//   ....[34]....
        /*19a0*/ 	.word	0xffffffff


	//   ....[35]....
        /*19a4*/ 	.word	0xffffffff


	//   ....[36]....
        /*19a8*/ 	.word	0xffffffff


	//   ....[37]....
        /*19ac*/ 	.word	0xffffffff


	//   ....[38]....
        /*19b0*/ 	.word	0xffffffff


	//   ....[39]....
        /*19b4*/ 	.word	0xffffffff


	//   ....[40]....
        /*19b8*/ 	.word	0xffffffff


	//   ....[41]....
        /*19bc*/ 	.word	0xffffffff


	//   ....[42]....
        /*19c0*/ 	.word	0xffffffff


	//   ....[43]....
        /*19c4*/ 	.word	0xffffffff


	//   ....[44]....
        /*19c8*/ 	.word	0xffffffff


	//   ....[45]....
        /*19cc*/ 	.word	0xffffffff


	//   ....[46]....
        /*19d0*/ 	.word	0xffffffff


	//   ....[47]....
        /*19d4*/ 	.word	0xffffffff


	//   ....[48]....
        /*19d8*/ 	.word	0xffffffff


	//   ....[49]....
        /*19dc*/ 	.word	0xffffffff


	//   ....[50]....
        /*19e0*/ 	.word	0xffffffff


	//   ....[51]....
        /*19e4*/ 	.word	0xffffffff


	//   ....[52]....
        /*19e8*/ 	.word	0xffffffff


	//   ....[53]....
        /*19ec*/ 	.word	0xffffffff


	//   ....[54]....
        /*19f0*/ 	.word	0xffffffff


	//   ....[55]....
        /*19f4*/ 	.word	0xffffffff


	//   ....[56]....
        /*19f8*/ 	.word	0xffffffff


	//   ....[57]....
        /*19fc*/ 	.word	0xffffffff


	//   ....[58]....
        /*1a00*/ 	.word	0xffffffff


	//   ....[59]....
        /*1a04*/ 	.word	0xffffffff


	//   ....[60]....
        /*1a08*/ 	.word	0xffffffff


	//   ....[61]....
        /*1a0c*/ 	.word	0xffffffff


	//   ....[62]....
        /*1a10*/ 	.word	0xffffffff


	//   ....[63]....
        /*1a14*/ 	.word	0xffffffff


	//   ....[64]....
        /*1a18*/ 	.word	0xffffffff


	//   ....[65]....
        /*1a1c*/ 	.word	0xffffffff


	//   ....[66]....
        /*1a20*/ 	.word	0xffffffff


	//   ....[67]....
        /*1a24*/ 	.word	0xffffffff


	//   ....[68]....
        /*1a28*/ 	.word	0xffffffff


	//   ....[69]....
        /*1a2c*/ 	.word	0xffffffff


	//   ....[70]....
        /*1a30*/ 	.word	0xffffffff


	//   ....[71]....
        /*1a34*/ 	.word	0xffffffff


	//   ....[72]....
        /*1a38*/ 	.word	0xffffffff


	//   ....[73]....
        /*1a3c*/ 	.word	0xffffffff


	//   ....[74]....
        /*1a40*/ 	.word	0xffffffff


	//   ....[75]....
        /*1a44*/ 	.word	0xffffffff


	//   ....[76]....
        /*1a48*/ 	.word	0xffffffff


	//   ....[77]....
        /*1a4c*/ 	.word	0xffffffff


	//   ....[78]....
        /*1a50*/ 	.word	0xffffffff


	//   ....[79]....
        /*1a54*/ 	.word	0xffffffff


	//   ....[80]....
        /*1a58*/ 	.word	0xffffffff


	//   ....[81]....
        /*1a5c*/ 	.word	0xffffffff


	//   ....[82]....
        /*1a60*/ 	.word	0xffffffff


	//   ....[83]....
        /*1a64*/ 	.word	0xffffffff


	//   ....[84]....
        /*1a68*/ 	.word	0xffffffff


	//   ....[85]....
        /*1a6c*/ 	.word	0xffffffff


	//   ....[86]....
        /*1a70*/ 	.word	0xffffffff


	//   ....[87]....
        /*1a74*/ 	.word	0xffffffff


	//   ....[88]....
        /*1a78*/ 	.word	0xffffffff


	//   ....[89]....
        /*1a7c*/ 	.word	0xffffffff


	//   ....[90]....
        /*1a80*/ 	.word	0xffffffff


	//   ....[91]....
        /*1a84*/ 	.word	0xffffffff


	//   ....[92]....
        /*1a88*/ 	.word	0xffffffff


	//   ....[93]....
        /*1a8c*/ 	.word	0xffffffff


	//   ....[94]....
        /*1a90*/ 	.word	0xffffffff


	//   ....[95]....
        /*1a94*/ 	.word	0xffffffff


	//   ....[96]....
        /*1a98*/ 	.word	0xffffffff


	//   ....[97]....
        /*1a9c*/ 	.word	0xffffffff


	//   ....[98]....
        /*1aa0*/ 	.word	0xffffffff


	//   ....[99]....
        /*1aa4*/ 	.word	0xffffffff


	//   ....[100]....
        /*1aa8*/ 	.word	0xffffffff


	//   ....[101]....
        /*1aac*/ 	.word	0xffffffff


	//   ....[102]....
        /*1ab0*/ 	.word	0xffffffff


	//   ....[103]....
        /*1ab4*/ 	.word	0xffffffff


	//   ....[104]....
        /*1ab8*/ 	.word	0xffffffff


	//   ....[105]....
        /*1abc*/ 	.word	0xffffffff


	//   ....[106]....
        /*1ac0*/ 	.word	0xffffffff


	//   ....[107]....
        /*1ac4*/ 	.word	0xffffffff


	//   ....[108]....
        /*1ac8*/ 	.word	0xffffffff


	//   ....[109]....
        /*1acc*/ 	.word	0xffffffff


	//   ....[110]....
        /*1ad0*/ 	.word	0xffffffff


	//   ....[111]....
        /*1ad4*/ 	.word	0xffffffff


	//   ....[112]....
        /*1ad8*/ 	.word	0xffffffff


	//   ....[113]....
        /*1adc*/ 	.word	0xffffffff


	//   ....[114]....
        /*1ae0*/ 	.word	0xffffffff


	//   ....[115]....
        /*1ae4*/ 	.word	0xffffffff


	//   ....[116]....
        /*1ae8*/ 	.word	0xffffffff


	//   ....[117]....
        /*1aec*/ 	.word	0xffffffff


	//   ....[118]....
        /*1af0*/ 	.word	0xffffffff


	//   ....[119]....
        /*1af4*/ 	.word	0xffffffff


	//   ....[120]....
        /*1af8*/ 	.word	0xffffffff


	//   ....[121]....
        /*1afc*/ 	.word	0xffffffff


	//   ....[122]....
        /*1b00*/ 	.word	0xffffffff


	//   ....[123]....
        /*1b04*/ 	.word	0xffffffff


	//   ....[124]....
        /*1b08*/ 	.word	0xffffffff


	//   ....[125]....
        /*1b0c*/ 	.word	0xffffffff


	//   ....[126]....
        /*1b10*/ 	.word	0xffffffff


	//----- nvinfo : EIATTR_COOP_GROUP_INSTR_OFFSETS
	.align		4
.L_39:
        /*1b14*/ 	.byte	0x04, 0x28
        /*1b16*/ 	.short	(.L_41 - .L_40)


	//   ....[0]....
.L_40:
        /*1b18*/ 	.word	0x000668e0


	//   ....[1]....
        /*1b1c*/ 	.word	0x00066920


	//   ....[2]....
        /*1b20*/ 	.word	0x00066bc0


	//   ....[3]....
        /*1b24*/ 	.word	0x00066ce0


	//   ....[4]....
        /*1b28*/ 	.word	0x000672c0


	//   ....[5]....
        /*1b2c*/ 	.word	0x000674f0


	//   ....[6]....
        /*1b30*/ 	.word	0x000676f0


	//   ....[7]....
        /*1b34*/ 	.word	0x00067810


	//   ....[8]....
        /*1b38*/ 	.word	0x00067df0


	//   ....[9]....
        /*1b3c*/ 	.word	0x00068020


	//   ....[10]....
        /*1b40*/ 	.word	0x00068230


	//   ....[11]....
        /*1b44*/ 	.word	0x00068340


	//   ....[12]....
        /*1b48*/ 	.word	0x000689d0


	//   ....[13]....
        /*1b4c*/ 	.word	0x00068b60


	//   ....[14]....
        /*1b50*/ 	.word	0x00068d60


	//   ....[15]....
        /*1b54*/ 	.word	0x00068e70


	//   ....[16]....
        /*1b58*/ 	.word	0x00069520


	//   ....[17]....
        /*1b5c*/ 	.word	0x000696b0


	//   ....[18]....
        /*1b60*/ 	.word	0x00069880


	//   ....[19]....
        /*1b64*/ 	.word	0x000699a0


	//   ....[20]....
        /*1b68*/ 	.word	0x00069fa0


	//   ....[21]....
        /*1b6c*/ 	.word	0x0006a0e0


	//   ....[22]....
        /*1b70*/ 	.word	0x0006a320


	//   ....[23]....
        /*1b74*/ 	.word	0x0006a4c0


	//   ....[24]....
        /*1b78*/ 	.word	0x0006a5e0


	//   ....[25]....
        /*1b7c*/ 	.word	0x0006ad50


	//   ....[26]....
        /*1b80*/ 	.word	0x0006af40


	//   ....[27]....
        /*1b84*/ 	.word	0x0006b1e0


	//   ....[28]....
        /*1b88*/ 	.word	0x0006b7e0


	//   ....[29]....
        /*1b8c*/ 	.word	0x0006b860


	//   ....[30]....
        /*1b90*/ 	.word	0x0006bab0


	//   ....[31]....
        /*1b94*/ 	.word	0x0006bd20


	//   ....[32]....
        /*1b98*/ 	.word	0x0006c1d0


	//   ....[33]....
        /*1b9c*/ 	.word	0x0006c460


	//   ....[34]....
        /*1ba0*/ 	.word	0x0006c850


	//   ....[35]....
        /*1ba4*/ 	.word	0x0006c920


	//   ....[36]....
        /*1ba8*/ 	.word	0x0006cd60


	//   ....[37]....
        /*1bac*/ 	.word	0x0006d130


	//   ....[38]....
        /*1bb0*/ 	.word	0x0006d4d0


	//   ....[39]....
        /*1bb4*/ 	.word	0x0006d530


	//   ....[40]....
        /*1bb8*/ 	.word	0x0006d950


	//   ....[41]....
        /*1bbc*/ 	.word	0x0006de60


	//   ....[42]....
        /*1bc0*/ 	.word	0x0006e140


	//   ....[43]....
        /*1bc4*/ 	.word	0x0006e180


	//   ....[44]....
        /*1bc8*/ 	.word	0x0006e600


	//   ....[45]....
        /*1bcc*/ 	.word	0x0006e950


	//   ....[46]....
        /*1bd0*/ 	.word	0x0006eab0


	//   ....[47]....
        /*1bd4*/ 	.word	0x0006ee60


	//   ....[48]....
        /*1bd8*/ 	.word	0x0006f220


	//   ....[49]....
        /*1bdc*/ 	.word	0x0006f6a0


	//   ....[50]....
        /*1be0*/ 	.word	0x0006f6e0


	//   ....[51]....
        /*1be4*/ 	.word	0x0006fa00


	//   ....[52]....
        /*1be8*/ 	.word	0x0006fed0


	//   ....[53]....
        /*1bec*/ 	.word	0x00070230


	//   ....[54]....
        /*1bf0*/ 	.word	0x000703c0


	//   ....[55]....
        /*1bf4*/ 	.word	0x00070680


	//   ....[56]....
        /*1bf8*/ 	.word	0x00070a80


	//   ....[57]....
        /*1bfc*/ 	.word	0x00070e30


	//   ....[58]....
        /*1c00*/ 	.word	0x000710d0


	//   ....[59]....
        /*1c04*/ 	.word	0x00071280


	//   ....[60]....
        /*1c08*/ 	.word	0x00071720


	//   ....[61]....
        /*1c0c*/ 	.word	0x00071b30


	//   ....[62]....
        /*1c10*/ 	.word	0x00071c00


	//   ....[63]....
        /*1c14*/ 	.word	0x00071f00


	//   ....[64]....
        /*1c18*/ 	.word	0x00072310


	//   ....[65]....
        /*1c1c*/ 	.word	0x000726d0


	//   ....[66]....
        /*1c20*/ 	.word	0x000728d0


	//   ....[67]....
        /*1c24*/ 	.word	0x00072ae0


	//   ....[68]....
        /*1c28*/ 	.word	0x00072f70


	//   ....[69]....
        /*1c2c*/ 	.word	0x00073400


	//   ....[70]....
        /*1c30*/ 	.word	0x00073440


	//   ....[71]....
        /*1c34*/ 	.word	0x00073760


	//   ....[72]....
        /*1c38*/ 	.word	0x00073c20


	//   ....[73]....
        /*1c3c*/ 	.word	0x00073f30


	//   ....[74]....
        /*1c40*/ 	.word	0x00074070


	//   ....[75]....
        /*1c44*/ 	.word	0x00074420


	//   ....[76]....
        /*1c48*/ 	.word	0x000747e0


	//   ....[77]....
        /*1c4c*/ 	.word	0x00074c60


	//   ....[78]....
        /*1c50*/ 	.word	0x00074ca0


	//   ....[79]....
        /*1c54*/ 	.word	0x00074fc0


	//   ....[80]....
        /*1c58*/ 	.word	0x00075490


	//   ....[81]....
        /*1c5c*/ 	.word	0x000757f0


	//   ....[82]....
        /*1c60*/ 	.word	0x00075920


	//   ....[83]....
        /*1c64*/ 	.word	0x00075c40


	//   ....[84]....
        /*1c68*/ 	.word	0x00075ea0


	//   ....[85]....
        /*1c6c*/ 	.word	0x00076360


	//   ....[86]....
        /*1c70*/ 	.word	0x000768a0


	//   ....[87]....
        /*1c74*/ 	.word	0x00076a00


	//   ....[88]....
        /*1c78*/ 	.word	0x00079d20


	//   ....[89]....
        /*1c7c*/ 	.word	0x00088ef0


	//   ....[90]....
        /*1c80*/ 	.word	0x00088f20


	//   ....[91]....
        /*1c84*/ 	.word	0x000890c0


	//   ....[92]....
        /*1c88*/ 	.word	0x00089250


	//   ....[93]....
        /*1c8c*/ 	.word	0x00089320


	//   ....[94]....
        /*1c90*/ 	.word	0x00089390


	//   ....[95]....
        /*1c94*/ 	.word	0x00089490


	//   ....[96]....
        /*1c98*/ 	.word	0x000894d0


	//   ....[97]....
        /*1c9c*/ 	.word	0x00089570


	//   ....[98]....
        /*1ca0*/ 	.word	0x000896a0


	//   ....[99]....
        /*1ca4*/ 	.word	0x000896e0


	//   ....[100]....
        /*1ca8*/ 	.word	0x00089730


	//   ....[101]....
        /*1cac*/ 	.word	0x000897b0


	//   ....[102]....
        /*1cb0*/ 	.word	0x00089800


	//   ....[103]....
        /*1cb4*/ 	.word	0x00089940


	//   ....[104]....
        /*1cb8*/ 	.word	0x00089980


	//   ....[105]....
        /*1cbc*/ 	.word	0x00089a30


	//   ....[106]....
        /*1cc0*/ 	.word	0x00089b60


	//   ....[107]....
        /*1cc4*/ 	.word	0x00089b90


	//   ....[108]....
        /*1cc8*/ 	.word	0x00089bc0


	//   ....[109]....
        /*1ccc*/ 	.word	0x00089c90


	//   ....[110]....
        /*1cd0*/ 	.word	0x00089db0


	//   ....[111]....
        /*1cd4*/ 	.word	0x00089de0


	//   ....[112]....
        /*1cd8*/ 	.word	0x00089e00


	//   ....[113]....
        /*1cdc*/ 	.word	0x00089ec0


	//   ....[114]....
        /*1ce0*/ 	.word	0x00089ee0


	//   ....[115]....
        /*1ce4*/ 	.word	0x00089fe0


	//   ....[116]....
        /*1ce8*/ 	.word	0x0008a290


	//   ....[117]....
        /*1cec*/ 	.word	0x0008a2e0


	//   ....[118]....
        /*1cf0*/ 	.word	0x0008a300


	//   ....[119]....
        /*1cf4*/ 	.word	0x0008a330


	//   ....[120]....
        /*1cf8*/ 	.word	0x0008a370


	//   ....[121]....
        /*1cfc*/ 	.word	0x0008a3a0


	//   ....[122]....
        /*1d00*/ 	.word	0x0008a3e0


	//   ....[123]....
        /*1d04*/ 	.word	0x0008a420


	//   ....[124]....
        /*1d08*/ 	.word	0x0008a450


	//   ....[125]....
        /*1d0c*/ 	.word	0x0008a4f0


	//   ....[126]....
        /*1d10*/ 	.word	0x0008a5b0


	//----- nvinfo : EIATTR_EXIT_INSTR_OFFSETS
	.align		4
.L_41:
        /*1d14*/ 	.byte	0x04, 0x1c
        /*1d16*/ 	.short	(.L_43 - .L_42)


	//   ....[0]....
.L_42:
        /*1d18*/ 	.word	0x0009ffc0


	//   ....[1]....
        /*1d1c*/ 	.word	0x0009fff0


	//----- nvinfo : EIATTR_REQNTID
	.align		4
.L_43:
        /*1d20*/ 	.byte	0x04, 0x10
        /*1d22*/ 	.short	(.L_45 - .L_44)
.L_44:
        /*1d24*/ 	.word	0x00000020
        /*1d28*/ 	.word	0x00000001
        /*1d2c*/ 	.word	0x00000001


	//----- nvinfo : EIATTR_CBANK_PARAM_SIZE
	.align		4
.L_45:
        /*1d30*/ 	.byte	0x03, 0x19
        /*1d32*/ 	.short	0x0050


	//----- nvinfo : EIATTR_PARAM_CBANK
	.align		4
        /*1d34*/ 	.byte	0x04, 0x0a
        /*1d36*/ 	.short	(.L_47 - .L_46)
	.align		4
.L_46:
        /*1d38*/ 	.word	index@(.nv.constant0.matmul_kernel)
        /*1d3c*/ 	.short	0x0210
        /*1d3e*/ 	.short	0x0050


	//----- nvinfo : EIATTR_SW_WAR
	.align		4
.L_47:
        /*1d40*/ 	.byte	0x04, 0x36
        /*1d42*/ 	.short	(.L_49 - .L_48)
.L_48:
        /*1d44*/ 	.word	0x00000008
.L_49:


//--------------------- .nv.callgraph             --------------------------
	.section	.nv.callgraph,"",@"SHT_CUDA_CALLGRAPH"
	.align	4
	.sectionentsize	8
	.align		4
        /*0000*/ 	.word	0x00000000
	.align		4
        /*0004*/ 	.word	0xffffffff
	.align		4
        /*0008*/ 	.word	0x00000000
	.align		4
        /*000c*/ 	.word	0xfffffffe
	.align		4
        /*0010*/ 	.word	0x00000000
	.align		4
        /*0014*/ 	.word	0xfffffffd
	.align		4
        /*0018*/ 	.word	0x00000000
	.align		4
        /*001c*/ 	.word	0xfffffffc


//--------------------- .text.matmul_kernel       --------------------------
	.section	.text.matmul_kernel,"ax",@progbits
	.align	128
        .global         matmul_kernel
        .type           matmul_kernel,@function
        .size           matmul_kernel,(.L_x_3 - matmul_kernel)
        .other          matmul_kernel,@"STO_CUDA_ENTRY STV_DEFAULT"
matmul_kernel:
.text.matmul_kernel:
[----:B------:R-:W0:Y:S08]  /*0000*/  LDC R1, c[0x0][0x28] ;  /* 0x00000a00ff017b82 */ /* 0x000e300000000800 */
[----:B------:R-:W1:Y:S01]  /*0010*/  LDC.64 R2, c[0x0][0x228] ;  /* 0x00008a00ff027b82 */ /* 0x000e620000000a00 */
[----:B0-----:R-:W-:Y:S01]  /*0020*/  VIADD R1, R1, 0xffffc4c0 ;  /* 0xffffc4c001017836 */ /* 0x001fe20000000000 */
[----:B------:R-:W0:Y:S01]  /*0030*/  S2R R5, SR_CTAID.X ;  /* 0x0000000000057919 */ /* 0x000e220000002500 */
[----:B------:R-:W-:-:S05]  /*0040*/  UMOV UR4, 0x400 ;  /* 0x0000040000047882 */ /* 0x000fca0000000000 */
[----:B------:R-:W2:Y:S01]  /*0050*/  S2UR UR5, SR_CgaCtaId ;  /* 0x00000000000579c3 */ /* 0x000ea20000008800 */
[----:B-1----:R-:W-:Y:S01]  /*0060*/  IMAD.MOV.U32 R59, RZ, RZ, R3 ;  /* 0x000000ffff3b7224 */ /* 0x002fe200078e0003 */
[----:B------:R1:W-:Y:S01]  /*0070*/  STL.64 [R1+0x70], R2 ;  /* 0x0000700201007387 */ /* 0x0003e20000100a00 */
[----:B------:R-:W-:Y:S02]  /*0080*/  IMAD.MOV.U32 R11, RZ, RZ, R2 ;  /* 0x000000ffff0b7224 */ /* 0x000fe400078e0002 */
[----:B------:R-:W-:Y:S01]  /*0090*/  VIADD R0, R59, 0xff ;  /* 0x000000ff3b007836 */ /* 0x000fe20000000000 */
[----:B------:R-:W-:Y:S01]  /*00a0*/  STL [R1+0x2a6c], R24 ;  /* 0x002a6c1801007387 */ /* 0x000fe20000100800 */
[----:B------:R-:W-:Y:S01]  /*00b0*/  ULDC.64 UR44, c[0x0][0x208] ;  /* 0x00008200002c7ab9 */ /* 0x000fe20000000a00 */
[----:B--2---:R-:W-:Y:S02]  /*00c0*/  ULEA UR4, UR5, UR4, 0x18 ;  /* 0x0000000405047291 */ /* 0x004fe4000f8ec03f */
[----:B------:R-:W-:Y:S01]  /*00d0*/  STL [R1+0x2a70], R59 ;  /* 0x002a703b01007387 */ /* 0x000fe20000100800 */
[----:B0-----:R-:W-:-:S03]  /*00e0*/  IABS R8, R5 ;  /* 0x0000000500087213 */ /* 0x001fc60000000000 */
[----:B------:R-:W-:Y:S01]  /*00f0*/  STL [R1+0x140], RZ ;  /* 0x000140ff01007387 */ /* 0x000fe20000100800 */
[----:B-1----:R-:W-:-:S03]  /*0100*/  SHF.R.S32.HI R3, RZ, 0x1f, R0 ;  /* 0x0000001fff037819 */ /* 0x002fc60000011400 */
[----:B------:R-:W-:Y:S01]  /*0110*/  STL [R1+0x144], RZ ;  /* 0x000144ff01007387 */ /* 0x000fe20000100800 */
[----:B------:R-:W-:-:S03]  /*0120*/  LEA.HI R3, R3, R0, RZ, 0x8 ;  /* 0x0000000003037211 */ /* 0x000fc600078f40ff */
[----:B------:R-:W-:Y:S01]  /*0130*/  STL [R1+0x148], RZ ;  /* 0x000148ff01007387 */ /* 0x000fe20000100800 */
[----:B------:R-:W-:-:S03]  /*0140*/  SHF.R.S32.HI R3, RZ, 0x8, R3 ;  /* 0x00000008ff037819 */ /* 0x000fc60000011403 */
[----:B------:R-:W-:Y:S02]  /*0150*/  STL [R1+0x14c], RZ ;  /* 0x00014cff01007387 */ /* 0x000fe40000100800 */
[----:B------:R-:W-:Y:S02]  /*0160*/  IMAD.SHL.U32 R4, R3, 0x8, RZ ;  /* 0x0000000803047824 */ /* 0x000fe400078e00ff */
[----:B------:R-:W-:Y:S03]  /*0170*/  STL [R1+0x170], RZ ;  /* 0x000170ff01007387 */ /* 0x000fe60000100800 */
[-C--:B------:R-:W-:Y:S01]  /*0180*/  IABS R7, R4.reuse ;  /* 0x0000000400077213 */ /* 0x080fe20000000000 */
[----:B------:R-:W-:Y:S01]  /*0190*/  STL [R1+0x174], RZ ;  /* 0x000174ff01007387 */ /* 0x000fe20000100800 */
[----:B------:R-:W-:Y:S02]  /*01a0*/  IABS R10, R4 ;  /* 0x00000004000a7213 */ /* 0x000fe40000000000 */
[----:B------:R-:W0:Y:S01]  /*01b0*/  I2F.RP R0, R7 ;  /* 0x0000000700007306 */ /* 0x000e220000209400 */
[----:B------:R-:W-:Y:S04]  /*01c0*/  STL [R1+0x178], RZ ;  /* 0x000178ff01007387 */ /* 0x000fe80000100800 */
[----:B------:R-:W-:Y:S04]  /*01d0*/  STL [R1+0x17c], RZ ;  /* 0x00017cff01007387 */ /* 0x000fe80000100800 */
[----:B------:R-:W-:Y:S04]  /*01e0*/  STL [R1+0x1a0], RZ ;  /* 0x0001a0ff01007387 */ /* 0x000fe80000100800 */
[----:B------:R-:W-:Y:S01]  /*01f0*/  STL [R1+0x1a4], RZ ;  /* 0x0001a4ff01007387 */ /* 0x000fe20000100800 */
[----:B0-----:R-:W0:Y:S03]  /*0200*/  MUFU.RCP R0, R0 ;  /* 0x0000000000007308 */ /* 0x001e260000001000 */
[----:B------:R-:W-:Y:S04]  /*0210*/  STL [R1+0x1a8], RZ ;  /* 0x0001a8ff01007387 */ /* 0x000fe80000100800 */
[----:B------:R-:W-:Y:S04]  /*0220*/  STL [R1+0x1ac], RZ ;  /* 0x0001acff01007387 */ /* 0x000fe80000100800 */
[----:B------:R-:W-:Y:S04]  /*0230*/  STL [R1+0x1d0], RZ ;  /* 0x0001d0ff01007387 */ /* 0x000fe80000100800 */
[----:B------:R-:W-:Y:S01]  /*0240*/  STL [R1+0x1d4], RZ ;  /* 0x0001d4ff01007387 */ /* 0x000fe20000100800 */
[----:B0-----:R-:W-:-:S03]  /*0250*/  VIADD R2, R0, 0xffffffe ;  /* 0x0ffffffe00027836 */ /* 0x001fc60000000000 */
[----:B------:R-:W-:Y:S01]  /*0260*/  STL [R1+0x1d8], RZ ;  /* 0x0001d8ff01007387 */ /* 0x000fe20000100800 */
[----:B------:R-:W-:Y:S01]  /*0270*/  IMAD.MOV R0, RZ, RZ, -R10 ;  /* 0x000000ffff007224 */ /* 0x000fe200078e0a0a */
[----:B------:R0:W1:Y:S02]  /*0280*/  F2I.FTZ.U32.TRUNC.NTZ R3, R2 ;  /* 0x0000000200037305 */ /* 0x000064000021f000 */
[----:B------:R-:W-:Y:S04]  /*0290*/  STL [R1+0x1dc], RZ ;  /* 0x0001dcff01007387 */ /* 0x000fe80000100800 */
[----:B------:R-:W-:Y:S04]  /*02a0*/  STL [R1+0x1f0], RZ ;  /* 0x0001f0ff01007387 */ /* 0x000fe80000100800 */
[----:B------:R-:W-:Y:S01]  /*02b0*/  STL [R1+0x1f4], RZ ;  /* 0x0001f4ff01007387 */ /* 0x000fe20000100800 */
[----:B0-----:R-:W-:-:S03]  /*02c0*/  IMAD.MOV.U32 R2, RZ, RZ, RZ ;  /* 0x000000ffff027224 */ /* 0x001fc600078e00ff */
[----:B------:R-:W-:Y:S01]  /*02d0*/  STL [R1+0x1f8], RZ ;  /* 0x0001f8ff01007387 */ /* 0x000fe20000100800 */
[----:B-1----:R-:W-:-:S03]  /*02e0*/  IMAD.MOV R6, RZ, RZ, -R3 ;  /* 0x000000ffff067224 */ /* 0x002fc600078e0a03 */
[----:B------:R-:W-:Y:S01]  /*02f0*/  STL [R1+0x1fc], RZ ;  /* 0x0001fcff01007387 */ /* 0x000fe20000100800 */
[----:B------:R-:W-:-:S03]  /*0300*/  IMAD R9, R6, R7, RZ ;  /* 0x0000000706097224 */ /* 0x000fc600078e02ff */
[----:B------:R-:W-:Y:S01]  /*0310*/  STL [R1+0x210], RZ ;  /* 0x000210ff01007387 */ /* 0x000fe20000100800 */
[----:B------:R-:W-:Y:S02]  /*0320*/  IMAD.MOV.U32 R6, RZ, RZ, R8 ;  /* 0x000000ffff067224 */ /* 0x000fe400078e0008 */
[----:B------:R-:W-:Y:S01]  /*0330*/  IMAD.HI.U32 R3, R3, R9, R2 ;  /* 0x0000000903037227 */ /* 0x000fe200078e0002 */
[----:B------:R-:W-:Y:S04]  /*0340*/  STL [R1+0x214], RZ ;  /* 0x000214ff01007387 */ /* 0x000fe80000100800 */
[----:B------:R-:W-:Y:S01]  /*0350*/  STL [R1+0x218], RZ ;  /* 0x000218ff01007387 */ /* 0x000fe20000100800 */
[----:B------:R-:W-:-:S03]  /*0360*/  IMAD.HI.U32 R3, R3, R6, RZ ;  /* 0x0000000603037227 */ /* 0x000fc600078e00ff */
[----:B------:R-:W-:Y:S01]  /*0370*/  STL [R1+0x21c], RZ ;  /* 0x00021cff01007387 */ /* 0x000fe20000100800 */
[----:B------:R-:W-:-:S03]  /*0380*/  IMAD R0, R3, R0, R6 ;  /* 0x0000000003007224 */ /* 0x000fc600078e0206 */
[----:B------:R-:W-:Y:S02]  /*0390*/  STL [R1+0x230], RZ ;  /* 0x000230ff01007387 */ /* 0x000fe40000100800 */
[----:B------:R-:W-:Y:S02]  /*03a0*/  ISETP.GT.U32.AND P1, PT, R7, R0, PT ;  /* 0x000000000700720c */ /* 0x000fe40003f24070 */
[----:B------:R-:W-:Y:S04]  /*03b0*/  STL [R1+0x234], RZ ;  /* 0x000234ff01007387 */ /* 0x000fe80000100800 */
[----:B------:R-:W-:Y:S04]  /*03c0*/  STL [R1+0x238], RZ ;  /* 0x000238ff01007387 */ /* 0x000fe80000100800 */
[----:B------:R-:W-:Y:S03]  /*03d0*/  STL [R1+0x23c], RZ ;  /* 0x00023cff01007387 */ /* 0x000fe60000100800 */
[----:B------:R-:W-:Y:S01]  /*03e0*/  @!P1 IMAD.IADD R0, R0, 0x1, -R7 ;  /* 0x0000000100009824 */ /* 0x000fe200078e0a07 */
[----:B------:R-:W-:Y:S01]  /*03f0*/  STL [R1+0x250], RZ ;  /* 0x000250ff01007387 */ /* 0x000fe20000100800 */
[----:B------:R-:W-:Y:S01]  /*0400*/  @!P1 VIADD R3, R3, 0x1 ;  /* 0x0000000103039836 */ /* 0x000fe20000000000 */
[----:B------:R-:W-:-:S02]  /*0410*/  ISETP.NE.AND P1, PT, R4, RZ, PT ;  /* 0x000000ff0400720c */ /* 0x000fc40003f25270 */
[----:B------:R-:W-:Y:S01]  /*0420*/  STL [R1+0x254], RZ ;  /* 0x000254ff01007387 */ /* 0x000fe20000100800 */
[----:B------:R-:W-:Y:S02]  /*0430*/  ISETP.GE.U32.AND P0, PT, R0, R7, PT ;  /* 0x000000070000720c */ /* 0x000fe40003f06070 */
[----:B------:R-:W-:Y:S01]  /*0440*/  LOP3.LUT R0, R5, R4, RZ, 0x3c, !PT ;  /* 0x0000000405007212 */ /* 0x000fe200078e3cff */
[----:B------:R-:W-:Y:S03]  /*0450*/  STL [R1+0x258], RZ ;  /* 0x000258ff01007387 */ /* 0x000fe60000100800 */
[----:B------:R-:W-:Y:S01]  /*0460*/  ISETP.GE.AND P2, PT, R0, RZ, PT ;  /* 0x000000ff0000720c */ /* 0x000fe20003f46270 */
[----:B------:R-:W-:Y:S01]  /*0470*/  STL [R1+0x25c], RZ ;  /* 0x00025cff01007387 */ /* 0x000fe20000100800 */
[----:B------:R-:W-:-:S03]  /*0480*/  VIADD R0, R11, 0x7f ;  /* 0x0000007f0b007836 */ /* 0x000fc60000000000 */
[----:B------:R-:W-:Y:S02]  /*0490*/  STL [R1+0x270], RZ ;  /* 0x000270ff01007387 */ /* 0x000fe40000100800 */
[----:B------:R-:W-:Y:S02]  /*04a0*/  @P0 VIADD R3, R3, 0x1 ;  /* 0x0000000103030836 */ /* 0x000fe40000000000 */
[----:B------:R-:W-:Y:S02]  /*04b0*/  STL [R1+0x274], RZ ;  /* 0x000274ff01007387 */ /* 0x000fe40000100800 */
[----:B------:R-:W-:Y:S01]  /*04c0*/  IMAD.MOV.U32 R2, RZ, RZ, R3 ;  /* 0x000000ffff027224 */ /* 0x000fe200078e0003 */
[----:B------:R-:W-:Y:S01]  /*04d0*/  SHF.R.S32.HI R3, RZ, 0x1f, R0 ;  /* 0x0000001fff037819 */ /* 0x000fe20000011400 */
[----:B------:R-:W-:Y:S02]  /*04e0*/  STL [R1+0x278], RZ ;  /* 0x000278ff01007387 */ /* 0x000fe40000100800 */
[----:B------:R-:W-:Y:S01]  /*04f0*/  @!P2 IMAD.MOV R2, RZ, RZ, -R2 ;  /* 0x000000ffff02a224 */ /* 0x000fe200078e0a02 */
[----:B------:R-:W-:Y:S01]  /*0500*/  @!P1 LOP3.LUT R2, RZ, R4, RZ, 0x33, !PT ;  /* 0x00000004ff029212 */ /* 0x000fe200078e33ff */
[----:B------:R-:W-:Y:S01]  /*0510*/  STL [R1+0x27c], RZ ;  /* 0x00027cff01007387 */ /* 0x000fe20000100800 */
[----:B------:R-:W-:-:S03]  /*0520*/  LEA.HI R3, R3, R0, RZ, 0x7 ;  /* 0x0000000003037211 */ /* 0x000fc600078f38ff */
[----:B------:R-:W-:Y:S01]  /*0530*/  STL [R1+0x290], RZ ;  /* 0x000290ff01007387 */ /* 0x000fe20000100800 */
[----:B------:R-:W-:Y:S02]  /*0540*/  IMAD.SHL.U32 R6, R2, 0x8, RZ ;  /* 0x0000000802067824 */ /* 0x000fe400078e00ff */
[----:B------:R-:W-:Y:S01]  /*0550*/  IMAD.MOV R2, RZ, RZ, -R2 ;  /* 0x000000ffff027224 */ /* 0x000fe200078e0a02 */
[----:B------:R-:W-:Y:S02]  /*0560*/  STL [R1+0x294], RZ ;  /* 0x000294ff01007387 */ /* 0x000fe40000100800 */
[----:B------:R-:W-:Y:S01]  /*0570*/  LEA.HI.SX32 R3, R3, -R6, 0x19 ;  /* 0x8000000603037211 */ /* 0x000fe200078fcaff */
[----:B------:R-:W-:Y:S01]  /*0580*/  IMAD R4, R4, R2, R5 ;  /* 0x0000000204047224 */ /* 0x000fe200078e0205 */
[----:B------:R-:W-:Y:S02]  /*0590*/  STL [R1+0x298], RZ ;  /* 0x000298ff01007387 */ /* 0x000fe40000100800 */
[----:B------:R-:W-:-:S02]  /*05a0*/  VIMNMX R11, R3, 0x8, PT ;  /* 0x00000008030b7848 */ /* 0x000fc40003fe0100 */
[----:B------:R-:W-:Y:S01]  /*05b0*/  STL [R1+0x29c], RZ ;  /* 0x00029cff01007387 */ /* 0x000fe20000100800 */
[----:B------:R-:W-:Y:S02]  /*05c0*/  IABS R9, R4 ;  /* 0x0000000400097213 */ /* 0x000fe40000000000 */
[----:B------:R-:W-:Y:S01]  /*05d0*/  IABS R7, R11 ;  /* 0x0000000b00077213 */ /* 0x000fe20000000000 */
[----:B------:R-:W-:Y:S03]  /*05e0*/  STL [R1+0x2b0], RZ ;  /* 0x0002b0ff01007387 */ /* 0x000fe60000100800 */
        /* <DEDUP_REMOVED lines=11> */
[----:B------:R-:W-:Y:S04]  /*06a0*/  STL [R1+0x2f4], RZ ;  /* 0x0002f4ff01007387 */ /* 0x000fe80000100800 */
[----:B------:R-:W-:Y:S01]  /*06b0*/  STL [R1+0x2f8], RZ ;  /* 0x0002f8ff01007387 */ /* 0x000fe20000100800 */
[----:B------:R-:W0:Y:S03]  /*06c0*/  F2I.FTZ.U32.TRUNC.NTZ R3, R3 ;  /* 0x0000000300037305 */ /* 0x000e26000021f000 */
[----:B------:R-:W-:Y:S04]  /*06d0*/  STL [R1+0x2fc], RZ ;  /* 0x0002fcff01007387 */ /* 0x000fe80000100800 */
[----:B------:R-:W-:Y:S04]  /*06e0*/  STL [R1+0x310], RZ ;  /* 0x000310ff01007387 */ /* 0x000fe80000100800 */
[----:B------:R-:W-:Y:S04]  /*06f0*/  STL [R1+0x314], RZ ;  /* 0x000314ff01007387 */ /* 0x000fe80000100800 */
[----:B------:R-:W-:Y:S01]  /*0700*/  STL [R1+0x318], RZ ;  /* 0x000318ff01007387 */ /* 0x000fe20000100800 */
[----:B0-----:R-:W-:-:S03]  /*0710*/  IMAD.MOV R8, RZ, RZ, -R3 ;  /* 0x000000ffff087224 */ /* 0x001fc600078e0a03 */
[----:B------:R-:W-:Y:S01]  /*0720*/  STL [R1+0x31c], RZ ;  /* 0x00031cff01007387 */ /* 0x000fe20000100800 */
[----:B------:R-:W-:Y:S01]  /*0730*/  IMAD.MOV.U32 R2, RZ, RZ, R8 ;  /* 0x000000ffff027224 */ /* 0x000fe200078e0008 */
[----:B------:R-:W-:Y:S02]  /*0740*/  IABS R8, R11 ;  /* 0x0000000b00087213 */ /* 0x000fe40000000000 */
[----:B------:R-:W-:Y:S01]  /*0750*/  STL [R1+0x330], RZ ;  /* 0x000330ff01007387 */ /* 0x000fe20000100800 */
[----:B------:R-:W-:Y:S02]  /*0760*/  IMAD R5, R2, R7, RZ ;  /* 0x0000000702057224 */ /* 0x000fe400078e02ff */
[----:B------:R-:W-:Y:S01]  /*0770*/  IMAD.MOV.U32 R2, RZ, RZ, RZ ;  /* 0x000000ffff027224 */ /* 0x000fe200078e00ff */
[----:B------:R-:W-:Y:S03]  /*0780*/  STL [R1+0x334], RZ ;  /* 0x000334ff01007387 */ /* 0x000fe60000100800 */
[----:B------:R-:W-:Y:S01]  /*0790*/  IMAD.HI.U32 R2, R3, R5, R2 ;  /* 0x0000000503027227 */ /* 0x000fe200078e0002 */
[----:B------:R-:W-:Y:S03]  /*07a0*/  STL [R1+0x338], RZ ;  /* 0x000338ff01007387 */ /* 0x000fe60000100800 */
[----:B------:R-:W-:Y:S01]  /*07b0*/  IMAD.MOV R3, RZ, RZ, -R8 ;  /* 0x000000ffff037224 */ /* 0x000fe200078e0a08 */
[----:B------:R-:W-:Y:S01]  /*07c0*/  STL [R1+0x33c], RZ ;  /* 0x00033cff01007387 */ /* 0x000fe20000100800 */
[----:B------:R-:W-:-:S03]  /*07d0*/  IMAD.HI.U32 R0, R2, R9, RZ ;  /* 0x0000000902007227 */ /* 0x000fc600078e00ff */
[----:B------:R-:W-:Y:S01]  /*07e0*/  STL [R1+0x350], RZ ;  /* 0x000350ff01007387 */ /* 0x000fe20000100800 */
[----:B------:R-:W-:Y:S02]  /*07f0*/  IMAD R2, R0, R3, R9 ;  /* 0x0000000300027224 */ /* 0x000fe400078e0209 */
[----:B------:R-:W0:Y:S01]  /*0800*/  LDC R3, c[0x0][0x230] ;  /* 0x00008c00ff037b82 */ /* 0x000e220000000800 */
        /* <DEDUP_REMOVED lines=11> */
[-C--:B------:R-:W-:Y:S01]  /*08c0*/  LOP3.LUT R2, R4, R11.reuse, RZ, 0x3c, !PT ;  /* 0x0000000b04027212 */ /* 0x080fe200078e3cff */
[----:B------:R-:W-:Y:S01]  /*08d0*/  STL [R1+0x37c], RZ ;  /* 0x00037cff01007387 */ /* 0x000fe20000100800 */
[----:B0-----:R-:W-:Y:S02]  /*08e0*/  VIADD R3, R3, 0x1f ;  /* 0x0000001f03037836 */ /* 0x001fe40000000000 */
[----:B------:R-:W-:Y:S01]  /*08f0*/  ISETP.GE.AND P2, PT, R2, RZ, PT ;  /* 0x000000ff0200720c */ /* 0x000fe20003f46270 */
[----:B------:R-:W-:Y:S04]  /*0900*/  STL [R1+0x390], RZ ;  /* 0x000390ff01007387 */ /* 0x000fe80000100800 */
[----:B------:R-:W-:Y:S02]  /*0910*/  STL [R1+0x394], RZ ;  /* 0x000394ff01007387 */ /* 0x000fe40000100800 */
[----:B------:R-:W-:Y:S01]  /*0920*/  @P0 VIADD R0, R0, 0x1 ;  /* 0x0000000100000836 */ /* 0x000fe20000000000 */
[----:B------:R-:W-:Y:S01]  /*0930*/  ISETP.GE.AND P0, PT, R3, 0x20, PT ;  /* 0x000000200300780c */ /* 0x000fe20003f06270 */
[----:B------:R-:W-:Y:S04]  /*0940*/  STL [R1+0x398], RZ ;  /* 0x000398ff01007387 */ /* 0x000fe80000100800 */
[----:B------:R-:W-:Y:S01]  /*0950*/  STL [R1+0x39c], RZ ;  /* 0x00039cff01007387 */ /* 0x000fe20000100800 */
[----:B------:R-:W-:Y:S01]  /*0960*/  @!P2 IMAD.MOV R0, RZ, RZ, -R0 ;  /* 0x000000ffff00a224 */ /* 0x000fe200078e0a00 */
[----:B------:R-:W-:-:S02]  /*0970*/  @!P1 LOP3.LUT R0, RZ, R11, RZ, 0x33, !PT ;  /* 0x0000000bff009212 */ /* 0x000fc400078e33ff */
[----:B------:R-:W-:Y:S03]  /*0980*/  STL [R1+0x3b0], RZ ;  /* 0x0003b0ff01007387 */ /* 0x000fe60000100800 */
[----:B------:R-:W-:Y:S01]  /*0990*/  IMAD.MOV R2, RZ, RZ, -R0 ;  /* 0x000000ffff027224 */ /* 0x000fe200078e0a00 */
[----:B------:R-:W-:Y:S01]  /*09a0*/  STL [R1+0x3b4], RZ ;  /* 0x0003b4ff01007387 */ /* 0x000fe20000100800 */
[----:B------:R-:W-:Y:S02]  /*09b0*/  IMAD.SHL.U32 R0, R0, 0x100, RZ ;  /* 0x0000010000007824 */ /* 0x000fe400078e00ff */
[----:B------:R-:W-:Y:S01]  /*09c0*/  IMAD R2, R11, R2, R4 ;  /* 0x000000020b027224 */ /* 0x000fe200078e0204 */
[----:B------:R-:W-:Y:S01]  /*09d0*/  STL [R1+0x3b8], RZ ;  /* 0x0003b8ff01007387 */ /* 0x000fe20000100800 */
[----:B------:R-:W-:Y:S02]  /*09e0*/  VIADD R3, R0, 0x1 ;  /* 0x0000000100037836 */ /* 0x000fe40000000000 */
[----:B------:R-:W-:Y:S01]  /*09f0*/  IMAD.IADD R2, R6, 0x1, R2 ;  /* 0x0000000106027824 */ /* 0x000fe200078e0202 */
[----:B------:R-:W-:Y:S01]  /*0a00*/  STL [R1+0x3bc], RZ ;  /* 0x0003bcff01007387 */ /* 0x000fe20000100800 */
[----:B------:R-:W-:-:S02]  /*0a10*/  VIADD R6, R0, 0x2 ;  /* 0x0000000200067836 */ /* 0x000fc40000000000 */
[C---:B------:R-:W-:Y:S01]  /*0a20*/  VIADD R5, R0.reuse, 0x3 ;  /* 0x0000000300057836 */ /* 0x040fe20000000000 */
[----:B------:R-:W-:Y:S01]  /*0a30*/  STL [R1+0x3d0], RZ ;  /* 0x0003d0ff01007387 */ /* 0x000fe20000100800 */
[C---:B------:R-:W-:Y:S02]  /*0a40*/  VIADD R52, R0.reuse, 0x1d ;  /* 0x0000001d00347836 */ /* 0x040fe40000000000 */
[C---:B------:R-:W-:Y:S01]  /*0a50*/  VIADD R25, R0.reuse, 0xb3 ;  /* 0x000000b300197836 */ /* 0x040fe20000000000 */
[----:B------:R-:W-:Y:S01]  /*0a60*/  STL [R1+0x3d4], RZ ;  /* 0x0003d4ff01007387 */ /* 0x000fe20000100800 */
[C---:B------:R-:W-:Y:S02]  /*0a70*/  VIADD R49, R0.reuse, 0xb6 ;  /* 0x000000b600317836 */ /* 0x040fe40000000000 */
[C---:B------:R-:W-:Y:S01]  /*0a80*/  VIADD R51, R0.reuse, 0xbe ;  /* 0x000000be00337836 */ /* 0x040fe20000000000 */
        /* <DEDUP_REMOVED lines=72> */
[----:B------:R-:W-:Y:S04]  /*0f10*/  STL [R1+0x578], RZ ;  /* 0x000578ff01007387 */ /* 0x000fe80000100800 */
        /* <DEDUP_REMOVED lines=921> */
[----:B------:R-:W-:Y:S04]  /*48b0*/  STL [R1+0x80], R0 ;  /* 0x0000800001007387 */ /* 0x000fe80000100800 */
[----:B------:R0:W-:Y:S04]  /*48c0*/  STL [R1+0x2944], R3 ;  /* 0x0029440301007387 */ /* 0x0001e80000100800 */
[----:B------:R1:W-:Y:S04]  /*48d0*/  STL [R1+0x2940], R6 ;  /* 0x0029400601007387 */ /* 0x0003e80000100800 */
[----:B------:R2:W-:Y:S01]  /*48e0*/  STL [R1+0x2a68], R5 ;  /* 0x002a680501007387 */ /* 0x0005e20000100800 */
[C---:B0-----:R-:W-:Y:S01]  /*48f0*/  VIADD R3, R0.reuse, 0x4 ;  /* 0x0000000400037836 */ /* 0x041fe20000000000 */
[----:B------:R-:W0:Y:S01]  /*4900*/  S2R R10, SR_TID.X ;  /* 0x00000000000a7919 */ /* 0x000e220000002100 */
[----:B-1----:R-:W-:-:S03]  /*4910*/  VIADD R6, R0, 0x5 ;  /* 0x0000000500067836 */ /* 0x002fc60000000000 */
[----:B------:R1:W-:Y:S01]  /*4920*/  STL [R1+0x2a64], R3 ;  /* 0x002a640301007387 */ /* 0x0003e20000100800 */
[----:B--2---:R-:W-:-:S03]  /*4930*/  VIADD R5, R0, 0x6 ;  /* 0x0000000600057836 */ /* 0x004fc60000000000 */
[----:B------:R2:W-:Y:S04]  /*4940*/  STL [R1+0x2a60], R6 ;  /* 0x002a600601007387 */ /* 0x0005e80000100800 */
[----:B------:R3:W-:Y:S01]  /*4950*/  STL [R1+0x2a5c], R5 ;  /* 0x002a5c0501007387 */ /* 0x0007e20000100800 */
[C---:B-1----:R-:W-:Y:S02]  /*4960*/  VIADD R3, R0.reuse, 0x7 ;  /* 0x0000000700037836 */ /* 0x042fe40000000000 */
[----:B--2---:R-:W-:-:S03]  /*4970*/  VIADD R6, R0, 0x8 ;  /* 0x0000000800067836 */ /* 0x004fc60000000000 */
[----:B------:R1:W-:Y:S01]  /*4980*/  STL [R1+0x2a58], R3 ;  /* 0x002a580301007387 */ /* 0x0003e20000100800 */
[----:B---3--:R-:W-:-:S03]  /*4990*/  VIADD R5, R0, 0x9 ;  /* 0x0000000900057836 */ /* 0x008fc60000000000 */
[----:B------:R2:W-:Y:S04]  /*49a0*/  STL [R1+0x2a54], R6 ;  /* 0x002a540601007387 */ /* 0x0005e80000100800 */
[----:B------:R3:W-:Y:S01]  /*49b0*/  STL [R1+0x2a50], R5 ;  /* 0x002a500501007387 */ /* 0x0007e20000100800 */
[----:B-1----:R-:W-:Y:S01]  /*49c0*/  VIADD R3, R0, 0xa ;  /* 0x0000000a00037836 */ /* 0x002fe20000000000 */
[----:B0-----:R-:W-:Y:S01]  /*49d0*/  LOP3.LUT R4, R10, 0x1f, RZ, 0xc0, !PT ;  /* 0x0000001f0a047812 */ /* 0x001fe200078ec0ff */
[----:B--2---:R-:W-:-:S03]  /*49e0*/  VIADD R6, R0, 0xb ;  /* 0x0000000b00067836 */ /* 0x004fc60000000000 */
[----:B------:R0:W-:Y:S01]  /*49f0*/  STL [R1+0x2a4c], R3 ;  /* 0x002a4c0301007387 */ /* 0x0001e20000100800 */
[C---:B------:R-:W-:Y:S02]  /*4a00*/  VIADD R10, R0.reuse, 0xf7 ;  /* 0x000000f7000a7836 */ /* 0x040fe40000000000 */
[----:B---3--:R-:W-:Y:S01]  /*4a10*/  VIADD R5, R0, 0xc ;  /* 0x0000000c00057836 */ /* 0x008fe20000000000 */
[----:B------:R1:W-:Y:S01]  /*4a20*/  STL [R1+0x2a48], R6 ;  /* 0x002a480601007387 */ /* 0x0003e20000100800 */
[----:B------:R-:W-:Y:S02]  /*4a30*/  IMAD R24, R2, 0x80, R4 ;  /* 0x0000008002187824 */ /* 0x000fe400078e0204 */
[C---:B------:R-:W-:Y:S01]  /*4a40*/  VIADD R2, R0.reuse, 0xb9 ;  /* 0x000000b900027836 */ /* 0x040fe20000000000 */
[----:B------:R2:W-:Y:S01]  /*4a50*/  STL [R1+0x2a44], R5 ;  /* 0x002a440501007387 */ /* 0x0005e20000100800 */
[C---:B------:R-:W-:Y:S02]  /*4a60*/  VIADD R4, R0.reuse, 0xbc ;  /* 0x000000bc00047836 */ /* 0x040fe40000000000 */
[----:B0-----:R-:W-:-:S02]  /*4a70*/  VIADD R3, R0, 0xd ;  /* 0x0000000d00037836 */ /* 0x001fc40000000000 */
[----:B------:R-:W-:Y:S02]  /*4a80*/  VIADD R59, R24, 0x20 ;  /* 0x00000020183b7836 */ /* 0x000fe40000000000 */
[C---:B-1----:R-:W-:Y:S01]  /*4a90*/  VIADD R6, R0.reuse, 0xe ;  /* 0x0000000e00067836 */ /* 0x042fe20000000000 */
[----:B------:R0:W-:Y:S01]  /*4aa0*/  STL [R1+0x2a40], R3 ;  /* 0x002a400301007387 */ /* 0x0001e20000100800 */
[----:B--2---:R-:W-:-:S03]  /*4ab0*/  VIADD R5, R0, 0xf ;  /* 0x0000000f00057836 */ /* 0x004fc60000000000 */
[----:B------:R1:W-:Y:S04]  /*4ac0*/  STL [R1+0x2a3c], R6 ;  /* 0x002a3c0601007387 */ /* 0x0003e80000100800 */
[----:B------:R2:W-:Y:S01]  /*4ad0*/  STL [R1+0x2a38], R5 ;  /* 0x002a380501007387 */ /* 0x0005e20000100800 */
[C---:B0-----:R-:W-:Y:S02]  /*4ae0*/  VIADD R3, R0.reuse, 0x10 ;  /* 0x0000001000037836 */ /* 0x041fe40000000000 */
[----:B-1----:R-:W-:-:S03]  /*4af0*/  VIADD R6, R0, 0x11 ;  /* 0x0000001100067836 */ /* 0x002fc60000000000 */
        /* <DEDUP_REMOVED lines=27> */
[----:B------:R-:W-:Y:S01]  /*4cb0*/  STL [R1+0x2a00], R52 ;  /* 0x002a003401007387 */ /* 0x000fe20000100800 */
[----:B0-----:R-:W-:-:S03]  /*4cc0*/  VIADD R3, R0, 0x20 ;  /* 0x0000002000037836 */ /* 0x001fc60000000000 */
[----:B------:R0:W-:Y:S01]  /*4cd0*/  STL [R1+0x29f8], R5 ;  /* 0x0029f80501007387 */ /* 0x0001e20000100800 */
[----:B-1----:R-:W-:-:S03]  /*4ce0*/  VIADD R6, R0, 0x23 ;  /* 0x0000002300067836 */ /* 0x002fc60000000000 */
[----:B------:R1:W-:Y:S01]  /*4cf0*/  STL [R1+0x29f4], R3 ;  /* 0x0029f40301007387 */ /* 0x0003e20000100800 */
[C---:B0-----:R-:W-:Y:S02]  /*4d00*/  VIADD R5, R0.reuse, 0x21 ;  /* 0x0000002100057836 */ /* 0x041fe40000000000 */
[----:B-1----:R-:W-:-:S03]  /*4d10*/  VIADD R3, R0, 0x22 ;  /* 0x0000002200037836 */ /* 0x002fc60000000000 */
[----:B------:R0:W-:Y:S04]  /*4d20*/  STL [R1+0x29f0], R5 ;  /* 0x0029f00501007387 */ /* 0x0001e80000100800 */
        /* <DEDUP_REMOVED lines=288> */
[----:B------:R1:W-:Y:S01]  /*5f30*/  STL [R1+0x117c], R3 ;  /* 0x00117c0301007387 */ /* 0x0003e20000100800 */
[C---:B0-----:R-:W-:Y:S02]  /*5f40*/  VIADD R5, R0.reuse, 0xb4 ;  /* 0x000000b400057836 */ /* 0x041fe40000000000 */
[----:B-1----:R-:W-:-:S03]  /*5f50*/  VIADD R3, R0, 0xb5 ;  /* 0x000000b500037836 */ /* 0x002fc60000000000 */
[----:B------:R0:W-:Y:S04]  /*5f60*/  STL [R1+0x1174], R5 ;  /* 0x0011740501007387 */ /* 0x0001e80000100800 */
[----:B------:R-:W-:Y:S04]  /*5f70*/  STL [R1+0x1178], R25 ;  /* 0x0011781901007387 */ /* 0x000fe80000100800 */
[----:B------:R1:W-:Y:S01]  /*5f80*/  STL [R1+0x1170], R3 ;  /* 0x0011700301007387 */ /* 0x0003e20000100800 */
[----:B0-----:R-:W-:-:S03]  /*5f90*/  VIADD R5, R0, 0xba ;  /* 0x000000ba00057836 */ /* 0x001fc60000000000 */
[----:B------:R-:W-:Y:S01]  /*5fa0*/  STL [R1+0x116c], R49 ;  /* 0x00116c3101007387 */ /* 0x000fe20000100800 */
[----:B-1----:R-:W-:-:S05]  /*5fb0*/  VIADD R3, R0, 0xb7 ;  /* 0x000000b700037836 */ /* 0x002fca0000000000 */
[----:B------:R0:W-:Y:S04]  /*5fc0*/  STL [R1+0x1168], R3 ;  /* 0x0011680301007387 */ /* 0x0001e80000100800 */
[----:B------:R-:W-:Y:S01]  /*5fd0*/  STL [R1+0x1140], R24 ;  /* 0x0011401801007387 */ /* 0x000fe20000100800 */
[----:B0-----:R-:W-:-:S05]  /*5fe0*/  VIADD R3, R0, 0xb8 ;  /* 0x000000b800037836 */ /* 0x001fca0000000000 */
[----:B------:R0:W-:Y:S04]  /*5ff0*/  STL [R1+0x1164], R3 ;  /* 0x0011640301007387 */ /* 0x0001e80000100800 */
[----:B------:R1:W-:Y:S04]  /*6000*/  STL [R1+0x115c], R5 ;  /* 0x00115c0501007387 */ /* 0x0003e80000100800 */
[----:B------:R-:W-:Y:S01]  /*6010*/  STL [R1+0x1160], R2 ;  /* 0x0011600201007387 */ /* 0x000fe20000100800 */
[C---:B0-----:R-:W-:Y:S02]  /*6020*/  VIADD R3, R0.reuse, 0xbb ;  /* 0x000000bb00037836 */ /* 0x041fe40000000000 */
[----:B-1----:R-:W-:-:S03]  /*6030*/  VIADD R5, R0, 0xc2 ;  /* 0x000000c200057836 */ /* 0x002fc60000000000 */
[----:B------:R0:W-:Y:S04]  /*6040*/  STL [R1+0x1158], R3 ;  /* 0x0011580301007387 */ /* 0x0001e80000100800 */
[----:B------:R1:W-:Y:S01]  /*6050*/  STL [R1+0x1154], R4 ;  /* 0x0011540401007387 */ /* 0x0003e20000100800 */
[C---:B0-----:R-:W-:Y:S02]  /*6060*/  VIADD R3, R0.reuse, 0xbd ;  /* 0x000000bd00037836 */ /* 0x041fe40000000000 */
[----:B-1----:R-:W-:-:S03]  /*6070*/  VIADD R4, R0, 0xbf ;  /* 0x000000bf00047836 */ /* 0x002fc60000000000 */
[----:B------:R0:W-:Y:S04]  /*6080*/  STL [R1+0x1150], R3 ;  /* 0x0011500301007387 */ /* 0x0001e80000100800 */
[----:B------:R1:W-:Y:S04]  /*6090*/  STL [R1+0x98], R4 ;  /* 0x0000980401007387 */ /* 0x0003e80000100800 */
[----:B------:R-:W-:Y:S01]  /*60a0*/  STL [R1+0x1bc], R51 ;  /* 0x0001bc3301007387 */ /* 0x000fe20000100800 */
        /* <DEDUP_REMOVED lines=14> */
[----:B------:R1:W-:Y:S04]  /*6190*/  STL [R1+0xc], R3 ;  /* 0x00000c0301007387 */ /* 0x0003e80000100800 */
[----:B------:R2:W-:Y:S01]  /*61a0*/  STL [R1+0x8], R5 ;  /* 0x0000080501007387 */ /* 0x0005e20000100800 */
[C---:B0-----:R-:W-:Y:S02]  /*61b0*/  VIADD R4, R0.reuse, 0xca ;  /* 0x000000ca00047836 */ /* 0x041fe40000000000 */
[----:B-1----:R-:W-:-:S03]  /*61c0*/  VIADD R3, R0, 0xcb ;  /* 0x000000cb00037836 */ /* 0x002fc60000000000 */
[----:B------:R0:W-:Y:S01]  /*61d0*/  STL [R1+0x4], R4 ;  /* 0x0000040401007387 */ /* 0x0001e20000100800 */
[----:B--2---:R-:W-:-:S03]  /*61e0*/  VIADD R5, R0, 0xfc ;  /* 0x000000fc00057836 */ /* 0x004fc60000000000 */
[----:B------:R1:W-:Y:S04]  /*61f0*/  STL [R1], R3 ;  /* 0x0000000301007387 */ /* 0x0003e80000100800 */
[----:B------:R2:W-:Y:S01]  /*6200*/  STL [R1+0x114c], R59 ;  /* 0x00114c3b01007387 */ /* 0x0005e20000100800 */
[C---:B0-----:R-:W-:Y:S02]  /*6210*/  VIADD R4, R0.reuse, 0xfd ;  /* 0x000000fd00047836 */ /* 0x041fe40000000000 */
[C---:B-1----:R-:W-:Y:S02]  /*6220*/  VIADD R3, R0.reuse, 0xfe ;  /* 0x000000fe00037836 */ /* 0x042fe40000000000 */
[----:B------:R-:W-:Y:S02]  /*6230*/  VIADD R0, R0, 0xff ;  /* 0x000000ff00007836 */ /* 0x000fe40000000000 */
[----:B--2---:R-:W-:-:S02]  /*6240*/  VIADD R59, R24, 0x40 ;  /* 0x00000040183b7836 */ /* 0x004fc40000000000 */
[----:B------:R-:W-:-:S03]  /*6250*/  VIADD R24, R24, 0x60 ;  /* 0x0000006018187836 */ /* 0x000fc60000000000 */
[----:B------:R0:W-:Y:S04]  /*6260*/  STL [R1+0x1148], R59 ;  /* 0x0011483b01007387 */ /* 0x0001e80000100800 */
[----:B0-----:R0:W5:Y:S04]  /*6270*/  LDL.LU R59, [R1+0x2a70] ;  /* 0x002a7000013b7983 */ /* 0x0011680000300800 */
[----:B------:R1:W-:Y:S04]  /*6280*/  STL [R1+0x1144], R24 ;  /* 0x0011441801007387 */ /* 0x0003e80000100800 */
[----:B-1----:R0:W5:Y:S01]  /*6290*/  LDL.LU R24, [R1+0x2a6c] ;  /* 0x002a6c0001187983 */ /* 0x0021620000300800 */
[----:B------:R-:W-:Y:S05]  /*62a0*/  @!P0 BRA `(.L_x_0) ;  /* 0x000004d400ec8947 */ /* 0x000fea0003800000 */
[----:B------:R1:W-:Y:S01]  /*62b0*/  STL [R1+0x2c14], R43 ;  /* 0x002c142b01007387 */ /* 0x0003e20000100800 */
[----:B-----5:R-:W-:Y:S01]  /*62c0*/  IABS R59, R59 ;  /* 0x0000003b003b7213 */ /* 0x020fe20000000000 */
[----:B------:R-:W-:Y:S01]  /*62d0*/  IMAD.MOV.U32 R24, RZ, RZ, RZ ;  /* 0x000000ffff187224 */ /* 0x000fe200078e00ff */
[----:B------:R-:W-:Y:S01]  /*62e0*/  ISETP.GE.AND P1, PT, R0, RZ, PT ;  /* 0x000000ff0000720c */ /* 0x000fe20003f26270 */
[----:B------:R-:W-:Y:S01]  /*62f0*/  ULDC UR5, c[0x0][0x23c] ;  /* 0x00008f0000057ab9 */ /* 0x000fe20000000800 */
[----:B------:R-:W-:Y:S01]  /*6300*/  ISETP.GE.AND P5, PT, R3, RZ, PT ;  /* 0x000000ff0300720c */ /* 0x000fe20003fa6270 */
[----:B------:R-:W-:Y:S01]  /*6310*/  ULDC.64 UR6, c[0x0][0x218] ;  /* 0x0000860000067ab9 */ /* 0x000fe20000000a00 */
[----:B------:R-:W-:Y:S01]  /*6320*/  ISETP.GE.AND P4, PT, R4, RZ, PT ;  /* 0x000000ff0400720c */ /* 0x000fe20003f86270 */
[----:B------:R-:W-:Y:S01]  /*6330*/  ULDC.64 UR8, c[0x0][0x210] ;  /* 0x0000840000087ab9 */ /* 0x000fe20000000a00 */
[----:B-1----:R-:W2:Y:S04]  /*6340*/  LDL R43, [R1+0x29e8] ;  /* 0x0029e800012b7983 */ /* 0x002ea80000100800 */
[----:B------:R1:W-:Y:S04]  /*6350*/  STL [R1+0x2c10], R44 ;  /* 0x002c102c01007387 */ /* 0x0003e80000100800 */
[----:B-1----:R-:W3:Y:S04]  /*6360*/  LDL R44, [R1+0x1190] ;  /* 0x00119000012c7983 */ /* 0x002ee80000100800 */
[----:B------:R1:W-:Y:S04]  /*6370*/  STL [R1+0x2c0c], R45 ;  /* 0x002c0c2d01007387 */ /* 0x0003e80000100800 */
[----:B-1----:R-:W4:Y:S04]  /*6380*/  LDL R45, [R1+0x115c] ;  /* 0x00115c00012d7983 */ /* 0x002f280000100800 */
[----:B------:R1:W-:Y:S04]  /*6390*/  STL [R1+0x2c08], R46 ;  /* 0x002c082e01007387 */ /* 0x0003e80000100800 */
[----:B-1----:R-:W3:Y:S04]  /*63a0*/  LDL R46, [R1+0x21b8] ;  /* 0x0021b800012e7983 */ /* 0x002ee80000100800 */
[----:B------:R1:W-:Y:S04]  /*63b0*/  STL [R1+0x2c04], R47 ;  /* 0x002c042f01007387 */ /* 0x0003e80000100800 */
[----:B-1----:R-:W3:Y:S04]  /*63c0*/  LDL R47, [R1+0x29f4] ;  /* 0x0029f400012f7983 */ /* 0x002ee80000100800 */
[----:B------:R1:W-:Y:S04]  /*63d0*/  STL [R1+0x2c00], R53 ;  /* 0x002c003501007387 */ /* 0x0003e80000100800 */
[----:B-1----:R-:W3:Y:S04]  /*63e0*/  LDL R53, [R1+0x29e4] ;  /* 0x0029e40001357983 */ /* 0x002ee80000100800 */
[----:B------:R1:W-:Y:S04]  /*63f0*/  STL [R1+0x2bfc], R54 ;  /* 0x002bfc3601007387 */ /* 0x0003e80000100800 */
[----:B------:R-:W-:Y:S04]  /*6400*/  STL [R1+0x2bf8], R55 ;  /* 0x002bf83701007387 */ /* 0x000fe80000100800 */
[----:B------:R0:W-:Y:S01]  /*6410*/  STL [R1+0x2bf4], R56 ;  /* 0x002bf43801007387 */ /* 0x0001e20000100800 */
[----:B-1----:R-:W-:Y:S01]  /*6420*/  IMAD.MOV.U32 R54, RZ, RZ, R49 ;  /* 0x000000ffff367224 */ /* 0x002fe200078e0031 */
[----:B------:R-:W-:-:S02]  /*6430*/  IABS R49, R0 ;  /* 0x0000000000317213 */ /* 0x000fc40000000000 */
[----:B------:R-:W-:Y:S04]  /*6440*/  STL [R1+0x2bf0], R57 ;  /* 0x002bf03901007387 */ /* 0x000fe80000100800 */
[----:B------:R-:W-:Y:S01]  /*6450*/  STL [R1+0x2bec], R58 ;  /* 0x002bec3a01007387 */ /* 0x000fe20000100800 */
[----:B0-----:R-:W-:-:S03]  /*6460*/  IMAD.MOV.U32 R56, RZ, RZ, R52 ;  /* 0x000000ffff387224 */ /* 0x001fc600078e0034 */
[----:B------:R0:W-:Y:S04]  /*6470*/  STL [R1+0x2be8], R60 ;  /* 0x002be83c01007387 */ /* 0x0001e80000100800 */
[----:B------:R4:W-:Y:S01]  /*6480*/  STL [R1+0x2be4], R61 ;  /* 0x002be43d01007387 */ /* 0x0009e20000100800 */
[----:B0-----:R-:W-:Y:S01]  /*6490*/  IMAD.MOV.U32 R60, RZ, RZ, R48 ;  /* 0x000000ffff3c7224 */ /* 0x001fe200078e0030 */
[----:B------:R-:W-:Y:S01]  /*64a0*/  IABS R48, R3 ;  /* 0x0000000300307213 */ /* 0x000fe20000000000 */
[----:B--2---:R-:W-:Y:S02]  /*64b0*/  IMAD.MOV.U32 R57, RZ, RZ, R43 ;  /* 0x000000ffff397224 */ /* 0x004fe400078e002b */
[----:B------:R-:W-:Y:S02]  /*64c0*/  IMAD.MOV.U32 R43, RZ, RZ, R25 ;  /* 0x000000ffff2b7224 */ /* 0x000fe400078e0019 */
[----:B----4-:R-:W-:-:S02]  /*64d0*/  IMAD.MOV.U32 R61, RZ, RZ, R45 ;  /* 0x000000ffff3d7224 */ /* 0x010fc400078e002d */
[----:B------:R-:W-:Y:S02]  /*64e0*/  IMAD.MOV.U32 R45, RZ, RZ, R2 ;  /* 0x000000ffff2d7224 */ /* 0x000fe400078e0002 */
[----:B------:R-:W0:Y:S08]  /*64f0*/  I2F.RP R2, R59 ;  /* 0x0000003b00027306 */ /* 0x000e300000209400 */
[----:B0-----:R-:W0:Y:S01]  /*6500*/  MUFU.RCP R2, R2 ;  /* 0x0000000200027308 */ /* 0x001e220000001000 */
[----:B---3--:R-:W-:-:S02]  /*6510*/  IMAD.MOV.U32 R55, RZ, RZ, R47 ;  /* 0x000000ffff377224 */ /* 0x008fc400078e002f */
[----:B------:R-:W-:Y:S02]  /*6520*/  IMAD.MOV.U32 R47, RZ, RZ, R50 ;  /* 0x000000ffff2f7224 */ /* 0x000fe400078e0032 */
[----:B0-----:R-:W-:-:S04]  /*6530*/  VIADD R2, R2, 0xffffffe ;  /* 0x0ffffffe02027836 */ /* 0x001fc80000000000 */
[----:B------:R-:W0:Y:S01]  /*6540*/  F2I.FTZ.U32.TRUNC.NTZ R25, R2 ;  /* 0x0000000200197305 */ /* 0x000e22000021f000 */
[----:B------:R-:W-:Y:S02]  /*6550*/  IMAD.MOV.U32 R58, RZ, RZ, R53 ;  /* 0x000000ffff3a7224 */ /* 0x000fe400078e0035 */
[----:B------:R-:W-:Y:S02]  /*6560*/  IMAD.MOV.U32 R53, RZ, RZ, R51 ;  /* 0x000000ffff357224 */ /* 0x000fe400078e0033 */
[----:B0-----:R-:W-:-:S04]  /*6570*/  IMAD.MOV R2, RZ, RZ, -R25 ;  /* 0x000000ffff027224 */ /* 0x001fc800078e0a19 */
[----:B------:R-:W-:-:S04]  /*6580*/  IMAD R2, R2, R59, RZ ;  /* 0x0000003b02027224 */ /* 0x000fc800078e02ff */
[----:B------:R-:W-:Y:S01]  /*6590*/  IMAD.HI.U32 R2, R25, R2, R24 ;  /* 0x0000000219027227 */ /* 0x000fe200078e0018 */
[----:B------:R-:W-:-:S05]  /*65a0*/  IABS R25, R4 ;  /* 0x0000000400197213 */ /* 0x000fca0000000000 */
[----:B------:R-:W-:-:S04]  /*65b0*/  IMAD.HI.U32 R51, R2, R49, RZ ;  /* 0x0000003102337227 */ /* 0x000fc800078e00ff */
[----:B------:R-:W-:Y:S02]  /*65c0*/  IMAD.MOV R51, RZ, RZ, -R51 ;  /* 0x000000ffff337224 */ /* 0x000fe400078e0a33 */
[----:B------:R-:W-:-:S04]  /*65d0*/  IMAD.HI.U32 R50, R2, R48, RZ ;  /* 0x0000003002327227 */ /* 0x000fc800078e00ff */
[C---:B------:R-:W-:Y:S01]  /*65e0*/  IMAD R49, R59.reuse, R51, R49 ;  /* 0x000000333b317224 */ /* 0x040fe200078e0231 */
[----:B------:R-:W-:Y:S01]  /*65f0*/  IABS R51, R5 ;  /* 0x0000000500337213 */ /* 0x000fe20000000000 */
[----:B------:R-:W-:Y:S02]  /*6600*/  IMAD.MOV R50, RZ, RZ, -R50 ;  /* 0x000000ffff327224 */ /* 0x000fe400078e0a32 */
[----:B------:R-:W-:Y:S01]  /*6610*/  IMAD.HI.U32 R24, R2, R25, RZ ;  /* 0x0000001902187227 */ /* 0x000fe200078e00ff */
[----:B------:R-:W-:-:S03]  /*6620*/  ISETP.GT.U32.AND P0, PT, R59, R49, PT ;  /* 0x000000313b00720c */ /* 0x000fc60003f04070 */
[----:B------:R-:W-:Y:S01]  /*6630*/  IMAD R48, R59, R50, R48 ;  /* 0x000000323b307224 */ /* 0x000fe200078e0230 */
[----:B------:R-:W-:Y:S01]  /*6640*/  IABS R50, R7 ;  /* 0x0000000700327213 */ /* 0x000fe20000000000 */
[----:B------:R-:W-:-:S03]  /*6650*/  IMAD.HI.U32 R0, R2, R51, RZ ;  /* 0x0000003302007227 */ /* 0x000fc600078e00ff */
[----:B------:R-:W-:Y:S01]  /*6660*/  ISETP.GT.U32.AND P2, PT, R59, R48, PT ;  /* 0x000000303b00720c */ /* 0x000fe20003f44070 */
[----:B------:R-:W-:Y:S02]  /*6670*/  IMAD.MOV R3, RZ, RZ, -R0 ;  /* 0x000000ffff037224 */ /* 0x000fe400078e0a00 */
[----:B------:R-:W-:-:S04]  /*6680*/  IMAD.HI.U32 R0, R2, R50, RZ ;  /* 0x0000003202007227 */ /* 0x000fc800078e00ff */
[C---:B------:R-:W-:Y:S02]  /*6690*/  IMAD R3, R59.reuse, R3, R51 ;  /* 0x000000033b037224 */ /* 0x040fe400078e0233 */
[----:B------:R-:W-:Y:S01]  /*66a0*/  IMAD.MOV R51, RZ, RZ, -R0 ;  /* 0x000000ffff337224 */ /* 0x000fe200078e0a00 */
[----:B------:R-:W-:Y:S01]  /*66b0*/  IABS R0, R8 ;  /* 0x0000000800007213 */ /* 0x000fe20000000000 */
[----:B------:R-:W-:Y:S02]  /*66c0*/  IMAD.MOV R24, RZ, RZ, -R24 ;  /* 0x000000ffff187224 */ /* 0x000fe400078e0a18 */
[C---:B------:R-:W-:Y:S02]  /*66d0*/  IMAD R4, R59.reuse, R51, R50 ;  /* 0x000000333b047224 */ /* 0x040fe400078e0232 */
[----:B------:R-:W2:Y:S01]  /*66e0*/  LDL R50, [R1+0x1168] ;  /* 0x0011680001327983 */ /* 0x000ea20000100800 */
[----:B------:R-:W-:Y:S01]  /*66f0*/  IMAD R25, R59, R24, R25 ;  /* 0x000000183b197224 */ /* 0x000fe200078e0219 */
[----:B------:R-:W-:Y:S01]  /*6700*/  IABS R24, R6 ;  /* 0x0000000600187213 */ /* 0x000fe20000000000 */
[--C-:B------:R-:W-:Y:S01]  /*6710*/  @!P0 IMAD.IADD R49, R49, 0x1, -R59.reuse ;  /* 0x0000000131318824 */ /* 0x100fe200078e0a3b */
[----:B------:R-:W3:Y:S01]  /*6720*/  LDL R51, [R1+0x2150] ;  /* 0x0021500001337983 */ /* 0x000ee20000100800 */
[----:B------:R-:W-:Y:S01]  /*6730*/  @!P2 IMAD.IADD R48, R48, 0x1, -R59 ;  /* 0x000000013030a824 */ /* 0x000fe200078e0a3b */
[C---:B------:R-:W-:Y:S01]  /*6740*/  ISETP.GT.U32.AND P3, PT, R59.reuse, R25, PT ;  /* 0x000000193b00720c */ /* 0x040fe20003f64070 */
[----:B------:R-:W-:Y:S01]  /*6750*/  IMAD.HI.U32 R52, R2, R24, RZ ;  /* 0x0000001802347227 */ /* 0x000fe200078e00ff */
[----:B------:R-:W-:-:S02]  /*6760*/  ISETP.GT.U32.AND P0, PT, R59, R49, PT ;  /* 0x000000313b00720c */ /* 0x000fc40003f04070 */
[----:B------:R-:W-:Y:S01]  /*6770*/  ISETP.GT.U32.AND P2, PT, R59, R3, PT ;  /* 0x000000033b00720c */ /* 0x000fe20003f44070 */
[----:B------:R-:W-:-:S04]  /*6780*/  IMAD.MOV R52, RZ, RZ, -R52 ;  /* 0x000000ffff347224 */ /* 0x000fc800078e0a34 */
[----:B------:R-:W-:Y:S02]  /*6790*/  IMAD R24, R59, R52, R24 ;  /* 0x000000343b187224 */ /* 0x000fe400078e0218 */
[----:B------:R-:W4:Y:S02]  /*67a0*/  LDL R52, [R1+0xc] ;  /* 0x00000c0001347983 */ /* 0x000f240000100800 */
[--C-:B------:R-:W-:Y:S01]  /*67b0*/  @!P3 IMAD.IADD R25, R25, 0x1, -R59.reuse ;  /* 0x000000011919b824 */ /* 0x100fe200078e0a3b */
[----:B------:R-:W-:Y:S01]  /*67c0*/  ISETP.GT.U32.AND P3, PT, R59, R48, PT ;  /* 0x000000303b00720c */ /* 0x000fe20003f64070 */
[----:B------:R-:W-:-:S03]  /*67d0*/  @!P0 IMAD.IADD R49, R49, 0x1, -R59 ;  /* 0x0000000131318824 */ /* 0x000fc600078e0a3b */
[----:B------:R-:W-:Y:S01]  /*67e0*/  ISETP.GT.U32.AND P6, PT, R59, R25, PT ;  /* 0x000000193b00720c */ /* 0x000fe20003fc4070 */
[----:B------:R-:W-:Y:S01]  /*67f0*/  @!P1 IMAD.MOV R49, RZ, RZ, -R49 ;  /* 0x000000ffff319224 */ /* 0x000fe200078e0a31 */
[----:B------:R-:W-:-:S04]  /*6800*/  ISETP.GE.AND P1, PT, R6, RZ, PT ;  /* 0x000000ff0600720c */ /* 0x000fc80003f26270 */
[----:B------:R0:W-:Y:S03]  /*6810*/  STL [R1+0x304], R49 ;  /* 0x0003043101007387 */ /* 0x0001e60000100800 */
[--C-:B------:R-:W-:Y:S01]  /*6820*/  @!P3 IMAD.IADD R48, R48, 0x1, -R59.reuse ;  /* 0x000000013030b824 */ /* 0x100fe200078e0a3b */
[----:B------:R-:W-:Y:S01]  /*6830*/  ISETP.GE.AND P3, PT, R5, RZ, PT ;  /* 0x000000ff0500720c */ /* 0x000fe20003f66270 */
[----:B------:R-:W-:Y:S01]  /*6840*/  IMAD.HI.U32 R5, R2, R0, RZ ;  /* 0x0000000002057227 */ /* 0x000fe200078e00ff */
[----:B0-----:R-:W-:Y:S02]  /*6850*/  IABS R49, R9 ;  /* 0x0000000900317213 */ /* 0x001fe40000000000 */
[----:B------:R-:W-:Y:S01]  /*6860*/  ISETP.GT.U32.AND P0, PT, R59, R24, PT ;  /* 0x000000183b00720c */ /* 0x000fe20003f04070 */
[--C-:B------:R-:W-:Y:S01]  /*6870*/  @!P6 IMAD.IADD R25, R25, 0x1, -R59.reuse ;  /* 0x000000011919e824 */ /* 0x100fe200078e0a3b */
[----:B------:R-:W-:Y:S01]  /*6880*/  ISETP.GT.U32.AND P6, PT, R59, R4, PT ;  /* 0x000000043b00720c */ /* 0x000fe20003fc4070 */
[----:B------:R-:W-:-:S02]  /*6890*/  @!P2 IMAD.IADD R3, R3, 0x1, -R59 ;  /* 0x000000010303a824 */ /* 0x000fc400078e0a3b */
[----:B--2---:R-:W-:Y:S02]  /*68a0*/  IMAD.MOV.U32 R6, RZ, RZ, R50 ;  /* 0x000000ffff067224 */ /* 0x004fe400078e0032 */
[----:B------:R-:W-:Y:S02]  /*68b0*/  IMAD.MOV R50, RZ, RZ, -R5 ;  /* 0x000000ffff327224 */ /* 0x000fe400078e0a05 */
[----:B------:R-:W-:Y:S02]  /*68c0*/  IMAD.MOV.U32 R5, RZ, RZ, R49 ;  /* 0x000000ffff057224 */ /* 0x000fe400078e0031 */
[----:B------:R-:W2:Y:S01]  /*68d0*/  LDL R49, [R1+0x2700] ;  /* 0x0027000001317983 */ /* 0x000ea20000100800 */
[----:B------:R-:W-:Y:S02]  /*68e0*/  IMAD R0, R59, R50, R0 ;  /* 0x000000323b007224 */ /* 0x000fe400078e0200 */
[----:B------:R-:W-:Y:S02]  /*68f0*/  IMAD.MOV.U32 R50, RZ, RZ, R44 ;  /* 0x000000ffff327224 */ /* 0x000fe400078e002c */
[----:B------:R-:W-:-:S02]  /*6900*/  @!P0 IMAD.IADD R24, R24, 0x1, -R59 ;  /* 0x0000000118188824 */ /* 0x000fc400078e0a3b */
[----:B------:R-:W-:Y:S01]  /*6910*/  IMAD.MOV.U32 R44, RZ, RZ, R48 ;  /* 0x000000ffff2c7224 */ /* 0x000fe200078e0030 */
[----:B------:R-:W-:-:S03]  /*6920*/  ISETP.GT.U32.AND P2, PT, R59, R3, PT ;  /* 0x000000033b00720c */ /* 0x000fc60003f44070 */
[----:B------:R-:W-:Y:S01]  /*6930*/  @!P5 IMAD.MOV R44, RZ, RZ, -R44 ;  /* 0x000000ffff2cd224 */ /* 0x000fe200078e0a2c */
[----:B------:R-:W-:Y:S01]  /*6940*/  ISETP.GT.U32.AND P5, PT, R59, R24, PT ;  /* 0x000000183b00720c */ /* 0x000fe20003fa4070 */
[--C-:B------:R-:W-:Y:S01]  /*6950*/  @!P6 IMAD.IADD R4, R4, 0x1, -R59.reuse ;  /* 0x000000010404e824 */ /* 0x100fe200078e0a3b */
[----:B------:R-:W-:Y:S01]  /*6960*/  ISETP.GE.AND P0, PT, R7, RZ, PT ;  /* 0x000000ff0700720c */ /* 0x000fe20003f06270 */
[----:B------:R-:W-:Y:S01]  /*6970*/  IMAD.MOV.U32 R7, RZ, RZ, R6 ;  /* 0x000000ffff077224 */ /* 0x000fe200078e0006 */
[----:B------:R0:W-:Y:S02]  /*6980*/  STL [R1+0x308], R44 ;  /* 0x0003082c01007387 */ /* 0x0001e40000100800 */
[----:B------:R-:W-:Y:S02]  /*6990*/  ISETP.GT.U32.AND P6, PT, R59, R4, PT ;  /* 0x000000043b00720c */ /* 0x000fe40003fc4070 */
[----:B------:R-:W-:Y:S01]  /*69a0*/  IABS R6, R10 ;  /* 0x0000000a00067213 */ /* 0x000fe20000000000 */
[----:B------:R-:W-:Y:S01]  /*69b0*/  @!P2 IMAD.IADD R3, R3, 0x1, -R59 ;  /* 0x000000010303a824 */ /* 0x000fe200078e0a3b */
[----:B------:R-:W-:-:S03]  /*69c0*/  ISETP.GT.U32.AND P2, PT, R59, R0, PT ;  /* 0x000000003b00720c */ /* 0x000fc60003f44070 */
[----:B------:R-:W-:Y:S02]  /*69d0*/  @!P5 IMAD.IADD R24, R24, 0x1, -R59 ;  /* 0x000000011818d824 */ /* 0x000fe400078e0a3b */
[----:B0-----:R-:W-:Y:S02]  /*69e0*/  IMAD.MOV.U32 R44, RZ, RZ, R43 ;  /* 0x000000ffff2c7224 */ /* 0x001fe400078e002b */
[----:B------:R-:W-:Y:S01]  /*69f0*/  IMAD.MOV.U32 R43, RZ, RZ, R25 ;  /* 0x000000ffff2b7224 */ /* 0x000fe200078e0019 */
[----:B------:R-:W-:Y:S01]  /*6a00*/  ISETP.GE.AND P5, PT, R10, RZ, PT ;  /* 0x000000ff0a00720c */ /* 0x000fe20003fa6270 */
[----:B------:R-:W-:Y:S01]  /*6a10*/  IMAD.MOV.U32 R48, RZ, RZ, R7 ;  /* 0x000000ffff307224 */ /* 0x000fe200078e0007 */
[----:B------:R-:W4:Y:S01]  /*6a20*/  LDL.LU R25, [R1+0x4] ;  /* 0x0000040001197983 */ /* 0x000f220000300800 */
[----:B------:R-:W-:Y:S02]  /*6a30*/  IMAD.MOV.U32 R10, RZ, RZ, R44 ;  /* 0x000000ffff0a7224 */ /* 0x000fe400078e002c */
[----:B------:R-:W-:-:S04]  /*6a40*/  IMAD.HI.U32 R7, R2, R5, RZ ;  /* 0x0000000502077227 */ /* 0x000fc800078e00ff */
[----:B------:R-:W-:Y:S01]  /*6a50*/  @!P4 IMAD.MOV R43, RZ, RZ, -R43 ;  /* 0x000000ffff2bc224 */ /* 0x000fe200078e0a2b */
[----:B------:R-:W-:Y:S01]  /*6a60*/  ISETP.GE.AND P4, PT, R8, RZ, PT ;  /* 0x000000ff0800720c */ /* 0x000fe20003f86270 */
[----:B------:R-:W-:Y:S02]  /*6a70*/  IMAD.MOV.U32 R44, RZ, RZ, R24 ;  /* 0x000000ffff2c7224 */ /* 0x000fe400078e0018 */
[----:B------:R-:W-:Y:S01]  /*6a80*/  IMAD.HI.U32 R8, R2, R6, RZ ;  /* 0x0000000602087227 */ /* 0x000fe200078e00ff */
[----:B------:R0:W-:Y:S03]  /*6a90*/  STL [R1+0x30c], R43 ;  /* 0x00030c2b01007387 */ /* 0x0001e60000100800 */
[----:B------:R-:W-:Y:S01]  /*6aa0*/  @!P3 IMAD.MOV R3, RZ, RZ, -R3 ;  /* 0x000000ffff03b224 */ /* 0x000fe200078e0a03 */
[----:B------:R-:W-:Y:S01]  /*6ab0*/  ISETP.GE.AND P3, PT, R9, RZ, PT ;  /* 0x000000ff0900720c */ /* 0x000fe20003f66270 */
[----:B------:R-:W-:-:S02]  /*6ac0*/  IMAD.MOV R7, RZ, RZ, -R7 ;  /* 0x000000ffff077224 */ /* 0x000fc400078e0a07 */
[----:B------:R-:W-:Y:S02]  /*6ad0*/  @!P1 IMAD.MOV R44, RZ, RZ, -R44 ;  /* 0x000000ffff2c9224 */ /* 0x000fe400078e0a2c */
[----:B------:R-:W-:Y:S01]  /*6ae0*/  IMAD.MOV R9, RZ, RZ, -R8 ;  /* 0x000000ffff097224 */ /* 0x000fe200078e0a08 */
[----:B0-----:R-:W4:Y:S01]  /*6af0*/  LDL.LU R43, [R1+0x2c14] ;  /* 0x002c1400012b7983 */ /* 0x001f220000300800 */
[----:B------:R-:W-:-:S03]  /*6b00*/  @!P6 IMAD.IADD R4, R4, 0x1, -R59 ;  /* 0x000000010404e824 */ /* 0x000fc600078e0a3b */
[----:B------:R0:W-:Y:S01]  /*6b10*/  STL [R1+0x310], R3 ;  /* 0x0003100301007387 */ /* 0x0001e20000100800 */
[----:B------:R-:W-:-:S03]  /*6b20*/  IMAD R9, R59, R9, R6 ;  /* 0x000000093b097224 */ /* 0x000fc600078e0206 */
[----:B------:R1:W-:Y:S01]  /*6b30*/  STL [R1+0x314], R44 ;  /* 0x0003142c01007387 */ /* 0x0003e20000100800 */
[----:B------:R-:W-:Y:S02]  /*6b40*/  @!P2 IMAD.IADD R0, R0, 0x1, -R59 ;  /* 0x000000010000a824 */ /* 0x000fe400078e0a3b */
[----:B0-----:R-:W-:Y:S02]  /*6b50*/  IMAD R3, R59, R7, R5 ;  /* 0x000000073b037224 */ /* 0x001fe400078e0205 */
[----:B-1----:R-:W-:-:S03]  /*6b60*/  IMAD.MOV.U32 R44, RZ, RZ, R4 ;  /* 0x000000ffff2c7224 */ /* 0x002fc600078e0004 */
[C---:B------:R-:W-:Y:S01]  /*6b70*/  ISETP.GT.U32.AND P6, PT, R59.reuse, R3, PT ;  /* 0x000000033b00720c */ /* 0x040fe20003fc4070 */
[----:B------:R-:W-:Y:S01]  /*6b80*/  @!P0 IMAD.MOV R44, RZ, RZ, -R44 ;  /* 0x000000ffff2c8224 */ /* 0x000fe200078e0a2c */
[C---:B------:R-:W-:Y:S02]  /*6b90*/  ISETP.GT.U32.AND P0, PT, R59.reuse, R9, PT ;  /* 0x000000093b00720c */ /* 0x040fe40003f04070 */
[----:B------:R-:W-:Y:S02]  /*6ba0*/  ISETP.GT.U32.AND P1, PT, R59, R0, PT ;  /* 0x000000003b00720c */ /* 0x000fe40003f24070 */
[----:B------:R-:W-:Y:S01]  /*6bb0*/  IABS R8, R11 ;  /* 0x0000000b00087213 */ /* 0x000fe20000000000 */
[----:B------:R-:W-:Y:S01]  /*6bc0*/  IMAD.MOV.U32 R24, RZ, RZ, R10 ;  /* 0x000000ffff187224 */ /* 0x000fe200078e000a */
[----:B------:R-:W-:-:S05]  /*6bd0*/  IABS R7, R12 ;  /* 0x0000000c00077213 */ /* 0x000fca0000000000 */
[----:B------:R-:W-:Y:S02]  /*6be0*/  @!P6 IMAD.IADD R3, R3, 0x1, -R59 ;  /* 0x000000010303e824 */ /* 0x000fe400078e0a3b */
[----:B------:R-:W-:Y:S01]  /*6bf0*/  IMAD.HI.U32 R10, R2, R8, RZ ;  /* 0x00000008020a7227 */ /* 0x000fe200078e00ff */
[----:B------:R-:W-:-:S03]  /*6c00*/  ISETP.GE.AND P2, PT, R11, RZ, PT ;  /* 0x000000ff0b00720c */ /* 0x000fc60003f46270 */
[--C-:B------:R-:W-:Y:S01]  /*6c10*/  @!P0 IMAD.IADD R9, R9, 0x1, -R59.reuse ;  /* 0x0000000109098824 */ /* 0x100fe200078e0a3b */
[----:B------:R-:W-:Y:S01]  /*6c20*/  ISETP.GE.AND P0, PT, R12, RZ, PT ;  /* 0x000000ff0c00720c */ /* 0x000fe20003f06270 */
[----:B------:R-:W-:Y:S01]  /*6c30*/  @!P1 IMAD.IADD R0, R0, 0x1, -R59 ;  /* 0x0000000100009824 */ /* 0x000fe200078e0a3b */
[----:B------:R-:W-:Y:S01]  /*6c40*/  ISETP.GT.U32.AND P6, PT, R59, R3, PT ;  /* 0x000000033b00720c */ /* 0x000fe20003fc4070 */
[----:B------:R-:W-:Y:S01]  /*6c50*/  IMAD.MOV.U32 R12, RZ, RZ, R24 ;  /* 0x000000ffff0c7224 */ /* 0x000fe200078e0018 */
[----:B------:R0:W-:Y:S01]  /*6c60*/  STL [R1+0x318], R44 ;  /* 0x0003182c01007387 */ /* 0x0001e20000100800 */
[----:B------:R-:W-:-:S04]  /*6c70*/  IMAD.HI.U32 R11, R2, R7, RZ ;  /* 0x00000007020b7227 */ /* 0x000fc800078e00ff */
[----:B------:R-:W-:Y:S02]  /*6c80*/  IMAD.MOV R10, RZ, RZ, -R10 ;  /* 0x000000ffff0a7224 */ /* 0x000fe400078e0a0a */
[----:B------:R-:W-:Y:S01]  /*6c90*/  IMAD.MOV R4, RZ, RZ, -R11 ;  /* 0x000000ffff047224 */ /* 0x000fe200078e0a0b */
[----:B0-----:R-:W4:Y:S01]  /*6ca0*/  LDL.LU R44, [R1+0x2c10] ;  /* 0x002c1000012c7983 */ /* 0x001f220000300800 */
[C---:B------:R-:W-:Y:S01]  /*6cb0*/  IMAD R8, R59.reuse, R10, R8 ;  /* 0x0000000a3b087224 */ /* 0x040fe200078e0208 */
[----:B------:R-:W-:Y:S01]  /*6cc0*/  IABS R6, R13 ;  /* 0x0000000d00067213 */ /* 0x000fe20000000000 */
[----:B------:R-:W-:-:S03]  /*6cd0*/  IMAD R7, R59, R4, R7 ;  /* 0x000000043b077224 */ /* 0x000fc600078e0207 */
[----:B------:R-:W-:Y:S01]  /*6ce0*/  ISETP.GT.U32.AND P1, PT, R59, R8, PT ;  /* 0x000000083b00720c */ /* 0x000fe20003f24070 */
[----:B------:R-:W-:Y:S01]  /*6cf0*/  @!P6 IMAD.IADD R3, R3, 0x1, -R59 ;  /* 0x000000010303e824 */ /* 0x000fe200078e0a3b */
[----:B------:R-:W-:Y:S01]  /*6d00*/  ISETP.GT.U32.AND P6, PT, R59, R7, PT ;  /* 0x000000073b00720c */ /* 0x000fe20003fc4070 */
[----:B------:R-:W-:-:S04]  /*6d10*/  IMAD.HI.U32 R11, R2, R6, RZ ;  /* 0x00000006020b7227 */ /* 0x000fc800078e00ff */
[----:B------:R-:W-:-:S04]  /*6d20*/  IMAD.MOV R11, RZ, RZ, -R11 ;  /* 0x000000ffff0b7224 */ /* 0x000fc800078e0a0b */
[----:B------:R-:W-:Y:S02]  /*6d30*/  IMAD R6, R59, R11, R6 ;  /* 0x0000000b3b067224 */ /* 0x000fe400078e0206 */
[--C-:B------:R-:W-:Y:S02]  /*6d40*/  @!P1 IMAD.IADD R8, R8, 0x1, -R59.reuse ;  /* 0x0000000108089824 */ /* 0x100fe400078e0a3b */
[----:B------:R-:W-:-:S03]  /*6d50*/  @!P6 IMAD.IADD R7, R7, 0x1, -R59 ;  /* 0x000000010707e824 */ /* 0x000fc600078e0a3b */
[----:B------:R-:W-:Y:S02]  /*6d60*/  ISETP.GT.U32.AND P6, PT, R59, R8, PT ;  /* 0x000000083b00720c */ /* 0x000fe40003fc4070 */
[----:B------:R-:W-:-:S11]  /*6d70*/  IABS R5, R14 ;  /* 0x0000000e00057213 */ /* 0x000fd60000000000 */
[----:B------:R-:W-:Y:S02]  /*6d80*/  @!P6 IMAD.IADD R8, R8, 0x1, -R59 ;  /* 0x000000010808e824 */ /* 0x000fe400078e0a3b */
[----:B--2---:R-:W-:Y:S02]  /*6d90*/  IMAD.MOV.U32 R24, RZ, RZ, R49 ;  /* 0x000000ffff187224 */ /* 0x004fe400078e0031 */
[----:B---3--:R-:W-:Y:S02]  /*6da0*/  IMAD.MOV.U32 R49, RZ, RZ, R51 ;  /* 0x000000ffff317224 */ /* 0x008fe400078e0033 */
[----:B------:R-:W-:Y:S02]  /*6db0*/  IMAD.MOV.U32 R51, RZ, RZ, R45 ;  /* 0x000000ffff337224 */ /* 0x000fe400078e002d */
[----:B------:R-:W-:Y:S02]  /*6dc0*/  IMAD.MOV.U32 R45, RZ, RZ, R0 ;  /* 0x000000ffff2d7224 */ /* 0x000fe400078e0000 */
[----:B------:R-:W2:Y:S02]  /*6dd0*/  LDL R0, [R1+0x21b4] ;  /* 0x0021b40001007983 */ /* 0x000ea40000100800 */
[----:B------:R-:W-:-:S05]  /*6de0*/  @!P4 IMAD.MOV R45, RZ, RZ, -R45 ;  /* 0x000000ffff2dc224 */ /* 0x000fca00078e0a2d */
[----:B------:R0:W-:Y:S02]  /*6df0*/  STL [R1+0x31c], R45 ;  /* 0x00031c2d01007387 */ /* 0x0001e40000100800 */
[----:B0-----:R-:W-:-:S04]  /*6e00*/  IMAD.MOV.U32 R45, RZ, RZ, R3 ;  /* 0x000000ffff2d7224 */ /* 0x001fc800078e0003 */
[----:B------:R-:W-:Y:S01]  /*6e10*/  @!P3 IMAD.MOV R45, RZ, RZ, -R45 ;  /* 0x000000ffff2db224 */ /* 0x000fe200078e0a2d */
[----:B------:R-:W-:-:S04]  /*6e20*/  ISETP.GT.U32.AND P3, PT, R59, R6, PT ;  /* 0x000000063b00720c */ /* 0x000fc80003f64070 */
[----:B------:R0:W-:Y:S09]  /*6e30*/  STL [R1+0x320], R45 ;  /* 0x0003202d01007387 */ /* 0x0001f20000100800 */
[----:B------:R-:W-:Y:S01]  /*6e40*/  @!P3 IMAD.IADD R6, R6, 0x1, -R59 ;  /* 0x000000010606b824 */ /* 0x000fe200078e0a3b */
[----:B------:R-:W-:Y:S01]  /*6e50*/  ISETP.GE.AND P3, PT, R14, RZ, PT ;  /* 0x000000ff0e00720c */ /* 0x000fe20003f66270 */
[----:B----4-:R-:W-:Y:S01]  /*6e60*/  IMAD.MOV.U32 R14, RZ, RZ, R52 ;  /* 0x000000ffff0e7224 */ /* 0x010fe200078e0034 */
[----:B0-----:R-:W3:Y:S01]  /*6e70*/  LDL.LU R45, [R1+0x2c0c] ;  /* 0x002c0c00012d7983 */ /* 0x001ee20000300800 */
[----:B------:R-:W-:-:S02]  /*6e80*/  IMAD.MOV.U32 R52, RZ, RZ, R61 ;  /* 0x000000ffff347224 */ /* 0x000fc400078e003d */
[----:B------:R-:W-:Y:S02]  /*6e90*/  IMAD.MOV.U32 R61, RZ, RZ, R46 ;  /* 0x000000ffff3d7224 */ /* 0x000fe400078e002e */
[----:B------:R-:W-:Y:S02]  /*6ea0*/  IMAD.MOV.U32 R46, RZ, RZ, R8 ;  /* 0x000000ffff2e7224 */ /* 0x000fe400078e0008 */
[----:B------:R-:W4:Y:S01]  /*6eb0*/  LDL.LU R8, [R1+0x8] ;  /* 0x0000080001087983 */ /* 0x000f220000300800 */
[----:B------:R-:W-:Y:S01]  /*6ec0*/  ISETP.GT.U32.AND P1, PT, R59, R9, PT ;  /* 0x000000093b00720c */ /* 0x000fe20003f24070 */
[----:B------:R-:W-:-:S04]  /*6ed0*/  IMAD.HI.U32 R10, R2, R5, RZ ;  /* 0x00000005020a7227 */ /* 0x000fc800078e00ff */
[----:B------:R-:W-:-:S04]  /*6ee0*/  IMAD.MOV R10, RZ, RZ, -R10 ;  /* 0x000000ffff0a7224 */ /* 0x000fc800078e0a0a */
[----:B------:R-:W-:Y:S01]  /*6ef0*/  IMAD R5, R59, R10, R5 ;  /* 0x0000000a3b057224 */ /* 0x000fe200078e0205 */
[----:B------:R-:W-:-:S03]  /*6f00*/  IABS R4, R15 ;  /* 0x0000000f00047213 */ /* 0x000fc60000000000 */
[----:B------:R-:W-:Y:S01]  /*6f10*/  @!P1 IMAD.IADD R9, R9, 0x1, -R59 ;  /* 0x0000000109099824 */ /* 0x000fe200078e0a3b */
[C---:B------:R-:W-:Y:S01]  /*6f20*/  ISETP.GT.U32.AND P1, PT, R59.reuse, R5, PT ;  /* 0x000000053b00720c */ /* 0x040fe20003f24070 */
[----:B------:R-:W-:Y:S01]  /*6f30*/  IMAD.HI.U32 R11, R2, R4, RZ ;  /* 0x00000004020b7227 */ /* 0x000fe200078e00ff */
[----:B------:R-:W-:-:S03]  /*6f40*/  ISETP.GT.U32.AND P4, PT, R59, R7, PT ;  /* 0x000000073b00720c */ /* 0x000fc60003f84070 */
[----:B------:R-:W-:Y:S01]  /*6f50*/  IMAD.MOV R11, RZ, RZ, -R11 ;  /* 0x000000ffff0b7224 */ /* 0x000fe200078e0a0b */
[----:B------:R-:W-:-:S03]  /*6f60*/  IABS R10, R16 ;  /* 0x00000010000a7213 */ /* 0x000fc60000000000 */
[----:B------:R-:W-:-:S04]  /*6f70*/  IMAD R4, R59, R11, R4 ;  /* 0x0000000b3b047224 */ /* 0x000fc800078e0204 */
[--C-:B------:R-:W-:Y:S02]  /*6f80*/  @!P1 IMAD.IADD R5, R5, 0x1, -R59.reuse ;  /* 0x0000000105059824 */ /* 0x100fe400078e0a3b */
[----:B------:R-:W-:Y:S01]  /*6f90*/  @!P4 IMAD.IADD R7, R7, 0x1, -R59 ;  /* 0x000000010707c824 */ /* 0x000fe200078e0a3b */
[----:B------:R-:W-:Y:S01]  /*6fa0*/  ISETP.GE.AND P4, PT, R13, RZ, PT ;  /* 0x000000ff0d00720c */ /* 0x000fe20003f86270 */
[----:B------:R-:W-:Y:S02]  /*6fb0*/  IMAD.MOV.U32 R3, RZ, RZ, R10 ;  /* 0x000000ffff037224 */ /* 0x000fe400078e000a */
[----:B------:R-:W-:Y:S01]  /*6fc0*/  @!P5 IMAD.MOV R9, RZ, RZ, -R9 ;  /* 0x000000ffff09d224 */ /* 0x000fe200078e0a09 */
[C---:B------:R-:W-:Y:S01]  /*6fd0*/  ISETP.GT.U32.AND P5, PT, R59.reuse, R5, PT ;  /* 0x000000053b00720c */ /* 0x040fe20003fa4070 */
[----:B------:R-:W-:Y:S01]  /*6fe0*/  IMAD.HI.U32 R10, R2, R3, RZ ;  /* 0x00000003020a7227 */ /* 0x000fe200078e00ff */
[----:B------:R-:W-:Y:S02]  /*6ff0*/  ISETP.GT.U32.AND P6, PT, R59, R4, PT ;  /* 0x000000043b00720c */ /* 0x000fe40003fc4070 */
[----:B------:R0:W-:Y:S01]  /*7000*/  STL [R1+0x324], R9 ;  /* 0x0003240901007387 */ /* 0x0001e20000100800 */
[----:B------:R-:W-:-:S04]  /*7010*/  IMAD.MOV R10, RZ, RZ, -R10 ;  /* 0x000000ffff0a7224 */ /* 0x000fc800078e0a0a */
[----:B------:R-:W-:-:S04]  /*7020*/  IMAD R3, R59, R10, R3 ;  /* 0x0000000a3b037224 */ /* 0x000fc800078e0203 */
[--C-:B------:R-:W-:Y:S01]  /*7030*/  @!P5 IMAD.IADD R5, R5, 0x1, -R59.reuse ;  /* 0x000000010505d824 */ /* 0x100fe200078e0a3b */
[----:B------:R-:W-:Y:S01]  /*7040*/  ISETP.GT.U32.AND P1, PT, R59, R6, PT ;  /* 0x000000063b00720c */ /* 0x000fe20003f24070 */
[----:B------:R-:W-:-:S05]  /*7050*/  @!P6 IMAD.IADD R4, R4, 0x1, -R59 ;  /* 0x000000010404e824 */ /* 0x000fca00078e0a3b */
[----:B------:R-:W-:Y:S01]  /*7060*/  ISETP.GT.U32.AND P6, PT, R59, R4, PT ;  /* 0x000000043b00720c */ /* 0x000fe20003fc4070 */
[----:B------:R-:W-:Y:S01]  /*7070*/  @!P3 IMAD.MOV R5, RZ, RZ, -R5 ;  /* 0x000000ffff05b224 */ /* 0x000fe200078e0a05 */
[----:B------:R-:W-:Y:S01]  /*7080*/  IABS R10, R18 ;  /* 0x00000012000a7213 */ /* 0x000fe20000000000 */
[----:B------:R-:W-:-:S04]  /*7090*/  @!P2 IMAD.MOV R46, RZ, RZ, -R46 ;  /* 0x000000ffff2ea224 */ /* 0x000fc800078e0a2e */
[----:B------:R-:W-:Y:S01]  /*70a0*/  @!P1 IMAD.IADD R6, R6, 0x1, -R59 ;  /* 0x0000000106069824 */ /* 0x000fe200078e0a3b */
[----:B------:R-:W-:-:S05]  /*70b0*/  ISETP.GE.AND P1, PT, R16, RZ, PT ;  /* 0x000000ff1000720c */ /* 0x000fca0003f26270 */
[----:B------:R-:W-:Y:S01]  /*70c0*/  @!P6 IMAD.IADD R4, R4, 0x1, -R59 ;  /* 0x000000010404e824 */ /* 0x000fe200078e0a3b */
[----:B------:R-:W-:Y:S02]  /*70d0*/  ISETP.GE.AND P6, PT, R17, RZ, PT ;  /* 0x000000ff1100720c */ /* 0x000fe40003fc6270 */
[----:B------:R-:W-:Y:S01]  /*70e0*/  ISETP.GE.AND P2, PT, R15, RZ, PT ;  /* 0x000000ff0f00720c */ /* 0x000fe20003f46270 */
[----:B--2---:R-:W-:Y:S01]  /*70f0*/  IMAD.MOV.U32 R11, RZ, RZ, R0 ;  /* 0x000000ffff0b7224 */ /* 0x004fe200078e0000 */
[----:B------:R-:W-:-:S03]  /*7100*/  IABS R0, R17 ;  /* 0x0000001100007213 */ /* 0x000fc60000000000 */
[----:B------:R-:W-:Y:S02]  /*7110*/  IMAD.MOV.U32 R13, RZ, RZ, R11 ;  /* 0x000000ffff0d7224 */ /* 0x000fe400078e000b */
[----:B------:R-:W-:-:S04]  /*7120*/  IMAD.HI.U32 R11, R2, R0, RZ ;  /* 0x00000000020b7227 */ /* 0x000fc800078e00ff */
[----:B------:R-:W-:Y:S02]  /*7130*/  IMAD.MOV R11, RZ, RZ, -R11 ;  /* 0x000000ffff0b7224 */ /* 0x000fe400078e0a0b */
[----:B0-----:R-:W-:Y:S02]  /*7140*/  IMAD.MOV.U32 R9, RZ, RZ, R13 ;  /* 0x000000ffff097224 */ /* 0x001fe400078e000d */
[----:B------:R-:W-:Y:S02]  /*7150*/  IMAD.MOV.U32 R13, RZ, RZ, R25 ;  /* 0x000000ffff0d7224 */ /* 0x000fe400078e0019 */
[----:B------:R-:W-:Y:S02]  /*7160*/  IMAD.MOV.U32 R25, RZ, RZ, R50 ;  /* 0x000000ffff197224 */ /* 0x000fe400078e0032 */
[----:B------:R-:W-:Y:S02]  /*7170*/  IMAD R0, R59, R11, R0 ;  /* 0x0000000b3b007224 */ /* 0x000fe400078e0200 */
[----:B------:R-:W-:-:S02]  /*7180*/  IMAD.MOV.U32 R50, RZ, RZ, R47 ;  /* 0x000000ffff327224 */ /* 0x000fc400078e002f */
[----:B------:R-:W-:Y:S01]  /*7190*/  IMAD.MOV.U32 R47, RZ, RZ, R7 ;  /* 0x000000ffff2f7224 */ /* 0x000fe200078e0007 */
[C---:B------:R-:W-:Y:S01]  /*71a0*/  ISETP.GT.U32.AND P5, PT, R59.reuse, R0, PT ;  /* 0x000000003b00720c */ /* 0x040fe20003fa4070 */
[----:B------:R-:W2:Y:S02]  /*71b0*/  LDL R7, [R1+0x94] ;  /* 0x0000940001077983 */ /* 0x000ea40000100800 */
[----:B------:R-:W-:Y:S01]  /*71c0*/  @!P0 IMAD.MOV R47, RZ, RZ, -R47 ;  /* 0x000000ffff2f8224 */ /* 0x000fe200078e0a2f */
[----:B------:R-:W-:Y:S01]  /*71d0*/  ISETP.GT.U32.AND P0, PT, R59, R3, PT ;  /* 0x000000033b00720c */ /* 0x000fe20003f04070 */
[----:B------:R-:W-:-:S08]  /*71e0*/  IMAD.MOV.U32 R16, RZ, RZ, R9 ;  /* 0x000000ffff107224 */ /* 0x000fd000078e0009 */
[----:B------:R-:W-:-:S04]  /*71f0*/  @!P5 IMAD.IADD R0, R0, 0x1, -R59 ;  /* 0x000000010000d824 */ /* 0x000fc800078e0a3b */
[----:B------:R-:W-:Y:S01]  /*7200*/  @!P0 IMAD.IADD R3, R3, 0x1, -R59 ;  /* 0x0000000103038824 */ /* 0x000fe200078e0a3b */
[C---:B------:R-:W-:Y:S02]  /*7210*/  ISETP.GT.U32.AND P3, PT, R59.reuse, R0, PT ;  /* 0x000000003b00720c */ /* 0x040fe40003f64070 */
[----:B------:R-:W-:Y:S01]  /*7220*/  ISETP.GE.AND P0, PT, R18, RZ, PT ;  /* 0x000000ff1200720c */ /* 0x000fe20003f06270 */
[----:B------:R-:W-:Y:S01]  /*7230*/  IMAD.MOV.U32 R18, RZ, RZ, R53 ;  /* 0x000000ffff127224 */ /* 0x000fe200078e0035 */
[----:B------:R-:W-:Y:S01]  /*7240*/  ISETP.GT.U32.AND P5, PT, R59, R3, PT ;  /* 0x000000033b00720c */ /* 0x000fe20003fa4070 */
[----:B------:R-:W-:Y:S01]  /*7250*/  IMAD.MOV.U32 R53, RZ, RZ, R6 ;  /* 0x000000ffff357224 */ /* 0x000fe200078e0006 */
[----:B------:R-:W-:Y:S01]  /*7260*/  IABS R9, R19 ;  /* 0x0000001300097213 */ /* 0x000fe20000000000 */
[----:B----4-:R-:W-:Y:S01]  /*7270*/  IMAD.MOV.U32 R17, RZ, RZ, R8 ;  /* 0x000000ffff117224 */ /* 0x010fe200078e0008 */
[----:B------:R-:W-:Y:S01]  /*7280*/  IABS R8, R20 ;  /* 0x0000001400087213 */ /* 0x000fe20000000000 */
[----:B------:R-:W-:Y:S01]  /*7290*/  @!P4 IMAD.MOV R53, RZ, RZ, -R53 ;  /* 0x000000ffff35c224 */ /* 0x000fe200078e0a35 */
[----:B------:R0:W-:Y:S01]  /*72a0*/  STL [R1+0x328], R46 ;  /* 0x0003282e01007387 */ /* 0x0001e20000100800 */
[----:B------:R-:W-:-:S04]  /*72b0*/  IMAD.HI.U32 R11, R2, R9, RZ ;  /* 0x00000009020b7227 */ /* 0x000fc800078e00ff */
[----:B------:R-:W-:Y:S01]  /*72c0*/  IMAD.HI.U32 R6, R2, R8, RZ ;  /* 0x0000000802067227 */ /* 0x000fe200078e00ff */
[----:B0-----:R-:W4:Y:S03]  /*72d0*/  LDL.LU R46, [R1+0x2c08] ;  /* 0x002c0800012e7983 */ /* 0x001f260000300800 */
[----:B------:R-:W-:Y:S01]  /*72e0*/  IMAD.MOV R11, RZ, RZ, -R11 ;  /* 0x000000ffff0b7224 */ /* 0x000fe200078e0a0b */
[----:B------:R0:W-:Y:S01]  /*72f0*/  STL [R1+0x32c], R47 ;  /* 0x00032c2f01007387 */ /* 0x0001e20000100800 */
[--C-:B------:R-:W-:Y:S01]  /*7300*/  @!P3 IMAD.IADD R0, R0, 0x1, -R59.reuse ;  /* 0x000000010000b824 */ /* 0x100fe200078e0a3b */
[----:B------:R-:W-:Y:S01]  /*7310*/  ISETP.GE.AND P3, PT, R20, RZ, PT ;  /* 0x000000ff1400720c */ /* 0x000fe20003f66270 */
[----:B------:R-:W-:Y:S02]  /*7320*/  @!P5 IMAD.IADD R3, R3, 0x1, -R59 ;  /* 0x000000010303d824 */ /* 0x000fe400078e0a3b */
[----:B------:R-:W-:Y:S01]  /*7330*/  IMAD.MOV.U32 R20, RZ, RZ, R18 ;  /* 0x000000ffff147224 */ /* 0x000fe200078e0012 */
[----:B0-----:R-:W4:Y:S01]  /*7340*/  LDL.LU R47, [R1+0x2c04] ;  /* 0x002c0400012f7983 */ /* 0x001f220000300800 */
[----:B------:R-:W-:-:S03]  /*7350*/  IMAD.MOV.U32 R18, RZ, RZ, R16 ;  /* 0x000000ffff127224 */ /* 0x000fc600078e0010 */
[----:B------:R0:W-:Y:S01]  /*7360*/  STL [R1+0x330], R53 ;  /* 0x0003303501007387 */ /* 0x0001e20000100800 */
[----:B------:R-:W-:Y:S02]  /*7370*/  IMAD.MOV.U32 R16, RZ, RZ, R25 ;  /* 0x000000ffff107224 */ /* 0x000fe400078e0019 */
[----:B------:R-:W-:Y:S02]  /*7380*/  IMAD.MOV.U32 R25, RZ, RZ, R55 ;  /* 0x000000ffff197224 */ /* 0x000fe400078e0037 */
[----:B------:R-:W-:Y:S01]  /*7390*/  IMAD.MOV.U32 R55, RZ, RZ, R3 ;  /* 0x000000ffff377224 */ /* 0x000fe200078e0003 */
[----:B0-----:R-:W4:Y:S04]  /*73a0*/  LDL.LU R53, [R1+0x2c00] ;  /* 0x002c000001357983 */ /* 0x001f280000300800 */
[----:B------:R0:W-:Y:S01]  /*73b0*/  STL [R1+0x334], R5 ;  /* 0x0003340501007387 */ /* 0x0001e20000100800 */
[----:B------:R-:W-:-:S02]  /*73c0*/  @!P1 IMAD.MOV R55, RZ, RZ, -R55 ;  /* 0x000000ffff379224 */ /* 0x000fc400078e0a37 */
[----:B0-----:R-:W-:Y:S02]  /*73d0*/  IMAD.MOV R5, RZ, RZ, -R6 ;  /* 0x000000ffff057224 */ /* 0x001fe400078e0a06 */
[C---:B------:R-:W-:Y:S02]  /*73e0*/  IMAD R6, R59.reuse, R11, R9 ;  /* 0x0000000b3b067224 */ /* 0x040fe400078e0209 */
[----:B------:R-:W-:Y:S02]  /*73f0*/  IMAD.MOV.U32 R9, RZ, RZ, R4 ;  /* 0x000000ffff097224 */ /* 0x000fe400078e0004 */
[----:B------:R-:W-:Y:S01]  /*7400*/  IMAD R5, R59, R5, R8 ;  /* 0x000000053b057224 */ /* 0x000fe200078e0208 */
[----:B------:R-:W-:Y:S01]  /*7410*/  IABS R8, R23 ;  /* 0x0000001700087213 */ /* 0x000fe20000000000 */
[----:B------:R-:W-:Y:S01]  /*7420*/  @!P2 IMAD.MOV R9, RZ, RZ, -R9 ;  /* 0x000000ffff09a224 */ /* 0x000fe200078e0a09 */
[----:B------:R-:W-:Y:S03]  /*7430*/  STL [R1+0x338], R4 ;  /* 0x0003380401007387 */ /* 0x000fe60000100800 */
[----:B------:R-:W-:Y:S01]  /*7440*/  IMAD.HI.U32 R3, R2, R8, RZ ;  /* 0x0000000802037227 */ /* 0x000fe200078e00ff */
[----:B------:R-:W-:Y:S04]  /*7450*/  @!P2 STL [R1+0x338], R9 ;  /* 0x000338090100a387 */ /* 0x000fe80000100800 */
[----:B------:R0:W-:Y:S02]  /*7460*/  STL [R1+0x33c], R55 ;  /* 0x00033c3701007387 */ /* 0x0001e40000100800 */
[----:B0-----:R-:W-:-:S02]  /*7470*/  IMAD.MOV.U32 R55, RZ, RZ, R54 ;  /* 0x000000ffff377224 */ /* 0x001fc400078e0036 */
[----:B------:R-:W-:Y:S02]  /*7480*/  IMAD.MOV.U32 R54, RZ, RZ, R0 ;  /* 0x000000ffff367224 */ /* 0x000fe400078e0000 */
[----:B------:R-:W-:Y:S02]  /*7490*/  IMAD.MOV R0, RZ, RZ, -R3 ;  /* 0x000000ffff007224 */ /* 0x000fe400078e0a03 */
[----:B------:R-:W3:Y:S01]  /*74a0*/  LDL R3, [R1+0x1150] ;  /* 0x0011500001037983 */ /* 0x000ee20000100800 */
[----:B------:R-:W-:Y:S02]  /*74b0*/  ISETP.GT.U32.AND P5, PT, R59, R6, PT ;  /* 0x000000063b00720c */ /* 0x000fe40003fa4070 */
[----:B------:R-:W-:Y:S02]  /*74c0*/  IABS R11, R22 ;  /* 0x00000016000b7213 */ /* 0x000fe40000000000 */
[----:B------:R-:W-:Y:S01]  /*74d0*/  ISETP.GE.AND P2, PT, R19, RZ, PT ;  /* 0x000000ff1300720c */ /* 0x000fe20003f46270 */
[----:B------:R-:W-:-:S08]  /*74e0*/  IMAD.MOV.U32 R19, RZ, RZ, R13 ;  /* 0x000000ffff137224 */ /* 0x000fd000078e000d */
[----:B------:R-:W-:Y:S02]  /*74f0*/  @!P5 IMAD.IADD R6, R6, 0x1, -R59 ;  /* 0x000000010606d824 */ /* 0x000fe400078e0a3b */
[----:B------:R-:W-:Y:S02]  /*7500*/  IMAD.MOV.U32 R13, RZ, RZ, R12 ;  /* 0x000000ffff0d7224 */ /* 0x000fe400078e000c */
[----:B------:R-:W-:Y:S01]  /*7510*/  IMAD.HI.U32 R12, R2, R11, RZ ;  /* 0x0000000b020c7227 */ /* 0x000fe200078e00ff */
[----:B------:R-:W-:-:S03]  /*7520*/  ISETP.GT.U32.AND P1, PT, R59, R6, PT ;  /* 0x000000063b00720c */ /* 0x000fc60003f24070 */
[----:B------:R-:W-:Y:S02]  /*7530*/  IMAD.MOV R12, RZ, RZ, -R12 ;  /* 0x000000ffff0c7224 */ /* 0x000fe400078e0a0c */
[----:B------:R-:W-:-:S08]  /*7540*/  @!P6 IMAD.MOV R54, RZ, RZ, -R54 ;  /* 0x000000ffff36e224 */ /* 0x000fd000078e0a36 */
[----:B------:R-:W-:Y:S01]  /*7550*/  @!P1 IMAD.IADD R6, R6, 0x1, -R59 ;  /* 0x0000000106069824 */ /* 0x000fe200078e0a3b */
[----:B------:R0:W-:Y:S04]  /*7560*/  STL [R1+0x340], R54 ;  /* 0x0003403601007387 */ /* 0x0001e80000100800 */
[----:B0-----:R-:W4:Y:S01]  /*7570*/  LDL.LU R54, [R1+0x2bfc] ;  /* 0x002bfc0001367983 */ /* 0x001f220000300800 */
[----:B--2---:R-:W-:Y:S02]  /*7580*/  IMAD.MOV.U32 R15, RZ, RZ, R7 ;  /* 0x000000ffff0f7224 */ /* 0x004fe400078e0007 */
[----:B------:R-:W-:-:S04]  /*7590*/  IMAD.HI.U32 R7, R2, R10, RZ ;  /* 0x0000000a02077227 */ /* 0x000fc800078e00ff */
[----:B------:R-:W-:-:S04]  /*75a0*/  IMAD.MOV R7, RZ, RZ, -R7 ;  /* 0x000000ffff077224 */ /* 0x000fc800078e0a07 */
[----:B------:R-:W-:-:S05]  /*75b0*/  IMAD R7, R59, R7, R10 ;  /* 0x000000073b077224 */ /* 0x000fca00078e020a */
[----:B------:R-:W-:-:S13]  /*75c0*/  ISETP.GT.U32.AND P4, PT, R59, R7, PT ;  /* 0x000000073b00720c */ /* 0x000fda0003f84070 */
[----:B------:R-:W-:-:S05]  /*75d0*/  @!P4 IMAD.IADD R7, R7, 0x1, -R59 ;  /* 0x000000010707c824 */ /* 0x000fca00078e0a3b */
[----:B------:R-:W-:Y:S02]  /*75e0*/  ISETP.GT.U32.AND P5, PT, R59, R7, PT ;  /* 0x000000073b00720c */ /* 0x000fe40003fa4070 */
[----:B------:R-:W-:-:S11]  /*75f0*/  IABS R10, R21 ;  /* 0x00000015000a7213 */ /* 0x000fd60000000000 */
[----:B------:R-:W-:Y:S01]  /*7600*/  @!P5 IMAD.IADD R7, R7, 0x1, -R59 ;  /* 0x000000010707d824 */ /* 0x000fe200078e0a3b */
[----:B------:R-:W-:Y:S01]  /*7610*/  ISETP.GE.AND P5, PT, R21, RZ, PT ;  /* 0x000000ff1500720c */ /* 0x000fe20003fa6270 */
[----:B---3--:R-:W-:Y:S02]  /*7620*/  IMAD.MOV.U32 R21, RZ, RZ, R3 ;  /* 0x000000ffff157224 */ /* 0x008fe400078e0003 */
[----:B------:R-:W-:Y:S02]  /*7630*/  IMAD R3, R59, R12, R11 ;  /* 0x0000000c3b037224 */ /* 0x000fe400078e020b */
[----:B------:R-:W-:-:S03]  /*7640*/  IMAD.MOV.U32 R12, RZ, RZ, R55 ;  /* 0x000000ffff0c7224 */ /* 0x000fc600078e0037 */
[----:B------:R-:W-:Y:S01]  /*7650*/  ISETP.GT.U32.AND P1, PT, R59, R3, PT ;  /* 0x000000033b00720c */ /* 0x000fe20003f24070 */
[----:B------:R-:W-:Y:S02]  /*7660*/  IMAD.MOV.U32 R55, RZ, RZ, R7 ;  /* 0x000000ffff377224 */ /* 0x000fe400078e0007 */
[----:B------:R-:W2:Y:S02]  /*7670*/  LDL R7, [R1+0x29ec] ;  /* 0x0029ec0001077983 */ /* 0x000ea40000100800 */
[----:B------:R-:W-:-:S05]  /*7680*/  @!P0 IMAD.MOV R55, RZ, RZ, -R55 ;  /* 0x000000ffff378224 */ /* 0x000fca00078e0a37 */
[----:B------:R0:W-:Y:S03]  /*7690*/  STL [R1+0x344], R55 ;  /* 0x0003443701007387 */ /* 0x0001e60000100800 */
[----:B------:R-:W-:Y:S01]  /*76a0*/  @!P1 IMAD.IADD R3, R3, 0x1, -R59 ;  /* 0x0000000103039824 */ /* 0x000fe200078e0a3b */
[----:B------:R-:W-:Y:S01]  /*76b0*/  ISETP.GE.AND P1, PT, R23, RZ, PT ;  /* 0x000000ff1700720c */ /* 0x000fe20003f26270 */
[----:B0-----:R-:W3:Y:S04]  /*76c0*/  LDL.LU R55, [R1+0x2bf8] ;  /* 0x002bf80001377983 */ /* 0x001ee80000300800 */
[----:B------:R-:W4:Y:S01]  /*76d0*/  LDL R23, [R1+0x29f0] ;  /* 0x0029f00001177983 */ /* 0x000f220000100800 */
[----:B------:R-:W-:-:S04]  /*76e0*/  IMAD.HI.U32 R4, R2, R10, RZ ;  /* 0x0000000a02047227 */ /* 0x000fc800078e00ff */
[----:B------:R-:W-:-:S04]  /*76f0*/  IMAD.MOV R4, RZ, RZ, -R4 ;  /* 0x000000ffff047224 */ /* 0x000fc800078e0a04 */
[C---:B------:R-:W-:Y:S01]  /*7700*/  IMAD R4, R59.reuse, R4, R10 ;  /* 0x000000043b047224 */ /* 0x040fe200078e020a */
[----:B------:R-:W-:-:S04]  /*7710*/  ISETP.GT.U32.AND P4, PT, R59, R5, PT ;  /* 0x000000053b00720c */ /* 0x000fc80003f84070 */
[C---:B------:R-:W-:Y:S02]  /*7720*/  ISETP.GT.U32.AND P6, PT, R59.reuse, R4, PT ;  /* 0x000000043b00720c */ /* 0x040fe40003fc4070 */
[----:B------:R-:W-:Y:S01]  /*7730*/  IABS R9, R27 ;  /* 0x0000001b00097213 */ /* 0x000fe20000000000 */
[----:B------:R-:W-:Y:S01]  /*7740*/  IMAD R0, R59, R0, R8 ;  /* 0x000000003b007224 */ /* 0x000fe200078e0208 */
[----:B------:R-:W-:-:S03]  /*7750*/  IABS R10, R26 ;  /* 0x0000001a000a7213 */ /* 0x000fc60000000000 */
[----:B------:R-:W-:-:S04]  /*7760*/  IMAD.HI.U32 R8, R2, R9, RZ ;  /* 0x0000000902087227 */ /* 0x000fc800078e00ff */
[--C-:B------:R-:W-:Y:S02]  /*7770*/  @!P4 IMAD.IADD R5, R5, 0x1, -R59.reuse ;  /* 0x000000010505c824 */ /* 0x100fe400078e0a3b */
[----:B------:R-:W-:Y:S02]  /*7780*/  @!P6 IMAD.IADD R4, R4, 0x1, -R59 ;  /* 0x000000010404e824 */ /* 0x000fe400078e0a3b */
[----:B------:R-:W-:Y:S01]  /*7790*/  IMAD.MOV R8, RZ, RZ, -R8 ;  /* 0x000000ffff087224 */ /* 0x000fe200078e0a08 */
[C---:B------:R-:W-:Y:S01]  /*77a0*/  ISETP.GT.U32.AND P4, PT, R59.reuse, R5, PT ;  /* 0x000000053b00720c */ /* 0x040fe20003f84070 */
[----:B------:R-:W-:Y:S01]  /*77b0*/  IMAD.HI.U32 R11, R2, R10, RZ ;  /* 0x0000000a020b7227 */ /* 0x000fe200078e00ff */
[----:B------:R-:W-:-:S03]  /*77c0*/  ISETP.GT.U32.AND P6, PT, R59, R4, PT ;  /* 0x000000043b00720c */ /* 0x000fc60003fc4070 */
[C---:B------:R-:W-:Y:S02]  /*77d0*/  IMAD R9, R59.reuse, R8, R9 ;  /* 0x000000083b097224 */ /* 0x040fe400078e0209 */
[----:B------:R-:W-:Y:S02]  /*77e0*/  IMAD.MOV.U32 R8, RZ, RZ, R6 ;  /* 0x000000ffff087224 */ /* 0x000fe400078e0006 */
[----:B------:R-:W-:Y:S02]  /*77f0*/  IMAD.MOV R11, RZ, RZ, -R11 ;  /* 0x000000ffff0b7224 */ /* 0x000fe400078e0a0b */
[----:B------:R-:W-:Y:S02]  /*7800*/  @!P2 IMAD.MOV R8, RZ, RZ, -R8 ;  /* 0x000000ffff08a224 */ /* 0x000fe400078e0a08 */
[----:B------:R-:W-:Y:S02]  /*7810*/  IMAD R10, R59, R11, R10 ;  /* 0x0000000b3b0a7224 */ /* 0x000fe400078e020a */
[----:B------:R-:W3:Y:S01]  /*7820*/  LDL R11, [R1+0x1174] ;  /* 0x00117400010b7983 */ /* 0x000ee20000100800 */
[----:B------:R-:W-:-:S02]  /*7830*/  @!P4 IMAD.IADD R5, R5, 0x1, -R59 ;  /* 0x000000010505c824 */ /* 0x000fc400078e0a3b */
[----:B------:R-:W-:Y:S01]  /*7840*/  @!P6 IMAD.IADD R4, R4, 0x1, -R59 ;  /* 0x000000010404e824 */ /* 0x000fe200078e0a3b */
[----:B------:R-:W-:Y:S04]  /*7850*/  STL [R1+0x348], R6 ;  /* 0x0003480601007387 */ /* 0x000fe80000100800 */
[----:B------:R4:W-:Y:S01]  /*7860*/  @!P2 STL [R1+0x348], R8 ;  /* 0x000348080100a387 */ /* 0x0009e20000100800 */
[C---:B------:R-:W-:Y:S02]  /*7870*/  ISETP.GT.U32.AND P4, PT, R59.reuse, R0, PT ;  /* 0x000000003b00720c */ /* 0x040fe40003f84070 */
[----:B------:R-:W-:Y:S02]  /*7880*/  ISETP.GT.U32.AND P6, PT, R59, R10, PT ;  /* 0x0000000a3b00720c */ /* 0x000fe40003fc4070 */
[----:B------:R-:W-:-:S09]  /*7890*/  ISETP.GE.AND P0, PT, R22, RZ, PT ;  /* 0x000000ff1600720c */ /* 0x000fd20003f06270 */
[----:B------:R-:W-:Y:S01]  /*78a0*/  @!P4 IMAD.IADD R0, R0, 0x1, -R59 ;  /* 0x000000010000c824 */ /* 0x000fe200078e0a3b */
[----:B------:R-:W-:-:S04]  /*78b0*/  ISETP.GT.U32.AND P4, PT, R59, R3, PT ;  /* 0x000000033b00720c */ /* 0x000fc80003f84070 */
[----:B------:R-:W-:Y:S01]  /*78c0*/  ISETP.GT.U32.AND P2, PT, R59, R0, PT ;  /* 0x000000003b00720c */ /* 0x000fe20003f44070 */
[----:B------:R-:W-:Y:S01]  /*78d0*/  @!P6 IMAD.IADD R10, R10, 0x1, -R59 ;  /* 0x000000010a0ae824 */ /* 0x000fe200078e0a3b */
[----:B------:R-:W-:-:S07]  /*78e0*/  ISETP.GE.AND P6, PT, R28, RZ, PT ;  /* 0x000000ff1c00720c */ /* 0x000fce0003fc6270 */
[----:B------:R-:W-:-:S04]  /*78f0*/  @!P4 IMAD.IADD R3, R3, 0x1, -R59 ;  /* 0x000000010303c824 */ /* 0x000fc800078e0a3b */
[----:B------:R-:W-:Y:S02]  /*7900*/  @!P0 IMAD.MOV R3, RZ, RZ, -R3 ;  /* 0x000000ffff038224 */ /* 0x000fe400078e0a03 */
[----:B------:R-:W-:Y:S02]  /*7910*/  @!P2 IMAD.IADD R0, R0, 0x1, -R59 ;  /* 0x000000010000a824 */ /* 0x000fe400078e0a3b */
[----:B----4-:R-:W-:Y:S02]  /*7920*/  IMAD.MOV.U32 R8, RZ, RZ, R23 ;  /* 0x000000ffff087224 */ /* 0x010fe400078e0017 */
[----:B------:R-:W-:Y:S02]  /*7930*/  IMAD.MOV.U32 R23, RZ, RZ, R56 ;  /* 0x000000ffff177224 */ /* 0x000fe400078e0038 */
[----:B------:R-:W-:Y:S02]  /*7940*/  IMAD.MOV.U32 R56, RZ, RZ, R5 ;  /* 0x000000ffff387224 */ /* 0x000fe400078e0005 */
[----:B------:R-:W-:-:S02]  /*7950*/  IMAD.MOV.U32 R5, RZ, RZ, R57 ;  /* 0x000000ffff057224 */ /* 0x000fc400078e0039 */
[----:B------:R-:W-:Y:S02]  /*7960*/  IMAD.MOV.U32 R57, RZ, RZ, R4 ;  /* 0x000000ffff397224 */ /* 0x000fe400078e0004 */
[----:B------:R-:W4:Y:S01]  /*7970*/  LDL R4, [R1+0x29fc] ;  /* 0x0029fc0001047983 */ /* 0x000f220000100800 */
[----:B--2---:R-:W-:Y:S01]  /*7980*/  IMAD.MOV.U32 R22, RZ, RZ, R7 ;  /* 0x000000ffff167224 */ /* 0x004fe200078e0007 */
[----:B------:R-:W-:Y:S01]  /*7990*/  IABS R7, R28 ;  /* 0x0000001c00077213 */ /* 0x000fe20000000000 */
[----:B------:R-:W-:-:S04]  /*79a0*/  @!P3 IMAD.MOV R56, RZ, RZ, -R56 ;  /* 0x000000ffff38b224 */ /* 0x000fc800078e0a38 */
[----:B------:R-:W-:Y:S01]  /*79b0*/  IMAD.HI.U32 R6, R2, R7, RZ ;  /* 0x0000000702067227 */ /* 0x000fe200078e00ff */
[----:B------:R0:W-:Y:S03]  /*79c0*/  STL [R1+0x34c], R56 ;  /* 0x00034c3801007387 */ /* 0x0001e60000100800 */
[----:B------:R-:W-:Y:S02]  /*79d0*/  @!P5 IMAD.MOV R57, RZ, RZ, -R57 ;  /* 0x000000ffff39d224 */ /* 0x000fe400078e0a39 */
[----:B------:R-:W-:Y:S02]  /*79e0*/  IMAD.MOV R6, RZ, RZ, -R6 ;  /* 0x000000ffff067224 */ /* 0x000fe400078e0a06 */
[----:B------:R-:W-:Y:S01]  /*79f0*/  IMAD.MOV.U32 R28, RZ, RZ, R8 ;  /* 0x000000ffff1c7224 */ /* 0x000fe200078e0008 */
[----:B------:R-:W-:Y:S01]  /*7a00*/  IABS R8, R30 ;  /* 0x0000001e00087213 */ /* 0x000fe20000000000 */
[----:B------:R-:W-:Y:S01]  /*7a10*/  IMAD R7, R59, R6, R7 ;  /* 0x000000063b077224 */ /* 0x000fe200078e0207 */
[----:B0-----:R-:W2:Y:S01]  /*7a20*/  LDL.LU R56, [R1+0x2bf4] ;  /* 0x002bf40001387983 */ /* 0x001ea20000300800 */
[----:B------:R-:W-:-:S03]  /*7a30*/  IABS R6, R31 ;  /* 0x0000001f00067213 */ /* 0x000fc60000000000 */
[----:B------:R0:W-:Y:S04]  /*7a40*/  STL [R1+0x350], R57 ;  /* 0x0003503901007387 */ /* 0x0001e80000100800 */
[----:B0-----:R-:W2:Y:S04]  /*7a50*/  LDL.LU R57, [R1+0x2bf0] ;  /* 0x002bf00001397983 */ /* 0x001ea80000300800 */
[----:B------:R0:W-:Y:S02]  /*7a60*/  STL [R1+0x354], R3 ;  /* 0x0003540301007387 */ /* 0x0001e40000100800 */
[----:B0-----:R-:W-:-:S02]  /*7a70*/  IMAD.MOV.U32 R3, RZ, RZ, R8 ;  /* 0x000000ffff037224 */ /* 0x001fc400078e0008 */
[----:B------:R-:W-:Y:S02]  /*7a80*/  IMAD.MOV.U32 R8, RZ, RZ, R58 ;  /* 0x000000ffff087224 */ /* 0x000fe400078e003a */
[----:B------:R-:W-:Y:S02]  /*7a90*/  IMAD.MOV.U32 R58, RZ, RZ, R0 ;  /* 0x000000ffff3a7224 */ /* 0x000fe400078e0000 */
[----:B------:R-:W-:Y:S02]  /*7aa0*/  IMAD.MOV.U32 R0, RZ, RZ, R6 ;  /* 0x000000ffff007224 */ /* 0x000fe400078e0006 */
[----:B------:R-:W3:Y:S01]  /*7ab0*/  LDL R6, [R1+0x1170] ;  /* 0x0011700001067983 */ /* 0x000ee20000100800 */
[C---:B------:R-:W-:Y:S02]  /*7ac0*/  ISETP.GT.U32.AND P5, PT, R59.reuse, R9, PT ;  /* 0x000000093b00720c */ /* 0x040fe40003fa4070 */
[----:B------:R-:W-:Y:S02]  /*7ad0*/  ISETP.GT.U32.AND P2, PT, R59, R7, PT ;  /* 0x000000073b00720c */ /* 0x000fe40003f44070 */
[----:B------:R-:W-:-:S02]  /*7ae0*/  ISETP.GE.AND P3, PT, R26, RZ, PT ;  /* 0x000000ff1a00720c */ /* 0x000fc40003f66270 */
[----:B------:R-:W-:Y:S01]  /*7af0*/  ISETP.GE.AND P4, PT, R27, RZ, PT ;  /* 0x000000ff1b00720c */ /* 0x000fe20003f86270 */
[----:B------:R-:W-:-:S06]  /*7b00*/  IMAD.MOV.U32 R27, RZ, RZ, R5 ;  /* 0x000000ffff1b7224 */ /* 0x000fcc00078e0005 */
[--C-:B------:R-:W-:Y:S01]  /*7b10*/  @!P5 IMAD.IADD R9, R9, 0x1, -R59.reuse ;  /* 0x000000010909d824 */ /* 0x100fe200078e0a3b */
[----:B------:R-:W-:Y:S01]  /*7b20*/  ISETP.GT.U32.AND P5, PT, R59, R10, PT ;  /* 0x0000000a3b00720c */ /* 0x000fe20003fa4070 */
[----:B------:R-:W-:-:S05]  /*7b30*/  @!P2 IMAD.IADD R7, R7, 0x1, -R59 ;  /* 0x000000010707a824 */ /* 0x000fca00078e0a3b */
[----:B------:R-:W-:Y:S01]  /*7b40*/  ISETP.GT.U32.AND P2, PT, R59, R7, PT ;  /* 0x000000073b00720c */ /* 0x000fe20003f44070 */
[----:B------:R-:W-:-:S06]  /*7b50*/  @!P1 IMAD.MOV R58, RZ, RZ, -R58 ;  /* 0x000000ffff3a9224 */ /* 0x000fcc00078e0a3a */
[----:B------:R-:W-:Y:S01]  /*7b60*/  @!P5 IMAD.IADD R10, R10, 0x1, -R59 ;  /* 0x000000010a0ad824 */ /* 0x000fe200078e0a3b */
[----:B------:R-:W-:Y:S02]  /*7b70*/  ISETP.GE.AND P1, PT, R29, RZ, PT ;  /* 0x000000ff1d00720c */ /* 0x000fe40003f26270 */
[----:B------:R-:W-:-:S03]  /*7b80*/  ISETP.GT.U32.AND P0, PT, R59, R9, PT ;  /* 0x000000093b00720c */ /* 0x000fc60003f04070 */
[----:B------:R-:W-:Y:S01]  /*7b90*/  @!P2 IMAD.IADD R7, R7, 0x1, -R59 ;  /* 0x000000010707a824 */ /* 0x000fe200078e0a3b */
[----:B------:R-:W-:Y:S01]  /*7ba0*/  ISETP.GE.AND P2, PT, R31, RZ, PT ;  /* 0x000000ff1f00720c */ /* 0x000fe20003f46270 */
[----:B------:R-:W-:Y:S02]  /*7bb0*/  IMAD.MOV.U32 R31, RZ, RZ, R60 ;  /* 0x000000ffff1f7224 */ /* 0x000fe400078e003c */
[----:B------:R-:W-:-:S04]  /*7bc0*/  IMAD.MOV.U32 R60, RZ, RZ, R10 ;  /* 0x000000ffff3c7224 */ /* 0x000fc800078e000a */
[----:B------:R-:W-:Y:S02]  /*7bd0*/  @!P3 IMAD.MOV R60, RZ, RZ, -R60 ;  /* 0x000000ffff3cb224 */ /* 0x000fe400078e0a3c */
[----:B------:R-:W-:Y:S01]  /*7be0*/  @!P0 IMAD.IADD R9, R9, 0x1, -R59 ;  /* 0x0000000109098824 */ /* 0x000fe200078e0a3b */
[----:B------:R-:W-:Y:S01]  /*7bf0*/  ISETP.GE.AND P0, PT, R30, RZ, PT ;  /* 0x000000ff1e00720c */ /* 0x000fe20003f06270 */
[----:B------:R0:W-:Y:S01]  /*7c00*/  STL [R1+0x358], R58 ;  /* 0x0003583a01007387 */ /* 0x0001e20000100800 */
[----:B------:R-:W-:Y:S01]  /*7c10*/  @!P6 IMAD.MOV R7, RZ, RZ, -R7 ;  /* 0x000000ffff07e224 */ /* 0x000fe200078e0a07 */
[----:B------:R-:W-:Y:S01]  /*7c20*/  ISETP.GE.AND P6, PT, R32, RZ, PT ;  /* 0x000000ff2000720c */ /* 0x000fe20003fc6270 */
[----:B------:R-:W-:Y:S01]  /*7c30*/  @!P4 IMAD.MOV R9, RZ, RZ, -R9 ;  /* 0x000000ffff09c224 */ /* 0x000fe200078e0a09 */
[----:B0-----:R-:W2:Y:S04]  /*7c40*/  LDL.LU R58, [R1+0x2bec] ;  /* 0x002bec00013a7983 */ /* 0x001ea80000300800 */
[----:B------:R-:W2:Y:S04]  /*7c50*/  LDL R10, [R1+0x29e0] ;  /* 0x0029e000010a7983 */ /* 0x000ea80000100800 */
[----:B------:R0:W-:Y:S04]  /*7c60*/  STL [R1+0x35c], R60 ;  /* 0x00035c3c01007387 */ /* 0x0001e80000100800 */
[----:B0-----:R-:W2:Y:S04]  /*7c70*/  LDL.LU R60, [R1+0x2be8] ;  /* 0x002be800013c7983 */ /* 0x001ea80000300800 */
[----:B------:R0:W-:Y:S04]  /*7c80*/  STL [R1+0x360], R9 ;  /* 0x0003600901007387 */ /* 0x0001e80000100800 */
[----:B------:R1:W-:Y:S01]  /*7c90*/  STL [R1+0x364], R7 ;  /* 0x0003640701007387 */ /* 0x0003e20000100800 */
[----:B0-----:R-:W-:Y:S01]  /*7ca0*/  IABS R9, R34 ;  /* 0x0000002200097213 */ /* 0x001fe20000000000 */
[----:B----4-:R-:W-:Y:S01]  /*7cb0*/  IMAD.MOV.U32 R26, RZ, RZ, R4 ;  /* 0x000000ffff1a7224 */ /* 0x010fe200078e0004 */
[----:B------:R-:W-:-:S05]  /*7cc0*/  IABS R4, R29 ;  /* 0x0000001d00047213 */ /* 0x000fca0000000000 */
[----:B------:R-:W-:-:S04]  /*7cd0*/  IMAD.HI.U32 R5, R2, R4, RZ ;  /* 0x0000000402057227 */ /* 0x000fc800078e00ff */
[----:B------:R-:W-:-:S04]  /*7ce0*/  IMAD.MOV R5, RZ, RZ, -R5 ;  /* 0x000000ffff057224 */ /* 0x000fc800078e0a05 */
[----:B------:R-:W-:-:S05]  /*7cf0*/  IMAD R4, R59, R5, R4 ;  /* 0x000000053b047224 */ /* 0x000fca00078e0204 */
[----:B------:R-:W-:Y:S01]  /*7d00*/  ISETP.GT.U32.AND P5, PT, R59, R4, PT ;  /* 0x000000043b00720c */ /* 0x000fe20003fa4070 */
[----:B------:R-:W-:Y:S02]  /*7d10*/  IMAD.MOV.U32 R29, RZ, RZ, R8 ;  /* 0x000000ffff1d7224 */ /* 0x000fe400078e0008 */
[----:B------:R-:W-:-:S04]  /*7d20*/  IMAD.HI.U32 R8, R2, R3, RZ ;  /* 0x0000000302087227 */ /* 0x000fc800078e00ff */
[----:B------:R-:W-:-:S06]  /*7d30*/  IMAD.MOV R8, RZ, RZ, -R8 ;  /* 0x000000ffff087224 */ /* 0x000fcc00078e0a08 */
[----:B------:R-:W-:Y:S02]  /*7d40*/  @!P5 IMAD.IADD R4, R4, 0x1, -R59 ;  /* 0x000000010404d824 */ /* 0x000fe400078e0a3b */
[----:B------:R-:W-:-:S03]  /*7d50*/  IMAD R3, R59, R8, R3 ;  /* 0x000000083b037224 */ /* 0x000fc600078e0203 */
[C---:B------:R-:W-:Y:S02]  /*7d60*/  ISETP.GT.U32.AND P3, PT, R59.reuse, R4, PT ;  /* 0x000000043b00720c */ /* 0x040fe40003f64070 */
[----:B------:R-:W-:Y:S01]  /*7d70*/  ISETP.GT.U32.AND P5, PT, R59, R3, PT ;  /* 0x000000033b00720c */ /* 0x000fe20003fa4070 */
[----:B------:R-:W-:Y:S01]  /*7d80*/  IMAD.HI.U32 R5, R2, R0, RZ ;  /* 0x0000000002057227 */ /* 0x000fe200078e00ff */
[----:B------:R-:W-:-:S03]  /*7d90*/  IABS R8, R33 ;  /* 0x0000002100087213 */ /* 0x000fc60000000000 */
[----:B------:R-:W-:-:S04]  /*7da0*/  IMAD.MOV R5, RZ, RZ, -R5 ;  /* 0x000000ffff057224 */ /* 0x000fc800078e0a05 */
[----:B------:R-:W-:Y:S02]  /*7db0*/  IMAD R0, R59, R5, R0 ;  /* 0x000000053b007224 */ /* 0x000fe400078e0200 */
[--C-:B------:R-:W-:Y:S02]  /*7dc0*/  @!P3 IMAD.IADD R4, R4, 0x1, -R59.reuse ;  /* 0x000000010404b824 */ /* 0x100fe400078e0a3b */
[----:B---3--:R-:W-:Y:S01]  /*7dd0*/  IMAD.MOV.U32 R30, RZ, RZ, R6 ;  /* 0x000000ffff1e7224 */ /* 0x008fe200078e0006 */
[----:B------:R-:W-:Y:S01]  /*7de0*/  IABS R6, R32 ;  /* 0x0000002000067213 */ /* 0x000fe20000000000 */
[----:B------:R-:W-:Y:S02]  /*7df0*/  IMAD.MOV.U32 R5, RZ, RZ, R8 ;  /* 0x000000ffff057224 */ /* 0x000fe400078e0008 */
[----:B------:R-:W-:Y:S02]  /*7e00*/  @!P5 IMAD.IADD R3, R3, 0x1, -R59 ;  /* 0x000000010303d824 */ /* 0x000fe400078e0a3b */
[----:B------:R-:W-:-:S04]  /*7e10*/  IMAD.HI.U32 R8, R2, R6, RZ ;  /* 0x0000000602087227 */ /* 0x000fc800078e00ff */
[----:B------:R-:W-:Y:S02]  /*7e20*/  IMAD.MOV.U32 R32, RZ, RZ, R4 ;  /* 0x000000ffff207224 */ /* 0x000fe400078e0004 */
[----:B------:R-:W-:Y:S01]  /*7e30*/  IMAD.MOV R8, RZ, RZ, -R8 ;  /* 0x000000ffff087224 */ /* 0x000fe200078e0a08 */
[----:B------:R-:W-:Y:S01]  /*7e40*/  ISETP.GT.U32.AND P5, PT, R59, R3, PT ;  /* 0x000000033b00720c */ /* 0x000fe20003fa4070 */
[----:B------:R-:W-:Y:S02]  /*7e50*/  @!P1 IMAD.MOV R32, RZ, RZ, -R32 ;  /* 0x000000ffff209224 */ /* 0x000fe400078e0a20 */
[----:B-1----:R-:W-:-:S04]  /*7e60*/  IMAD.HI.U32 R7, R2, R5, RZ ;  /* 0x0000000502077227 */ /* 0x002fc800078e00ff */
[----:B------:R-:W-:Y:S01]  /*7e70*/  IMAD R6, R59, R8, R6 ;  /* 0x000000083b067224 */ /* 0x000fe200078e0206 */
[----:B------:R-:W-:Y:S01]  /*7e80*/  IABS R8, R35 ;  /* 0x0000002300087213 */ /* 0x000fe20000000000 */
[----:B------:R-:W-:Y:S01]  /*7e90*/  IMAD.MOV R7, RZ, RZ, -R7 ;  /* 0x000000ffff077224 */ /* 0x000fe200078e0a07 */
[----:B------:R0:W-:Y:S01]  /*7ea0*/  STL [R1+0x368], R32 ;  /* 0x0003682001007387 */ /* 0x0001e20000100800 */
[----:B------:R-:W-:-:S04]  /*7eb0*/  IMAD.HI.U32 R4, R2, R9, RZ ;  /* 0x0000000902047227 */ /* 0x000fc800078e00ff */
[----:B------:R-:W-:Y:S01]  /*7ec0*/  IMAD R7, R59, R7, R5 ;  /* 0x000000073b077224 */ /* 0x000fe200078e0205 */
[----:B------:R-:W-:Y:S01]  /*7ed0*/  IABS R5, R36 ;  /* 0x0000002400057213 */ /* 0x000fe20000000000 */
[----:B0-----:R-:W-:Y:S02]  /*7ee0*/  IMAD.MOV.U32 R32, RZ, RZ, R31 ;  /* 0x000000ffff207224 */ /* 0x001fe400078e001f */
[----:B------:R-:W-:Y:S02]  /*7ef0*/  IMAD.MOV.U32 R31, RZ, RZ, R11 ;  /* 0x000000ffff1f7224 */ /* 0x000fe400078e000b */
[----:B------:R-:W-:-:S04]  /*7f00*/  IMAD.HI.U32 R11, R2, R8, RZ ;  /* 0x00000008020b7227 */ /* 0x000fc800078e00ff */
[----:B------:R-:W-:Y:S02]  /*7f10*/  IMAD.MOV R4, RZ, RZ, -R4 ;  /* 0x000000ffff047224 */ /* 0x000fe400078e0a04 */
[----:B------:R-:W-:Y:S02]  /*7f20*/  IMAD.MOV R11, RZ, RZ, -R11 ;  /* 0x000000ffff0b7224 */ /* 0x000fe400078e0a0b */
[----:B------:R-:W-:Y:S02]  /*7f30*/  @!P5 IMAD.IADD R3, R3, 0x1, -R59 ;  /* 0x000000010303d824 */ /* 0x000fe400078e0a3b */
[C---:B------:R-:W-:Y:S02]  /*7f40*/  IMAD R4, R59.reuse, R4, R9 ;  /* 0x000000043b047224 */ /* 0x040fe400078e0209 */
[----:B------:R-:W-:Y:S02]  /*7f50*/  IMAD.MOV.U32 R9, RZ, RZ, R5 ;  /* 0x000000ffff097224 */ /* 0x000fe400078e0005 */
[----:B------:R-:W-:-:S02]  /*7f60*/  IMAD R5, R59, R11, R8 ;  /* 0x0000000b3b057224 */ /* 0x000fc400078e0208 */
[----:B------:R-:W-:Y:S02]  /*7f70*/  IMAD.MOV.U32 R11, RZ, RZ, R61 ;  /* 0x000000ffff0b7224 */ /* 0x000fe400078e003d */
[----:B------:R-:W-:Y:S02]  /*7f80*/  IMAD.MOV.U32 R61, RZ, RZ, R3 ;  /* 0x000000ffff3d7224 */ /* 0x000fe400078e0003 */
[----:B------:R-:W3:Y:S01]  /*7f90*/  LDL.LU R3, [R1] ;  /* 0x0000000001037983 */ /* 0x000ee20000300800 */
[----:B------:R-:W-:-:S13]  /*7fa0*/  ISETP.GT.U32.AND P4, PT, R59, R0, PT ;  /* 0x000000003b00720c */ /* 0x000fda0003f84070 */
[----:B------:R-:W-:-:S05]  /*7fb0*/  @!P4 IMAD.IADD R0, R0, 0x1, -R59 ;  /* 0x000000010000c824 */ /* 0x000fca00078e0a3b */
[----:B------:R-:W-:Y:S01]  /*7fc0*/  ISETP.GT.U32.AND P4, PT, R59, R0, PT ;  /* 0x000000003b00720c */ /* 0x000fe20003f84070 */
[----:B------:R-:W-:-:S12]  /*7fd0*/  @!P0 IMAD.MOV R61, RZ, RZ, -R61 ;  /* 0x000000ffff3d8224 */ /* 0x000fd800078e0a3d */
[--C-:B------:R-:W-:Y:S01]  /*7fe0*/  @!P4 IMAD.IADD R0, R0, 0x1, -R59.reuse ;  /* 0x000000010000c824 */ /* 0x100fe200078e0a3b */
[----:B------:R-:W-:Y:S01]  /*7ff0*/  ISETP.GT.U32.AND P4, PT, R59, R4, PT ;  /* 0x000000043b00720c */ /* 0x000fe20003f84070 */
[----:B------:R0:W-:Y:S04]  /*8000*/  STL [R1+0x36c], R61 ;  /* 0x00036c3d01007387 */ /* 0x0001e80000100800 */
[----:B0-----:R-:W4:Y:S08]  /*8010*/  LDL.LU R61, [R1+0x2be4] ;  /* 0x002be400013d7983 */ /* 0x001f300000300800 */
[----:B------:R-:W-:Y:S01]  /*8020*/  @!P4 IMAD.IADD R4, R4, 0x1, -R59 ;  /* 0x000000010404c824 */ /* 0x000fe200078e0a3b */
[----:B------:R-:W-:-:S02]  /*8030*/  ISETP.GE.AND P4, PT, R35, RZ, PT ;  /* 0x000000ff2300720c */ /* 0x000fc40003f86270 */
[----:B------:R-:W4:Y:S01]  /*8040*/  LDL.LU R35, [R1+0x88] ;  /* 0x0000880001237983 */ /* 0x000f220000300800 */
[C---:B------:R-:W-:Y:S02]  /*8050*/  ISETP.GT.U32.AND P3, PT, R59.reuse, R6, PT ;  /* 0x000000063b00720c */ /* 0x040fe40003f64070 */
[----:B------:R-:W-:-:S11]  /*8060*/  ISETP.GT.U32.AND P5, PT, R59, R7, PT ;  /* 0x000000073b00720c */ /* 0x000fd60003fa4070 */
[----:B------:R-:W-:-:S05]  /*8070*/  @!P3 IMAD.IADD R6, R6, 0x1, -R59 ;  /* 0x000000010606b824 */ /* 0x000fca00078e0a3b */
[----:B------:R-:W-:Y:S02]  /*8080*/  ISETP.GT.U32.AND P3, PT, R59, R6, PT ;  /* 0x000000063b00720c */ /* 0x000fe40003f64070 */
[----:B------:R-:W-:Y:S01]  /*8090*/  ISETP.GE.AND P1, PT, R33, RZ, PT ;  /* 0x000000ff2100720c */ /* 0x000fe20003f26270 */
[----:B--2---:R-:W-:Y:S01]  /*80a0*/  IMAD.MOV.U32 R33, RZ, RZ, R10 ;  /* 0x000000ffff217224 */ /* 0x004fe200078e000a */
[----:B------:R-:W-:Y:S01]  /*80b0*/  IABS R10, R37 ;  /* 0x00000025000a7213 */ /* 0x000fe20000000000 */
[----:B------:R-:W-:Y:S01]  /*80c0*/  @!P5 IMAD.IADD R7, R7, 0x1, -R59 ;  /* 0x000000010707d824 */ /* 0x000fe200078e0a3b */
[----:B------:R-:W-:-:S03]  /*80d0*/  ISETP.GE.AND P0, PT, R34, RZ, PT ;  /* 0x000000ff2200720c */ /* 0x000fc60003f06270 */
[----:B------:R-:W-:Y:S02]  /*80e0*/  IMAD.MOV.U32 R8, RZ, RZ, R10 ;  /* 0x000000ffff087224 */ /* 0x000fe400078e000a */
[----:B------:R-:W-:Y:S01]  /*80f0*/  IMAD.HI.U32 R10, R2, R9, RZ ;  /* 0x00000009020a7227 */ /* 0x000fe200078e00ff */
[----:B------:R-:W-:-:S03]  /*8100*/  ISETP.GT.U32.AND P5, PT, R59, R7, PT ;  /* 0x000000073b00720c */ /* 0x000fc60003fa4070 */
[----:B------:R-:W-:Y:S01]  /*8110*/  @!P3 IMAD.IADD R6, R6, 0x1, -R59 ;  /* 0x000000010606b824 */ /* 0x000fe200078e0a3b */
[C---:B------:R-:W-:Y:S01]  /*8120*/  ISETP.GT.U32.AND P3, PT, R59.reuse, R5, PT ;  /* 0x000000053b00720c */ /* 0x040fe20003f64070 */
[----:B------:R-:W-:Y:S01]  /*8130*/  @!P2 IMAD.MOV R0, RZ, RZ, -R0 ;  /* 0x000000ffff00a224 */ /* 0x000fe200078e0a00 */
[----:B------:R-:W-:-:S04]  /*8140*/  ISETP.GT.U32.AND P2, PT, R59, R4, PT ;  /* 0x000000043b00720c */ /* 0x000fc80003f44070 */
[----:B------:R0:W-:Y:S03]  /*8150*/  STL [R1+0x370], R0 ;  /* 0x0003700001007387 */ /* 0x0001e60000100800 */
[----:B------:R-:W-:-:S04]  /*8160*/  @!P5 IMAD.IADD R7, R7, 0x1, -R59 ;  /* 0x000000010707d824 */ /* 0x000fc800078e0a3b */
[----:B------:R-:W-:Y:S02]  /*8170*/  @!P3 IMAD.IADD R5, R5, 0x1, -R59 ;  /* 0x000000010505b824 */ /* 0x000fe400078e0a3b */
[----:B------:R-:W-:-:S03]  /*8180*/  @!P1 IMAD.MOV R7, RZ, RZ, -R7 ;  /* 0x000000ffff079224 */ /* 0x000fc600078e0a07 */
[----:B------:R-:W-:Y:S01]  /*8190*/  ISETP.GT.U32.AND P3, PT, R59, R5, PT ;  /* 0x000000053b00720c */ /* 0x000fe20003f64070 */
[----:B------:R-:W-:-:S12]  /*81a0*/  @!P2 IMAD.IADD R4, R4, 0x1, -R59 ;  /* 0x000000010404a824 */ /* 0x000fd800078e0a3b */
[----:B------:R-:W-:Y:S01]  /*81b0*/  @!P3 IMAD.IADD R5, R5, 0x1, -R59 ;  /* 0x000000010505b824 */ /* 0x000fe200078e0a3b */
[----:B------:R-:W-:Y:S02]  /*81c0*/  ISETP.GE.AND P2, PT, R37, RZ, PT ;  /* 0x000000ff2500720c */ /* 0x000fe40003f46270 */
[----:B------:R-:W-:Y:S01]  /*81d0*/  ISETP.GE.AND P3, PT, R38, RZ, PT ;  /* 0x000000ff2600720c */ /* 0x000fe20003f66270 */
[----:B---3--:R-:W-:Y:S02]  /*81e0*/  IMAD.MOV.U32 R34, RZ, RZ, R3 ;  /* 0x000000ffff227224 */ /* 0x008fe400078e0003 */
[----:B------:R-:W-:Y:S02]  /*81f0*/  IMAD.MOV R3, RZ, RZ, -R10 ;  /* 0x000000ffff037224 */ /* 0x000fe400078e0a0a */
[----:B------:R-:W-:-:S04]  /*8200*/  IMAD.HI.U32 R10, R2, R8, RZ ;  /* 0x00000008020a7227 */ /* 0x000fc800078e00ff */
[----:B------:R-:W-:-:S04]  /*8210*/  IMAD.MOV R10, RZ, RZ, -R10 ;  /* 0x000000ffff0a7224 */ /* 0x000fc800078e0a0a */
[C---:B0-----:R-:W-:Y:S02]  /*8220*/  IMAD R0, R59.reuse, R10, R8 ;  /* 0x0000000a3b007224 */ /* 0x041fe400078e0208 */
[----:B------:R-:W-:Y:S02]  /*8230*/  IMAD.MOV.U32 R8, RZ, RZ, R6 ;  /* 0x000000ffff087224 */ /* 0x000fe400078e0006 */
[C---:B------:R-:W-:Y:S02]  /*8240*/  IMAD R3, R59.reuse, R3, R9 ;  /* 0x000000033b037224 */ /* 0x040fe400078e0209 */
[----:B------:R-:W-:Y:S01]  /*8250*/  @!P6 IMAD.MOV R8, RZ, RZ, -R8 ;  /* 0x000000ffff08e224 */ /* 0x000fe200078e0a08 */
[----:B------:R-:W-:Y:S02]  /*8260*/  IABS R9, R38 ;  /* 0x0000002600097213 */ /* 0x000fe40000000000 */
[----:B------:R-:W-:Y:S02]  /*8270*/  ISETP.GT.U32.AND P5, PT, R59, R3, PT ;  /* 0x000000033b00720c */ /* 0x000fe40003fa4070 */
[----:B------:R-:W-:Y:S01]  /*8280*/  STL [R1+0x374], R8 ;  /* 0x0003740801007387 */ /* 0x000fe20000100800 */
[----:B------:R-:W-:-:S03]  /*8290*/  IMAD.HI.U32 R6, R2, R9, RZ ;  /* 0x0000000902067227 */ /* 0x000fc600078e00ff */
[----:B------:R0:W-:Y:S01]  /*82a0*/  STL [R1+0x37c], R7 ;  /* 0x00037c0701007387 */ /* 0x0001e20000100800 */
[----:B------:R-:W-:Y:S02]  /*82b0*/  IMAD.MOV R6, RZ, RZ, -R6 ;  /* 0x000000ffff067224 */ /* 0x000fe400078e0a06 */
[----:B0-----:R-:W-:-:S04]  /*82c0*/  IMAD.MOV.U32 R7, RZ, RZ, R4 ;  /* 0x000000ffff077224 */ /* 0x001fc800078e0004 */
[----:B------:R-:W-:Y:S02]  /*82d0*/  @!P0 IMAD.MOV R7, RZ, RZ, -R7 ;  /* 0x000000ffff078224 */ /* 0x000fe400078e0a07 */
[----:B------:R-:W-:-:S03]  /*82e0*/  IMAD R4, R59, R6, R9 ;  /* 0x000000063b047224 */ /* 0x000fc600078e0209 */
[----:B------:R0:W-:Y:S01]  /*82f0*/  STL [R1+0x380], R7 ;  /* 0x0003800701007387 */ /* 0x0001e20000100800 */
[----:B------:R-:W-:Y:S01]  /*8300*/  ISETP.GT.U32.AND P1, PT, R59, R0, PT ;  /* 0x000000003b00720c */ /* 0x000fe20003f24070 */
[----:B------:R-:W-:Y:S02]  /*8310*/  @!P5 IMAD.IADD R3, R3, 0x1, -R59 ;  /* 0x000000010303d824 */ /* 0x000fe400078e0a3b */
[----:B0-----:R-:W-:-:S03]  /*8320*/  IMAD.MOV.U32 R7, RZ, RZ, R5 ;  /* 0x000000ffff077224 */ /* 0x001fc600078e0005 */
[C---:B------:R-:W-:Y:S01]  /*8330*/  ISETP.GT.U32.AND P0, PT, R59.reuse, R3, PT ;  /* 0x000000033b00720c */ /* 0x040fe20003f04070 */
[----:B------:R-:W-:Y:S01]  /*8340*/  @!P4 IMAD.MOV R7, RZ, RZ, -R7 ;  /* 0x000000ffff07c224 */ /* 0x000fe200078e0a07 */
[C---:B------:R-:W-:Y:S01]  /*8350*/  ISETP.GT.U32.AND P4, PT, R59.reuse, R4, PT ;  /* 0x000000043b00720c */ /* 0x040fe20003f84070 */
[----:B------:R-:W-:Y:S02]  /*8360*/  IMAD.MOV.U32 R8, RZ, RZ, R34 ;  /* 0x000000ffff087224 */ /* 0x000fe400078e0022 */
[----:B------:R-:W-:Y:S01]  /*8370*/  IMAD.MOV.U32 R34, RZ, RZ, R11 ;  /* 0x000000ffff227224 */ /* 0x000fe200078e000b */
[----:B------:R-:W-:Y:S01]  /*8380*/  IABS R11, R39 ;  /* 0x00000027000b7213 */ /* 0x000fe20000000000 */
[----:B------:R-:W-:Y:S01]  /*8390*/  @!P1 IMAD.IADD R0, R0, 0x1, -R59 ;  /* 0x0000000100009824 */ /* 0x000fe200078e0a3b */
[----:B------:R-:W-:Y:S02]  /*83a0*/  ISETP.GE.AND P6, PT, R36, RZ, PT ;  /* 0x000000ff2400720c */ /* 0x000fe40003fc6270 */
[----:B------:R-:W-:Y:S01]  /*83b0*/  IABS R6, R41 ;  /* 0x0000002900067213 */ /* 0x000fe20000000000 */
[----:B------:R-:W-:Y:S01]  /*83c0*/  IMAD.HI.U32 R5, R2, R11, RZ ;  /* 0x0000000b02057227 */ /* 0x000fe200078e00ff */
[----:B------:R-:W-:-:S03]  /*83d0*/  ISETP.GT.U32.AND P1, PT, R59, R0, PT ;  /* 0x000000003b00720c */ /* 0x000fc60003f24070 */
[--C-:B------:R-:W-:Y:S02]  /*83e0*/  @!P4 IMAD.IADD R4, R4, 0x1, -R59.reuse ;  /* 0x000000010404c824 */ /* 0x100fe400078e0a3b */
[----:B------:R-:W-:Y:S02]  /*83f0*/  IMAD.MOV.U32 R36, RZ, RZ, R8 ;  /* 0x000000ffff247224 */ /* 0x000fe400078e0008 */
[----:B------:R-:W-:Y:S02]  /*8400*/  @!P0 IMAD.IADD R3, R3, 0x1, -R59 ;  /* 0x0000000103038824 */ /* 0x000fe400078e0a3b */
[----:B------:R-:W-:Y:S02]  /*8410*/  IMAD.MOV R5, RZ, RZ, -R5 ;  /* 0x000000ffff057224 */ /* 0x000fe400078e0a05 */
[----:B------:R-:W-:Y:S01]  /*8420*/  IMAD.HI.U32 R8, R2, R6, RZ ;  /* 0x0000000602087227 */ /* 0x000fe200078e00ff */
[C---:B------:R-:W-:Y:S02]  /*8430*/  ISETP.GT.U32.AND P4, PT, R59.reuse, R4, PT ;  /* 0x000000043b00720c */ /* 0x040fe40003f84070 */
[----:B------:R-:W-:Y:S01]  /*8440*/  IABS R10, R40 ;  /* 0x00000028000a7213 */ /* 0x000fe20000000000 */
[----:B------:R-:W-:Y:S01]  /*8450*/  IMAD R11, R59, R5, R11 ;  /* 0x000000053b0b7224 */ /* 0x000fe200078e020b */
[----:B------:R-:W-:Y:S01]  /*8460*/  IABS R5, R42 ;  /* 0x0000002a00057213 */ /* 0x000fe20000000000 */
[----:B------:R-:W-:-:S02]  /*8470*/  IMAD.MOV.U32 R37, RZ, RZ, R3 ;  /* 0x000000ffff257224 */ /* 0x000fc400078e0003 */
[----:B------:R-:W-:Y:S01]  /*8480*/  IMAD.MOV R8, RZ, RZ, -R8 ;  /* 0x000000ffff087224 */ /* 0x000fe200078e0a08 */
[----:B------:R0:W-:Y:S01]  /*8490*/  STL [R1+0x390], R7 ;  /* 0x0003900701007387 */ /* 0x0001e20000100800 */
[----:B------:R-:W-:Y:S01]  /*84a0*/  @!P6 IMAD.MOV R37, RZ, RZ, -R37 ;  /* 0x000000ffff25e224 */ /* 0x000fe200078e0a25 */
[C---:B------:R-:W-:Y:S01]  /*84b0*/  ISETP.GT.U32.AND P6, PT, R59.reuse, R11, PT ;  /* 0x0000000b3b00720c */ /* 0x040fe20003fc4070 */
[----:B------:R-:W-:Y:S02]  /*84c0*/  IMAD R6, R59, R8, R6 ;  /* 0x000000083b067224 */ /* 0x000fe400078e0206 */
[----:B------:R-:W-:-:S04]  /*84d0*/  IMAD.HI.U32 R8, R2, R5, RZ ;  /* 0x0000000502087227 */ /* 0x000fc800078e00ff */
[----:B0-----:R-:W-:-:S04]  /*84e0*/  IMAD.HI.U32 R7, R2, R10, RZ ;  /* 0x0000000a02077227 */ /* 0x001fc800078e00ff */
[----:B------:R-:W-:Y:S02]  /*84f0*/  IMAD.MOV R7, RZ, RZ, -R7 ;  /* 0x000000ffff077224 */ /* 0x000fe400078e0a07 */
[--C-:B------:R-:W-:Y:S02]  /*8500*/  @!P1 IMAD.IADD R0, R0, 0x1, -R59.reuse ;  /* 0x0000000100009824 */ /* 0x100fe400078e0a3b */
[----:B------:R-:W-:Y:S02]  /*8510*/  IMAD.MOV R8, RZ, RZ, -R8 ;  /* 0x000000ffff087224 */ /* 0x000fe400078e0a08 */
[----:B------:R-:W-:Y:S01]  /*8520*/  @!P4 IMAD.IADD R4, R4, 0x1, -R59 ;  /* 0x000000010404c824 */ /* 0x000fe200078e0a3b */
[C---:B------:R-:W-:Y:S01]  /*8530*/  ISETP.GT.U32.AND P4, PT, R59.reuse, R6, PT ;  /* 0x000000063b00720c */ /* 0x040fe20003f84070 */
[----:B------:R-:W-:Y:S02]  /*8540*/  IMAD R10, R59, R7, R10 ;  /* 0x000000073b0a7224 */ /* 0x000fe400078e020a */
[----:B------:R-:W-:-:S02]  /*8550*/  IMAD.MOV.U32 R9, RZ, RZ, R0 ;  /* 0x000000ffff097224 */ /* 0x000fc400078e0000 */
[C---:B------:R-:W-:Y:S01]  /*8560*/  IMAD R5, R59.reuse, R8, R5 ;  /* 0x000000083b057224 */ /* 0x040fe200078e0205 */
[----:B------:R-:W-:Y:S01]  /*8570*/  IABS R7, R43 ;  /* 0x0000002b00077213 */ /* 0x000fe20000000000 */
[----:B------:R-:W-:Y:S01]  /*8580*/  @!P2 IMAD.MOV R9, RZ, RZ, -R9 ;  /* 0x000000ffff09a224 */ /* 0x000fe200078e0a09 */
[----:B------:R-:W-:Y:S01]  /*8590*/  ISETP.GT.U32.AND P2, PT, R59, R10, PT ;  /* 0x0000000a3b00720c */ /* 0x000fe20003f44070 */
[----:B------:R-:W-:Y:S01]  /*85a0*/  @!P6 IMAD.IADD R11, R11, 0x1, -R59 ;  /* 0x000000010b0be824 */ /* 0x000fe200078e0a3b */
[----:B------:R-:W-:Y:S01]  /*85b0*/  ISETP.GT.U32.AND P6, PT, R59, R5, PT ;  /* 0x000000053b00720c */ /* 0x000fe20003fc4070 */
[----:B------:R-:W-:Y:S01]  /*85c0*/  IMAD.MOV.U32 R3, RZ, RZ, R7 ;  /* 0x000000ffff037224 */ /* 0x000fe200078e0007 */
[----:B------:R0:W-:Y:S01]  /*85d0*/  STL [R1+0x394], R37 ;  /* 0x0003942501007387 */ /* 0x0001e20000100800 */
[----:B------:R-:W-:Y:S02]  /*85e0*/  @!P4 IMAD.IADD R6, R6, 0x1, -R59 ;  /* 0x000000010606c824 */ /* 0x000fe400078e0a3b */
[----:B------:R-:W-:-:S04]  /*85f0*/  IMAD.HI.U32 R7, R2, R3, RZ ;  /* 0x0000000302077227 */ /* 0x000fc800078e00ff */
[----:B0-----:R-:W-:Y:S02]  /*8600*/  IMAD.MOV.U32 R37, RZ, RZ, R4 ;  /* 0x000000ffff257224 */ /* 0x001fe400078e0004 */
[----:B------:R-:W-:Y:S02]  /*8610*/  IMAD.MOV R7, RZ, RZ, -R7 ;  /* 0x000000ffff077224 */ /* 0x000fe400078e0a07 */
[----:B------:R-:W-:Y:S01]  /*8620*/  @!P3 IMAD.MOV R37, RZ, RZ, -R37 ;  /* 0x000000ffff25b224 */ /* 0x000fe200078e0a25 */
[C---:B------:R-:W-:Y:S01]  /*8630*/  ISETP.GT.U32.AND P3, PT, R59.reuse, R6, PT ;  /* 0x000000063b00720c */ /* 0x040fe20003f64070 */
[--C-:B------:R-:W-:Y:S01]  /*8640*/  @!P2 IMAD.IADD R10, R10, 0x1, -R59.reuse ;  /* 0x000000010a0aa824 */ /* 0x100fe200078e0a3b */
[----:B------:R-:W-:Y:S01]  /*8650*/  ISETP.GT.U32.AND P2, PT, R59, R11, PT ;  /* 0x0000000b3b00720c */ /* 0x000fe20003f44070 */
[----:B------:R-:W-:Y:S02]  /*8660*/  @!P6 IMAD.IADD R5, R5, 0x1, -R59 ;  /* 0x000000010505e824 */ /* 0x000fe400078e0a3b */
[----:B------:R-:W-:Y:S01]  /*8670*/  IMAD R3, R59, R7, R3 ;  /* 0x000000073b037224 */ /* 0x000fe200078e0203 */
[----:B------:R-:W-:-:S02]  /*8680*/  IABS R7, R45 ;  /* 0x0000002d00077213 */ /* 0x000fc40000000000 */
[C---:B------:R-:W-:Y:S01]  /*8690*/  ISETP.GT.U32.AND P4, PT, R59.reuse, R10, PT ;  /* 0x0000000a3b00720c */ /* 0x040fe20003f84070 */
[----:B------:R-:W-:Y:S01]  /*86a0*/  IMAD.MOV.U32 R38, RZ, RZ, R36 ;  /* 0x000000ffff267224 */ /* 0x000fe200078e0024 */
[----:B------:R-:W-:Y:S02]  /*86b0*/  IABS R0, R44 ;  /* 0x0000002c00007213 */ /* 0x000fe40000000000 */
[----:B------:R-:W-:Y:S02]  /*86c0*/  IABS R8, R46 ;  /* 0x0000002e00087213 */ /* 0x000fe40000000000 */
[----:B------:R-:W-:Y:S01]  /*86d0*/  ISETP.GT.U32.AND P6, PT, R59, R5, PT ;  /* 0x000000053b00720c */ /* 0x000fe20003fc4070 */
[----:B----4-:R-:W-:Y:S01]  /*86e0*/  IMAD.MOV.U32 R36, RZ, RZ, R35 ;  /* 0x000000ffff247224 */ /* 0x010fe200078e0023 */
[----:B------:R0:W-:Y:S01]  /*86f0*/  STL [R1+0x398], R9 ;  /* 0x0003980901007387 */ /* 0x0001e20000100800 */
[----:B------:R-:W-:Y:S01]  /*8700*/  IMAD.MOV.U32 R35, RZ, RZ, R34 ;  /* 0x000000ffff237224 */ /* 0x000fe200078e0022 */
[----:B------:R-:W-:Y:S01]  /*8710*/  ISETP.GE.AND P1, PT, R41, RZ, PT ;  /* 0x000000ff2900720c */ /* 0x000fe20003f26270 */
[----:B------:R-:W-:Y:S01]  /*8720*/  IMAD.MOV.U32 R4, RZ, RZ, R7 ;  /* 0x000000ffff047224 */ /* 0x000fe200078e0007 */
[----:B------:R1:W-:Y:S01]  /*8730*/  STL [R1+0x39c], R37 ;  /* 0x00039c2501007387 */ /* 0x0003e20000100800 */
[----:B------:R-:W-:Y:S01]  /*8740*/  IMAD.MOV.U32 R34, RZ, RZ, R13 ;  /* 0x000000ffff227224 */ /* 0x000fe200078e000d */
[----:B------:R-:W-:Y:S01]  /*8750*/  IABS R7, R47 ;  /* 0x0000002f00077213 */ /* 0x000fe20000000000 */
[----:B------:R-:W-:-:S04]  /*8760*/  IMAD.HI.U32 R13, R2, R8, RZ ;  /* 0x00000008020d7227 */ /* 0x000fc800078e00ff */
[----:B0-----:R-:W-:-:S04]  /*8770*/  IMAD.HI.U32 R9, R2, R0, RZ ;  /* 0x0000000002097227 */ /* 0x001fc800078e00ff */
[----:B-1----:R-:W-:Y:S02]  /*8780*/  IMAD.MOV.U32 R37, RZ, RZ, R32 ;  /* 0x000000ffff257224 */ /* 0x002fe400078e0020 */
[----:B------:R-:W-:Y:S02]  /*8790*/  IMAD.MOV.U32 R32, RZ, RZ, R31 ;  /* 0x000000ffff207224 */ /* 0x000fe400078e001f */
[----:B------:R-:W-:Y:S02]  /*87a0*/  IMAD.MOV.U32 R31, RZ, RZ, R30 ;  /* 0x000000ffff1f7224 */ /* 0x000fe400078e001e */
[--C-:B------:R-:W-:Y:S01]  /*87b0*/  @!P3 IMAD.IADD R6, R6, 0x1, -R59.reuse ;  /* 0x000000010606b824 */ /* 0x100fe200078e0a3b */
[----:B------:R-:W-:Y:S01]  /*87c0*/  ISETP.GE.AND P3, PT, R42, RZ, PT ;  /* 0x000000ff2a00720c */ /* 0x000fe20003f66270 */
[----:B------:R-:W-:Y:S02]  /*87d0*/  IMAD.MOV.U32 R30, RZ, RZ, R12 ;  /* 0x000000ffff1e7224 */ /* 0x000fe400078e000c */
[----:B------:R-:W-:Y:S01]  /*87e0*/  @!P2 IMAD.IADD R11, R11, 0x1, -R59 ;  /* 0x000000010b0ba824 */ /* 0x000fe200078e0a3b */
[----:B------:R-:W-:Y:S01]  /*87f0*/  ISETP.GT.U32.AND P2, PT, R59, R3, PT ;  /* 0x000000033b00720c */ /* 0x000fe20003f44070 */
[----:B------:R-:W-:-:S02]  /*8800*/  IMAD.MOV R9, RZ, RZ, -R9 ;  /* 0x000000ffff097224 */ /* 0x000fc400078e0a09 */
[----:B------:R-:W-:-:S04]  /*8810*/  IMAD.HI.U32 R12, R2, R7, RZ ;  /* 0x00000007020c7227 */ /* 0x000fc800078e00ff */
[----:B------:R-:W-:Y:S01]  /*8820*/  IMAD.MOV R13, RZ, RZ, -R13 ;  /* 0x000000ffff0d7224 */ /* 0x000fe200078e0a0d */
[----:B------:R-:W-:Y:S01]  /*8830*/  ISETP.GE.AND P5, PT, R39, RZ, PT ;  /* 0x000000ff2700720c */ /* 0x000fe20003fa6270 */
[--C-:B------:R-:W-:Y:S02]  /*8840*/  @!P4 IMAD.IADD R10, R10, 0x1, -R59.reuse ;  /* 0x000000010a0ac824 */ /* 0x100fe400078e0a3b */
[----:B------:R-:W-:Y:S02]  /*8850*/  IMAD R0, R59, R9, R0 ;  /* 0x000000093b007224 */ /* 0x000fe400078e0200 */
[----:B------:R-:W-:Y:S02]  /*8860*/  @!P6 IMAD.IADD R5, R5, 0x1, -R59 ;  /* 0x000000010505e824 */ /* 0x000fe400078e0a3b */
[----:B------:R-:W-:Y:S02]  /*8870*/  IMAD.MOV R12, RZ, RZ, -R12 ;  /* 0x000000ffff0c7224 */ /* 0x000fe400078e0a0c */
[----:B------:R-:W-:-:S02]  /*8880*/  IMAD R8, R59, R13, R8 ;  /* 0x0000000d3b087224 */ /* 0x000fc400078e0208 */
[----:B------:R-:W-:Y:S01]  /*8890*/  IMAD.HI.U32 R9, R2, R4, RZ ;  /* 0x0000000402097227 */ /* 0x000fe200078e00ff */
[----:B------:R-:W-:-:S03]  /*88a0*/  ISETP.GE.AND P0, PT, R40, RZ, PT ;  /* 0x000000ff2800720c */ /* 0x000fc60003f06270 */
[----:B------:R-:W-:Y:S02]  /*88b0*/  IMAD.MOV.U32 R39, RZ, RZ, R10 ;  /* 0x000000ffff277224 */ /* 0x000fe400078e000a */
[C---:B------:R-:W-:Y:S02]  /*88c0*/  IMAD R7, R59.reuse, R12, R7 ;  /* 0x0000000c3b077224 */ /* 0x040fe400078e0207 */
[----:B------:R-:W-:Y:S02]  /*88d0*/  IMAD.MOV.U32 R10, RZ, RZ, R5 ;  /* 0x000000ffff0a7224 */ /* 0x000fe400078e0005 */
[----:B------:R-:W-:Y:S01]  /*88e0*/  @!P1 IMAD.MOV R6, RZ, RZ, -R6 ;  /* 0x000000ffff069224 */ /* 0x000fe200078e0a06 */
[C---:B------:R-:W-:Y:S01]  /*88f0*/  ISETP.GT.U32.AND P1, PT, R59.reuse, R8, PT ;  /* 0x000000083b00720c */ /* 0x040fe20003f24070 */
[----:B------:R-:W-:Y:S02]  /*8900*/  IMAD.MOV R9, RZ, RZ, -R9 ;  /* 0x000000ffff097224 */ /* 0x000fe400078e0a09 */
[----:B------:R-:W-:Y:S01]  /*8910*/  @!P3 IMAD.MOV R10, RZ, RZ, -R10 ;  /* 0x000000ffff0ab224 */ /* 0x000fe200078e0a0a */
[C---:B------:R-:W-:Y:S01]  /*8920*/  ISETP.GT.U32.AND P3, PT, R59.reuse, R7, PT ;  /* 0x000000073b00720c */ /* 0x040fe20003f64070 */
[----:B------:R-:W-:Y:S01]  /*8930*/  IMAD R4, R59, R9, R4 ;  /* 0x000000093b047224 */ /* 0x000fe200078e0204 */
[----:B------:R-:W-:Y:S01]  /*8940*/  IABS R9, R53 ;  /* 0x0000003500097213 */ /* 0x000fe20000000000 */
[----:B------:R-:W-:-:S02]  /*8950*/  @!P2 IMAD.IADD R3, R3, 0x1, -R59 ;  /* 0x000000010303a824 */ /* 0x000fc400078e0a3b */
[----:B------:R-:W-:Y:S02]  /*8960*/  IMAD.MOV.U32 R40, RZ, RZ, R11 ;  /* 0x000000ffff287224 */ /* 0x000fe400078e000b */
[----:B------:R-:W-:-:S04]  /*8970*/  IMAD.HI.U32 R11, R2, R9, RZ ;  /* 0x00000009020b7227 */ /* 0x000fc800078e00ff */
[----:B------:R-:W-:Y:S01]  /*8980*/  @!P5 IMAD.MOV R40, RZ, RZ, -R40 ;  /* 0x000000ffff28d224 */ /* 0x000fe200078e0a28 */
[C---:B------:R-:W-:Y:S01]  /*8990*/  ISETP.GT.U32.AND P5, PT, R59.reuse, R3, PT ;  /* 0x000000033b00720c */ /* 0x040fe20003fa4070 */
[----:B------:R-:W-:Y:S01]  /*89a0*/  @!P0 IMAD.MOV R39, RZ, RZ, -R39 ;  /* 0x000000ffff278224 */ /* 0x000fe200078e0a27 */
[----:B------:R-:W-:Y:S01]  /*89b0*/  ISETP.GT.U32.AND P4, PT, R59, R0, PT ;  /* 0x000000003b00720c */ /* 0x000fe20003f84070 */
[----:B------:R-:W-:Y:S01]  /*89c0*/  @!P1 IMAD.IADD R8, R8, 0x1, -R59 ;  /* 0x0000000108089824 */ /* 0x000fe200078e0a3b */
[----:B------:R-:W-:Y:S01]  /*89d0*/  IABS R5, R54 ;  /* 0x0000003600057213 */ /* 0x000fe20000000000 */
[----:B------:R-:W-:Y:S01]  /*89e0*/  IMAD.MOV R11, RZ, RZ, -R11 ;  /* 0x000000ffff0b7224 */ /* 0x000fe200078e0a0b */
[----:B------:R-:W-:Y:S01]  /*89f0*/  STL [R1+0x3a0], R40 ;  /* 0x0003a02801007387 */ /* 0x000fe20000100800 */
[--C-:B------:R-:W-:Y:S01]  /*8a00*/  @!P3 IMAD.IADD R7, R7, 0x1, -R59.reuse ;  /* 0x000000010707b824 */ /* 0x100fe200078e0a3b */
[C---:B------:R-:W-:Y:S02]  /*8a10*/  ISETP.GT.U32.AND P3, PT, R59.reuse, R8, PT ;  /* 0x000000083b00720c */ /* 0x040fe40003f64070 */
[----:B------:R-:W-:Y:S04]  /*8a20*/  STL [R1+0x3a4], R39 ;  /* 0x0003a42701007387 */ /* 0x000fe80000100800 */
[----:B------:R0:W-:Y:S01]  /*8a30*/  STL [R1+0x3a8], R6 ;  /* 0x0003a80601007387 */ /* 0x0001e20000100800 */
[----:B------:R-:W-:Y:S01]  /*8a40*/  ISETP.GT.U32.AND P6, PT, R59, R4, PT ;  /* 0x000000043b00720c */ /* 0x000fe20003fc4070 */
[----:B------:R-:W-:-:S02]  /*8a50*/  @!P5 IMAD.IADD R3, R3, 0x1, -R59 ;  /* 0x000000010303d824 */ /* 0x000fc400078e0a3b */
[----:B0-----:R-:W-:Y:S02]  /*8a60*/  IMAD R6, R59, R11, R9 ;  /* 0x0000000b3b067224 */ /* 0x001fe400078e0209 */
[----:B------:R-:W-:-:S04]  /*8a70*/  IMAD.HI.U32 R9, R2, R5, RZ ;  /* 0x0000000502097227 */ /* 0x000fc800078e00ff */
[----:B------:R-:W-:Y:S02]  /*8a80*/  IMAD.MOV R9, RZ, RZ, -R9 ;  /* 0x000000ffff097224 */ /* 0x000fe400078e0a09 */
[----:B------:R-:W-:Y:S01]  /*8a90*/  @!P4 IMAD.IADD R0, R0, 0x1, -R59 ;  /* 0x000000010000c824 */ /* 0x000fe200078e0a3b */
[----:B------:R0:W-:Y:S01]  /*8aa0*/  STL [R1+0x3ac], R10 ;  /* 0x0003ac0a01007387 */ /* 0x0001e20000100800 */
[----:B------:R-:W-:Y:S02]  /*8ab0*/  IMAD.MOV.U32 R12, RZ, RZ, R3 ;  /* 0x000000ffff0c7224 */ /* 0x000fe400078e0003 */
[C---:B------:R-:W-:Y:S01]  /*8ac0*/  IMAD R3, R59.reuse, R9, R5 ;  /* 0x000000093b037224 */ /* 0x040fe200078e0205 */
[C---:B------:R-:W-:Y:S01]  /*8ad0*/  ISETP.GT.U32.AND P0, PT, R59.reuse, R0, PT ;  /* 0x000000003b00720c */ /* 0x040fe20003f04070 */
[--C-:B------:R-:W-:Y:S01]  /*8ae0*/  @!P3 IMAD.IADD R8, R8, 0x1, -R59.reuse ;  /* 0x000000010808b824 */ /* 0x100fe200078e0a3b */
[----:B0-----:R-:W-:Y:S02]  /*8af0*/  IABS R10, R55 ;  /* 0x00000037000a7213 */ /* 0x001fe40000000000 */
[----:B------:R-:W-:Y:S01]  /*8b00*/  ISETP.GT.U32.AND P3, PT, R59, R3, PT ;  /* 0x000000033b00720c */ /* 0x000fe20003f64070 */
[----:B------:R-:W-:-:S02]  /*8b10*/  @!P6 IMAD.IADD R4, R4, 0x1, -R59 ;  /* 0x000000010404e824 */ /* 0x000fc400078e0a3b */
[----:B------:R-:W-:Y:S01]  /*8b20*/  IMAD.HI.U32 R5, R2, R10, RZ ;  /* 0x0000000a02057227 */ /* 0x000fe200078e00ff */
[----:B------:R-:W-:Y:S02]  /*8b30*/  ISETP.GE.AND P2, PT, R43, RZ, PT ;  /* 0x000000ff2b00720c */ /* 0x000fe40003f46270 */
[----:B------:R-:W-:Y:S01]  /*8b40*/  ISETP.GE.AND P4, PT, R44, RZ, PT ;  /* 0x000000ff2c00720c */ /* 0x000fe20003f86270 */
[----:B------:R-:W-:Y:S01]  /*8b50*/  IMAD.MOV R5, RZ, RZ, -R5 ;  /* 0x000000ffff057224 */ /* 0x000fe200078e0a05 */
[C---:B------:R-:W-:Y:S02]  /*8b60*/  ISETP.GT.U32.AND P5, PT, R59.reuse, R6, PT ;  /* 0x000000063b00720c */ /* 0x040fe40003fa4070 */
[C---:B------:R-:W-:Y:S01]  /*8b70*/  ISETP.GT.U32.AND P6, PT, R59.reuse, R4, PT ;  /* 0x000000043b00720c */ /* 0x040fe20003fc4070 */
[----:B------:R-:W-:Y:S02]  /*8b80*/  IMAD R5, R59, R5, R10 ;  /* 0x000000053b057224 */ /* 0x000fe400078e020a */
[----:B------:R-:W-:-:S02]  /*8b90*/  @!P0 IMAD.IADD R0, R0, 0x1, -R59 ;  /* 0x0000000100008824 */ /* 0x000fc400078e0a3b */
[--C-:B------:R-:W-:Y:S01]  /*8ba0*/  @!P3 IMAD.IADD R3, R3, 0x1, -R59.reuse ;  /* 0x000000010303b824 */ /* 0x100fe200078e0a3b */
[----:B------:R-:W-:Y:S01]  /*8bb0*/  ISETP.GT.U32.AND P3, PT, R59, R5, PT ;  /* 0x000000053b00720c */ /* 0x000fe20003f64070 */
[----:B------:R-:W-:Y:S01]  /*8bc0*/  IMAD.MOV.U32 R11, RZ, RZ, R0 ;  /* 0x000000ffff0b7224 */ /* 0x000fe200078e0000 */
[----:B------:R-:W-:Y:S01]  /*8bd0*/  ISETP.GE.AND P0, PT, R45, RZ, PT ;  /* 0x000000ff2d00720c */ /* 0x000fe20003f06270 */
[----:B------:R-:W-:Y:S02]  /*8be0*/  @!P2 IMAD.MOV R12, RZ, RZ, -R12 ;  /* 0x000000ffff0ca224 */ /* 0x000fe400078e0a0c */
[----:B------:R-:W-:Y:S02]  /*8bf0*/  @!P5 IMAD.IADD R6, R6, 0x1, -R59 ;  /* 0x000000010606d824 */ /* 0x000fe400078e0a3b */
[----:B------:R-:W-:Y:S02]  /*8c00*/  @!P4 IMAD.MOV R11, RZ, RZ, -R11 ;  /* 0x000000ffff0bc224 */ /* 0x000fe400078e0a0b */
[----:B------:R-:W-:Y:S01]  /*8c10*/  @!P6 IMAD.IADD R4, R4, 0x1, -R59 ;  /* 0x000000010404e824 */ /* 0x000fe200078e0a3b */
[----:B------:R-:W-:Y:S01]  /*8c20*/  STL [R1+0x3b0], R12 ;  /* 0x0003b00c01007387 */ /* 0x000fe20000100800 */
[----:B------:R-:W-:-:S02]  /*8c30*/  ISETP.GT.U32.AND P2, PT, R59, R7, PT ;  /* 0x000000073b00720c */ /* 0x000fc40003f44070 */
[----:B------:R-:W-:Y:S01]  /*8c40*/  ISETP.GT.U32.AND P4, PT, R59, R6, PT ;  /* 0x000000063b00720c */ /* 0x000fe20003f84070 */
[----:B------:R0:W-:Y:S01]  /*8c50*/  STL [R1+0x3b4], R11 ;  /* 0x0003b40b01007387 */ /* 0x0001e20000100800 */
[----:B------:R-:W-:Y:S01]  /*8c60*/  ISETP.GE.AND P6, PT, R46, RZ, PT ;  /* 0x000000ff2e00720c */ /* 0x000fe20003fc6270 */
[----:B------:R-:W-:Y:S01]  /*8c70*/  @!P3 IMAD.IADD R5, R5, 0x1, -R59 ;  /* 0x000000010505b824 */ /* 0x000fe200078e0a3b */
[----:B------:R-:W-:Y:S02]  /*8c80*/  ISETP.GE.AND P1, PT, R47, RZ, PT ;  /* 0x000000ff2f00720c */ /* 0x000fe40003f26270 */
[----:B------:R-:W-:Y:S01]  /*8c90*/  ISETP.GE.AND P5, PT, R53, RZ, PT ;  /* 0x000000ff3500720c */ /* 0x000fe20003fa6270 */
[----:B0-----:R-:W-:Y:S01]  /*8ca0*/  IMAD.MOV.U32 R11, RZ, RZ, R4 ;  /* 0x000000ffff0b7224 */ /* 0x001fe200078e0004 */
[----:B------:R-:W-:-:S03]  /*8cb0*/  ISETP.GT.U32.AND P3, PT, R59, R5, PT ;  /* 0x000000053b00720c */ /* 0x000fc60003f64070 */
[----:B------:R-:W-:Y:S01]  /*8cc0*/  @!P0 IMAD.MOV R11, RZ, RZ, -R11 ;  /* 0x000000ffff0b8224 */ /* 0x000fe200078e0a0b */
[----:B------:R-:W-:Y:S01]  /*8cd0*/  ISETP.GT.U32.AND P0, PT, R59, R3, PT ;  /* 0x000000033b00720c */ /* 0x000fe20003f04070 */
[--C-:B------:R-:W-:Y:S01]  /*8ce0*/  @!P2 IMAD.IADD R7, R7, 0x1, -R59.reuse ;  /* 0x000000010707a824 */ /* 0x100fe200078e0a3b */
[----:B------:R-:W-:Y:S01]  /*8cf0*/  ISETP.GE.AND P2, PT, R54, RZ, PT ;  /* 0x000000ff3600720c */ /* 0x000fe20003f46270 */
[----:B------:R-:W-:Y:S01]  /*8d00*/  @!P4 IMAD.IADD R6, R6, 0x1, -R59 ;  /* 0x000000010606c824 */ /* 0x000fe200078e0a3b */
[----:B------:R-:W-:Y:S01]  /*8d10*/  ISETP.GE.AND P4, PT, R55, RZ, PT ;  /* 0x000000ff3700720c */ /* 0x000fe20003f86270 */
[----:B------:R-:W-:Y:S02]  /*8d20*/  @!P6 IMAD.MOV R8, RZ, RZ, -R8 ;  /* 0x000000ffff08e224 */ /* 0x000fe400078e0a08 */
[----:B------:R-:W-:Y:S02]  /*8d30*/  @!P1 IMAD.MOV R7, RZ, RZ, -R7 ;  /* 0x000000ffff079224 */ /* 0x000fe400078e0a07 */
[----:B------:R-:W-:Y:S01]  /*8d40*/  @!P5 IMAD.MOV R6, RZ, RZ, -R6 ;  /* 0x000000ffff06d224 */ /* 0x000fe200078e0a06 */
[----:B------:R-:W-:Y:S01]  /*8d50*/  STL [R1+0x3b8], R11 ;  /* 0x0003b80b01007387 */ /* 0x000fe20000100800 */
[----:B------:R-:W-:-:S02]  /*8d60*/  IMAD.MOV.U32 R40, RZ, RZ, R38 ;  /* 0x000000ffff287224 */ /* 0x000fc400078e0026 */
[--C-:B------:R-:W-:Y:S01]  /*8d70*/  @!P0 IMAD.IADD R3, R3, 0x1, -R59.reuse ;  /* 0x0000000103038824 */ /* 0x100fe200078e0a3b */
[----:B------:R0:W-:Y:S01]  /*8d80*/  STL [R1+0x3c4], R8 ;  /* 0x0003c40801007387 */ /* 0x0001e20000100800 */
[----:B------:R-:W-:Y:S02]  /*8d90*/  @!P3 IMAD.IADD R5, R5, 0x1, -R59 ;  /* 0x000000010505b824 */ /* 0x000fe400078e0a3b */
[----:B------:R-:W-:Y:S01]  /*8da0*/  IMAD.MOV.U32 R39, RZ, RZ, R36 ;  /* 0x000000ffff277224 */ /* 0x000fe200078e0024 */
[----:B------:R-:W-:Y:S01]  /*8db0*/  STL [R1+0x3c8], R7 ;  /* 0x0003c80701007387 */ /* 0x000fe20000100800 */
[----:B------:R-:W-:-:S03]  /*8dc0*/  IMAD.MOV.U32 R38, RZ, RZ, R37 ;  /* 0x000000ffff267224 */ /* 0x000fc600078e0025 */
[----:B------:R1:W-:Y:S01]  /*8dd0*/  STL [R1+0x3d0], R6 ;  /* 0x0003d00601007387 */ /* 0x0003e20000100800 */
[----:B------:R-:W-:Y:S02]  /*8de0*/  IMAD.MOV.U32 R37, RZ, RZ, R21 ;  /* 0x000000ffff257224 */ /* 0x000fe400078e0015 */
[----:B------:R-:W-:Y:S02]  /*8df0*/  IMAD.MOV.U32 R36, RZ, RZ, R35 ;  /* 0x000000ffff247224 */ /* 0x000fe400078e0023 */
[----:B0-----:R-:W-:Y:S02]  /*8e00*/  IMAD.MOV.U32 R8, RZ, RZ, R5 ;  /* 0x000000ffff087224 */ /* 0x001fe400078e0005 */
[----:B------:R-:W-:Y:S02]  /*8e10*/  IMAD.MOV.U32 R41, RZ, RZ, R40 ;  /* 0x000000ffff297224 */ /* 0x000fe400078e0028 */
[----:B-1----:R-:W-:Y:S02]  /*8e20*/  IMAD.MOV.U32 R6, RZ, RZ, R3 ;  /* 0x000000ffff067224 */ /* 0x002fe400078e0003 */
[----:B------:R-:W-:-:S02]  /*8e30*/  IMAD.MOV.U32 R35, RZ, RZ, R33 ;  /* 0x000000ffff237224 */ /* 0x000fc400078e0021 */
[----:B------:R-:W-:Y:S02]  /*8e40*/  IMAD.MOV.U32 R40, RZ, RZ, R39 ;  /* 0x000000ffff287224 */ /* 0x000fe400078e0027 */
[----:B------:R-:W-:Y:S02]  /*8e50*/  @!P2 IMAD.MOV R6, RZ, RZ, -R6 ;  /* 0x000000ffff06a224 */ /* 0x000fe400078e0a06 */
[----:B------:R-:W-:Y:S02]  /*8e60*/  IMAD.MOV.U32 R39, RZ, RZ, R38 ;  /* 0x000000ffff277224 */ /* 0x000fe400078e0026 */
[----:B------:R-:W-:Y:S02]  /*8e70*/  IMAD.MOV.U32 R38, RZ, RZ, R37 ;  /* 0x000000ffff267224 */ /* 0x000fe400078e0025 */
[----:B------:R-:W-:Y:S02]  /*8e80*/  @!P4 IMAD.MOV R8, RZ, RZ, -R8 ;  /* 0x000000ffff08c224 */ /* 0x000fe400078e0a08 */
[----:B------:R-:W-:-:S02]  /*8e90*/  IMAD.MOV.U32 R37, RZ, RZ, R36 ;  /* 0x000000ffff257224 */ /* 0x000fc400078e0024 */
[----:B------:R-:W-:Y:S01]  /*8ea0*/  IMAD.MOV.U32 R36, RZ, RZ, R35 ;  /* 0x000000ffff247224 */ /* 0x000fe200078e0023 */
[----:B------:R-:W-:Y:S01]  /*8eb0*/  STL [R1+0x3cc], R6 ;  /* 0x0003cc0601007387 */ /* 0x000fe20000100800 */
[----:B------:R-:W-:Y:S02]  /*8ec0*/  IMAD.MOV.U32 R35, RZ, RZ, R34 ;  /* 0x000000ffff237224 */ /* 0x000fe400078e0022 */
[----:B------:R-:W-:Y:S01]  /*8ed0*/  IMAD.MOV.U32 R34, RZ, RZ, R32 ;  /* 0x000000ffff227224 */ /* 0x000fe200078e0020 */
[----:B------:R-:W2:Y:S01]  /*8ee0*/  LDL.LU R42, [R1+0x10] ;  /* 0x00001000012a7983 */ /* 0x000ea20000300800 */
[----:B------:R-:W-:Y:S02]  /*8ef0*/  IMAD.MOV.U32 R32, RZ, RZ, R31 ;  /* 0x000000ffff207224 */ /* 0x000fe400078e001f */
[----:B------:R-:W-:Y:S01]  /*8f00*/  IMAD.MOV.U32 R31, RZ, RZ, R30 ;  /* 0x000000ffff1f7224 */ /* 0x000fe200078e001e */
[----:B------:R-:W-:Y:S04]  /*8f10*/  STL [R1+0x3bc], R8 ;  /* 0x0003bc0801007387 */ /* 0x000fe80000100800 */
[----:B------:R-:W3:Y:S01]  /*8f20*/  LDL R30, [R1+0x21bc] ;  /* 0x0021bc00011e7983 */ /* 0x000ee20000100800 */
[----:B------:R-:W-:-:S05]  /*8f30*/  IABS R0, R56 ;  /* 0x0000003800007213 */ /* 0x000fca0000000000 */
[----:B------:R-:W-:-:S04]  /*8f40*/  IMAD.HI.U32 R9, R2, R0, RZ ;  /* 0x0000000002097227 */ /* 0x000fc800078e00ff */
[----:B------:R-:W-:-:S04]  /*8f50*/  IMAD.MOV R9, RZ, RZ, -R9 ;  /* 0x000000ffff097224 */ /* 0x000fc800078e0a09 */
[----:B------:R-:W-:-:S05]  /*8f60*/  IMAD R0, R59, R9, R0 ;  /* 0x000000093b007224 */ /* 0x000fca00078e0200 */
[----:B------:R-:W-:-:S13]  /*8f70*/  ISETP.GT.U32.AND P6, PT, R59, R0, PT ;  /* 0x000000003b00720c */ /* 0x000fda0003fc4070 */
[----:B------:R-:W-:-:S05]  /*8f80*/  @!P6 IMAD.IADD R0, R0, 0x1, -R59 ;  /* 0x000000010000e824 */ /* 0x000fca00078e0a3b */
[----:B------:R-:W-:Y:S02]  /*8f90*/  ISETP.GT.U32.AND P6, PT, R59, R0, PT ;  /* 0x000000003b00720c */ /* 0x000fe40003fc4070 */
[----:B------:R-:W-:Y:S02]  /*8fa0*/  ISETP.GE.AND P1, PT, R56, RZ, PT ;  /* 0x000000ff3800720c */ /* 0x000fe40003f26270 */
[----:B------:R-:W-:Y:S02]  /*8fb0*/  ISETP.GE.AND P4, PT, R41, RZ, PT ;  /* 0x000000ff2900720c */ /* 0x000fe40003f86270 */
[----:B------:R-:W-:Y:S01]  /*8fc0*/  IABS R12, R41 ;  /* 0x00000029000c7213 */ /* 0x000fe20000000000 */
[----:B------:R-:W-:-:S06]  /*8fd0*/  IMAD.MOV.U32 R41, RZ, RZ, R40 ;  /* 0x000000ffff297224 */ /* 0x000fcc00078e0028 */
[----:B------:R-:W-:-:S04]  /*8fe0*/  @!P6 IMAD.IADD R0, R0, 0x1, -R59 ;  /* 0x000000010000e824 */ /* 0x000fc800078e0a3b */
[----:B------:R-:W-:Y:S02]  /*8ff0*/  IMAD.MOV.U32 R7, RZ, RZ, R0 ;  /* 0x000000ffff077224 */ /* 0x000fe400078e0000 */
[----:B------:R-:W-:Y:S02]  /*9000*/  IMAD.MOV.U32 R40, RZ, RZ, R38 ;  /* 0x000000ffff287224 */ /* 0x000fe400078e0026 */
[----:B------:R-:W-:Y:S02]  /*9010*/  @!P1 IMAD.MOV R7, RZ, RZ, -R7 ;  /* 0x000000ffff079224 */ /* 0x000fe400078e0a07 */
[----:B------:R-:W-:Y:S02]  /*9020*/  IMAD.MOV.U32 R38, RZ, RZ, R35 ;  /* 0x000000ffff267224 */ /* 0x000fe400078e0023 */
[----:B------:R-:W-:Y:S02]  /*9030*/  IMAD.MOV.U32 R35, RZ, RZ, R34 ;  /* 0x000000ffff237224 */ /* 0x000fe400078e0022 */
[----:B------:R-:W-:-:S02]  /*9040*/  IMAD.MOV.U32 R34, RZ, RZ, R32 ;  /* 0x000000ffff227224 */ /* 0x000fc400078e0020 */
[----:B------:R-:W-:Y:S01]  /*9050*/  IMAD.MOV.U32 R32, RZ, RZ, R31 ;  /* 0x000000ffff207224 */ /* 0x000fe200078e001f */
[----:B------:R0:W-:Y:S01]  /*9060*/  STL [R1+0x3c0], R7 ;  /* 0x0003c00701007387 */ /* 0x0001e20000100800 */
[----:B---3--:R-:W-:Y:S02]  /*9070*/  IMAD.MOV.U32 R31, RZ, RZ, R30 ;  /* 0x000000ffff1f7224 */ /* 0x008fe400078e001e */
[----:B------:R-:W-:Y:S02]  /*9080*/  IMAD.MOV.U32 R30, RZ, RZ, R27 ;  /* 0x000000ffff1e7224 */ /* 0x000fe400078e001b */
[----:B------:R-:W3:Y:S01]  /*9090*/  LDL R27, [R1+0x29f8] ;  /* 0x0029f800011b7983 */ /* 0x000ee20000100800 */
[----:B------:R-:W-:Y:S02]  /*90a0*/  IMAD.MOV.U32 R45, RZ, RZ, R38 ;  /* 0x000000ffff2d7224 */ /* 0x000fe400078e0026 */
[----:B------:R-:W-:Y:S02]  /*90b0*/  IMAD.MOV.U32 R38, RZ, RZ, R34 ;  /* 0x000000ffff267224 */ /* 0x000fe400078e0022 */
[----:B------:R-:W-:-:S02]  /*90c0*/  IMAD.MOV.U32 R34, RZ, RZ, R31 ;  /* 0x000000ffff227224 */ /* 0x000fc400078e001f */
[----:B------:R-:W-:Y:S02]  /*90d0*/  IMAD.MOV.U32 R46, RZ, RZ, R40 ;  /* 0x000000ffff2e7224 */ /* 0x000fe400078e0028 */
[----:B------:R-:W-:Y:S02]  /*90e0*/  IMAD.MOV.U32 R40, RZ, RZ, R35 ;  /* 0x000000ffff287224 */ /* 0x000fe400078e0023 */
[----:B------:R-:W-:Y:S02]  /*90f0*/  IMAD.MOV.U32 R35, RZ, RZ, R32 ;  /* 0x000000ffff237224 */ /* 0x000fe400078e0020 */
[----:B------:R-:W-:Y:S02]  /*9100*/  IMAD.MOV.U32 R32, RZ, RZ, R30 ;  /* 0x000000ffff207224 */ /* 0x000fe400078e001e */
[----:B------:R-:W-:Y:S02]  /*9110*/  IMAD.MOV.U32 R30, RZ, RZ, R23 ;  /* 0x000000ffff1e7224 */ /* 0x000fe400078e0017 */
[----:B------:R-:W4:Y:S01]  /*9120*/  LDL R23, [R1+0x21b0] ;  /* 0x0021b00001177983 */ /* 0x000f220000100800 */
[----:B---3--:R-:W-:-:S03]  /*9130*/  IMAD.MOV.U32 R31, RZ, RZ, R27 ;  /* 0x000000ffff1f7224 */ /* 0x008fc600078e001b */
[----:B------:R-:W3:Y:S01]  /*9140*/  LDL R27, [R1+0x29dc] ;  /* 0x0029dc00011b7983 */ /* 0x000ee20000100800 */
[----:B------:R-:W-:Y:S02]  /*9150*/  IMAD.MOV.U32 R21, RZ, RZ, R20 ;  /* 0x000000ffff157224 */ /* 0x000fe400078e0014 */
[----:B------:R-:W-:Y:S01]  /*9160*/  IMAD.MOV.U32 R20, RZ, RZ, R15 ;  /* 0x000000ffff147224 */ /* 0x000fe200078e000f */
[----:B------:R-:W-:Y:S01]  /*9170*/  ISETP.GE.AND P3, PT, R60, RZ, PT ;  /* 0x000000ff3c00720c */ /* 0x000fe20003f66270 */
[----:B------:R-:W-:Y:S01]  /*9180*/  IMAD.MOV.U32 R15, RZ, RZ, R24 ;  /* 0x000000ffff0f7224 */ /* 0x000fe200078e0018 */
[----:B------:R-:W-:Y:S01]  /*9190*/  IABS R24, R60 ;  /* 0x0000003c00187213 */ /* 0x000fe20000000000 */
[----:B------:R-:W-:Y:S02]  /*91a0*/  IMAD.MOV.U32 R44, RZ, RZ, R41 ;  /* 0x000000ffff2c7224 */ /* 0x000fe400078e0029 */
[----:B------:R-:W2:Y:S01]  /*91b0*/  LDL.LU R41, [R1+0x14] ;  /* 0x0000140001297983 */ /* 0x000ea20000300800 */
[----:B------:R-:W-:-:S03]  /*91c0*/  IMAD.MOV.U32 R53, RZ, RZ, R46 ;  /* 0x000000ffff357224 */ /* 0x000fc600078e002e */
[----:B------:R-:W2:Y:S01]  /*91d0*/  LDL.LU R60, [R1+0x7c] ;  /* 0x00007c00013c7983 */ /* 0x000ea20000300800 */
[----:B------:R-:W-:-:S03]  /*91e0*/  IMAD.MOV.U32 R46, RZ, RZ, R38 ;  /* 0x000000ffff2e7224 */ /* 0x000fc600078e0026 */
[----:B------:R-:W0:Y:S01]  /*91f0*/  LDL.LU R43, [R1+0x84] ;  /* 0x00008400012b7983 */ /* 0x000e220000300800 */
[----:B------:R-:W-:Y:S02]  /*9200*/  IMAD.MOV.U32 R38, RZ, RZ, R34 ;  /* 0x000000ffff267224 */ /* 0x000fe400078e0022 */
[----:B------:R-:W-:Y:S02]  /*9210*/  IMAD.MOV.U32 R47, RZ, RZ, R45 ;  /* 0x000000ffff2f7224 */ /* 0x000fe400078e002d */
[----:B------:R-:W-:Y:S02]  /*9220*/  IMAD.MOV.U32 R45, RZ, RZ, R40 ;  /* 0x000000ffff2d7224 */ /* 0x000fe400078e0028 */
[----:B------:R-:W-:Y:S02]  /*9230*/  IMAD.MOV.U32 R40, RZ, RZ, R35 ;  /* 0x000000ffff287224 */ /* 0x000fe400078e0023 */
[----:B------:R-:W-:Y:S02]  /*9240*/  IMAD.MOV.U32 R35, RZ, RZ, R32 ;  /* 0x000000ffff237224 */ /* 0x000fe400078e0020 */
[----:B----4-:R-:W-:-:S02]  /*9250*/  IMAD.MOV.U32 R32, RZ, RZ, R23 ;  /* 0x000000ffff207224 */ /* 0x010fc400078e0017 */
[----:B------:R-:W-:Y:S02]  /*9260*/  IMAD.MOV.U32 R33, RZ, RZ, R29 ;  /* 0x000000ffff217224 */ /* 0x000fe400078e001d */
[----:B------:R-:W-:Y:S01]  /*9270*/  IMAD.MOV.U32 R23, RZ, RZ, R16 ;  /* 0x000000ffff177224 */ /* 0x000fe200078e0010 */
[----:B------:R-:W-:Y:S01]  /*9280*/  ISETP.GE.AND P5, PT, R57, RZ, PT ;  /* 0x000000ff3900720c */ /* 0x000fe20003fa6270 */
[----:B------:R-:W-:Y:S01]  /*9290*/  IMAD.MOV.U32 R29, RZ, RZ, R18 ;  /* 0x000000ffff1d7224 */ /* 0x000fe200078e0012 */
[----:B------:R-:W-:Y:S01]  /*92a0*/  IABS R18, R57 ;  /* 0x0000003900127213 */ /* 0x000fe20000000000 */
[----:B------:R-:W-:Y:S01]  /*92b0*/  IMAD.MOV.U32 R16, RZ, RZ, R49 ;  /* 0x000000ffff107224 */ /* 0x000fe200078e0031 */
[----:B------:R-:W-:Y:S01]  /*92c0*/  IABS R13, R58 ;  /* 0x0000003a000d7213 */ /* 0x000fe20000000000 */
[----:B------:R-:W4:Y:S01]  /*92d0*/  LDL R49, [R1+0x1164] ;  /* 0x0011640001317983 */ /* 0x000f220000100800 */
[----:B------:R-:W-:Y:S01]  /*92e0*/  ISETP.GE.AND P2, PT, R58, RZ, PT ;  /* 0x000000ff3a00720c */ /* 0x000fe20003f46270 */
[----:B---3--:R-:W-:-:S02]  /*92f0*/  IMAD.MOV.U32 R34, RZ, RZ, R27 ;  /* 0x000000ffff227224 */ /* 0x008fc400078e001b */
[----:B------:R-:W-:Y:S02]  /*9300*/  IMAD.MOV.U32 R27, RZ, RZ, R22 ;  /* 0x000000ffff1b7224 */ /* 0x000fe400078e0016 */
[----:B------:R-:W-:Y:S02]  /*9310*/  IMAD.MOV.U32 R22, RZ, RZ, R50 ;  /* 0x000000ffff167224 */ /* 0x000fe400078e0032 */
[----:B------:R-:W3:Y:S04]  /*9320*/  LDL R50, [R1+0x29cc] ;  /* 0x0029cc0001327983 */ /* 0x000ee80000100800 */
[----:B------:R-:W4:Y:S04]  /*9330*/  LDL.LU R57, [R1+0x98] ;  /* 0x0000980001397983 */ /* 0x000f280000300800 */
[----:B------:R-:W4:Y:S01]  /*9340*/  LDL.LU R58, [R1+0x1154] ;  /* 0x00115400013a7983 */ /* 0x000f220000300800 */
[----:B------:R-:W-:Y:S01]  /*9350*/  IMAD.HI.U32 R4, R2, R18, RZ ;  /* 0x0000001202047227 */ /* 0x000fe200078e00ff */
[----:B------:R-:W-:-:S03]  /*9360*/  IABS R11, R61 ;  /* 0x0000003d000b7213 */ /* 0x000fc60000000000 */
[----:B------:R-:W-:Y:S02]  /*9370*/  IMAD.MOV R4, RZ, RZ, -R4 ;  /* 0x000000ffff047224 */ /* 0x000fe400078e0a04 */
[----:B------:R-:W-:Y:S01]  /*9380*/  IMAD.HI.U32 R3, R2, R11, RZ ;  /* 0x0000000b02037227 */ /* 0x000fe200078e00ff */
[----:B------:R-:W-:-:S03]  /*9390*/  IABS R14, R14 ;  /* 0x0000000e000e7213 */ /* 0x000fc60000000000 */
[----:B------:R-:W-:Y:S02]  /*93a0*/  IMAD R18, R59, R4, R18 ;  /* 0x000000043b127224 */ /* 0x000fe400078e0212 */
[----:B------:R-:W-:-:S03]  /*93b0*/  IMAD.MOV R3, RZ, RZ, -R3 ;  /* 0x000000ffff037224 */ /* 0x000fc600078e0a03 */
[C---:B------:R-:W-:Y:S01]  /*93c0*/  ISETP.GT.U32.AND P0, PT, R59.reuse, R18, PT ;  /* 0x000000123b00720c */ /* 0x040fe20003f04070 */
[----:B------:R-:W-:Y:S02]  /*93d0*/  IMAD R11, R59, R3, R11 ;  /* 0x000000033b0b7224 */ /* 0x000fe400078e020b */
[----:B------:R-:W-:Y:S01]  /*93e0*/  IMAD.HI.U32 R3, R2, R14, RZ ;  /* 0x0000000e02037227 */ /* 0x000fe200078e00ff */
[----:B0-----:R-:W-:-:S03]  /*93f0*/  IABS R7, R43 ;  /* 0x0000002b00077213 */ /* 0x001fc60000000000 */
[----:B------:R-:W-:Y:S02]  /*9400*/  IMAD.MOV R3, RZ, RZ, -R3 ;  /* 0x000000ffff037224 */ /* 0x000fe400078e0a03 */
[----:B------:R-:W-:Y:S02]  /*9410*/  IMAD.MOV.U32 R54, RZ, RZ, R53 ;  /* 0x000000ffff367224 */ /* 0x000fe400078e0035 */
[----:B------:R-:W-:Y:S02]  /*9420*/  IMAD.MOV.U32 R53, RZ, RZ, R47 ;  /* 0x000000ffff357224 */ /* 0x000fe400078e002f */
[----:B------:R-:W-:Y:S02]  /*9430*/  IMAD R14, R59, R3, R14 ;  /* 0x000000033b0e7224 */ /* 0x000fe400078e020e */
[----:B------:R-:W-:Y:S02]  /*9440*/  IMAD.MOV.U32 R47, RZ, RZ, R40 ;  /* 0x000000ffff2f7224 */ /* 0x000fe400078e0028 */
[----:B------:R-:W-:-:S04]  /*9450*/  IMAD.HI.U32 R3, R2, R7, RZ ;  /* 0x0000000702037227 */ /* 0x000fc800078e00ff */
[----:B------:R-:W-:Y:S02]  /*9460*/  @!P0 IMAD.IADD R18, R18, 0x1, -R59 ;  /* 0x0000000112128824 */ /* 0x000fe400078e0a3b */
[----:B------:R-:W-:Y:S02]  /*9470*/  IMAD.MOV.U32 R40, RZ, RZ, R23 ;  /* 0x000000ffff287224 */ /* 0x000fe400078e0017 */
[----:B------:R-:W-:Y:S02]  /*9480*/  IMAD.MOV.U32 R55, RZ, RZ, R22 ;  /* 0x000000ffff377224 */ /* 0x000fe400078e0016 */
[----:B------:R-:W-:Y:S02]  /*9490*/  IMAD.MOV.U32 R56, RZ, RZ, R20 ;  /* 0x000000ffff387224 */ /* 0x000fe400078e0014 */
[----:B------:R-:W-:Y:S01]  /*94a0*/  IMAD.MOV R3, RZ, RZ, -R3 ;  /* 0x000000ffff037224 */ /* 0x000fe200078e0a03 */
[----:B------:R-:W-:Y:S01]  /*94b0*/  ISETP.GT.U32.AND P0, PT, R59, R18, PT ;  /* 0x000000123b00720c */ /* 0x000fe20003f04070 */
[----:B------:R-:W-:Y:S01]  /*94c0*/  IMAD.MOV.U32 R22, RZ, RZ, R16 ;  /* 0x000000ffff167224 */ /* 0x000fe200078e0010 */
[----:B------:R-:W-:Y:S01]  /*94d0*/  IABS R9, R55 ;  /* 0x0000003700097213 */ /* 0x000fe20000000000 */
[----:B------:R-:W-:-:S02]  /*94e0*/  IMAD.MOV.U32 R55, RZ, RZ, R21 ;  /* 0x000000ffff377224 */ /* 0x000fc400078e0015 */
[----:B------:R-:W-:Y:S01]  /*94f0*/  IMAD R7, R59, R3, R7 ;  /* 0x000000033b077224 */ /* 0x000fe200078e0207 */
[----:B------:R-:W-:Y:S01]  /*9500*/  IABS R3, R56 ;  /* 0x0000003800037213 */ /* 0x000fe20000000000 */
[----:B------:R-:W-:Y:S02]  /*9510*/  IMAD.MOV.U32 R56, RZ, RZ, R53 ;  /* 0x000000ffff387224 */ /* 0x000fe400078e0035 */
[----:B------:R-:W-:Y:S02]  /*9520*/  IMAD.MOV.U32 R53, RZ, RZ, R40 ;  /* 0x000000ffff357224 */ /* 0x000fe400078e0028 */
[----:B------:R-:W-:Y:S01]  /*9530*/  IMAD.MOV.U32 R40, RZ, RZ, R22 ;  /* 0x000000ffff287224 */ /* 0x000fe200078e0016 */
[----:B------:R-:W-:Y:S01]  /*9540*/  ISETP.GE.AND P1, PT, R19, RZ, PT ;  /* 0x000000ff1300720c */ /* 0x000fe20003f26270 */
[----:B------:R-:W-:Y:S01]  /*9550*/  IMAD.HI.U32 R4, R2, R24, RZ ;  /* 0x0000001802047227 */ /* 0x000fe200078e00ff */
[----:B------:R-:W-:-:S03]  /*9560*/  IABS R19, R19 ;  /* 0x0000001300137213 */ /* 0x000fc60000000000 */
[----:B------:R-:W-:Y:S01]  /*9570*/  @!P0 IMAD.IADD R18, R18, 0x1, -R59 ;  /* 0x0000000112128824 */ /* 0x000fe200078e0a3b */
[----:B------:R-:W-:Y:S01]  /*9580*/  ISETP.GE.AND P0, PT, R17, RZ, PT ;  /* 0x000000ff1100720c */ /* 0x000fe20003f06270 */
[----:B------:R-:W-:Y:S01]  /*9590*/  IMAD.MOV R4, RZ, RZ, -R4 ;  /* 0x000000ffff047224 */ /* 0x000fe200078e0a04 */
[----:B------:R-:W-:Y:S01]  /*95a0*/  IABS R17, R17 ;  /* 0x0000001100117213 */ /* 0x000fe20000000000 */
[----:B------:R-:W-:-:S04]  /*95b0*/  IMAD.HI.U32 R5, R2, R19, RZ ;  /* 0x0000001302057227 */ /* 0x000fc800078e00ff */
[----:B------:R-:W-:Y:S02]  /*95c0*/  IMAD R24, R59, R4, R24 ;  /* 0x000000043b187224 */ /* 0x000fe400078e0218 */
[----:B------:R-:W-:Y:S01]  /*95d0*/  IMAD.HI.U32 R4, R2, R17, RZ ;  /* 0x0000001102047227 */ /* 0x000fe200078e00ff */
[----:B--2---:R-:W-:-:S03]  /*95e0*/  IABS R8, R60 ;  /* 0x0000003c00087213 */ /* 0x004fc60000000000 */
[----:B------:R-:W-:Y:S02]  /*95f0*/  IMAD.MOV R5, RZ, RZ, -R5 ;  /* 0x000000ffff057224 */ /* 0x000fe400078e0a05 */
[----:B------:R-:W-:Y:S02]  /*9600*/  IMAD.MOV R4, RZ, RZ, -R4 ;  /* 0x000000ffff047224 */ /* 0x000fe400078e0a04 */
[----:B------:R-:W-:Y:S02]  /*9610*/  IMAD R19, R59, R5, R19 ;  /* 0x000000053b137224 */ /* 0x000fe400078e0213 */
[----:B------:R-:W-:Y:S01]  /*9620*/  IMAD.HI.U32 R5, R2, R9, RZ ;  /* 0x0000000902057227 */ /* 0x000fe200078e00ff */
[----:B------:R-:W-:-:S03]  /*9630*/  IABS R16, R42 ;  /* 0x0000002a00107213 */ /* 0x000fc60000000000 */
[----:B------:R-:W-:Y:S02]  /*9640*/  IMAD R17, R59, R4, R17 ;  /* 0x000000043b117224 */ /* 0x000fe400078e0211 */
[----:B------:R-:W-:-:S04]  /*9650*/  IMAD.HI.U32 R4, R2, R8, RZ ;  /* 0x0000000802047227 */ /* 0x000fc800078e00ff */
[----:B------:R-:W-:Y:S02]  /*9660*/  IMAD.MOV R5, RZ, RZ, -R5 ;  /* 0x000000ffff057224 */ /* 0x000fe400078e0a05 */
[----:B------:R-:W-:Y:S02]  /*9670*/  IMAD.MOV R4, RZ, RZ, -R4 ;  /* 0x000000ffff047224 */ /* 0x000fe400078e0a04 */
[C---:B------:R-:W-:Y:S01]  /*9680*/  IMAD R9, R59.reuse, R5, R9 ;  /* 0x000000053b097224 */ /* 0x040fe200078e0209 */
[----:B------:R-:W-:Y:S01]  /*9690*/  IABS R5, R39 ;  /* 0x0000002700057213 */ /* 0x000fe20000000000 */
[----:B------:R-:W-:Y:S02]  /*96a0*/  IMAD R8, R59, R4, R8 ;  /* 0x000000043b087224 */ /* 0x000fe400078e0208 */
[----:B---3--:R-:W-:Y:S02]  /*96b0*/  IMAD.MOV.U32 R23, RZ, RZ, R50 ;  /* 0x000000ffff177224 */ /* 0x008fe400078e0032 */
[----:B------:R-:W-:-:S02]  /*96c0*/  IMAD.MOV.U32 R50, RZ, RZ, R51 ;  /* 0x000000ffff327224 */ /* 0x000fc400078e0033 */
[----:B------:R-:W-:Y:S02]  /*96d0*/  IMAD.MOV.U32 R51, RZ, RZ, R52 ;  /* 0x000000ffff337224 */ /* 0x000fe400078e0034 */
[----:B------:R-:W2:Y:S04]  /*96e0*/  LDL R52, [R1+0x1158] ;  /* 0x0011580001347983 */ /* 0x000ea80000100800 */
[----:B------:R0:W-:Y:S04]  /*96f0*/  STL [R1+0x2b94], R42 ;  /* 0x002b942a01007387 */ /* 0x0001e80000100800 */
[----:B------:R-:W-:Y:S04]  /*9700*/  STL [R1+0x2b98], R41 ;  /* 0x002b982901007387 */ /* 0x000fe80000100800 */
[----:B------:R-:W3:Y:S04]  /*9710*/  LDL R21, [R1+0x2260] ;  /* 0x0022600001157983 */ /* 0x000ee80000100800 */
[----:B------:R-:W-:Y:S04]  /*9720*/  STL [R1+0x2b9c], R60 ;  /* 0x002b9c3c01007387 */ /* 0x000fe80000100800 */
[----:B------:R1:W-:Y:S04]  /*9730*/  STL [R1+0x2ba0], R43 ;  /* 0x002ba02b01007387 */ /* 0x0003e80000100800 */
[----:B------:R-:W-:Y:S04]  /*9740*/  STL [R1+0x2ba4], R44 ;  /* 0x002ba42c01007387 */ /* 0x000fe80000100800 */
[----:B------:R1:W-:Y:S04]  /*9750*/  STL [R1+0x2ba8], R39 ;  /* 0x002ba82701007387 */ /* 0x0003e80000100800 */
[----:B------:R-:W3:Y:S01]  /*9760*/  LDL R22, [R1+0x214c] ;  /* 0x00214c0001167983 */ /* 0x000ee20000100800 */
[----:B0-----:R-:W-:Y:S01]  /*9770*/  IMAD.MOV.U32 R42, RZ, RZ, R53 ;  /* 0x000000ffff2a7224 */ /* 0x001fe200078e0035 */
[----:B----4-:R-:W-:-:S02]  /*9780*/  IABS R53, R58 ;  /* 0x0000003a00357213 */ /* 0x010fc40000000000 */
[----:B------:R-:W-:Y:S01]  /*9790*/  STL [R1+0x2bac], R57 ;  /* 0x002bac3901007387 */ /* 0x000fe20000100800 */
[----:B-1----:R-:W-:Y:S02]  /*97a0*/  IMAD.MOV.U32 R43, RZ, RZ, R42 ;  /* 0x000000ffff2b7224 */ /* 0x002fe400078e002a */
[----:B------:R-:W-:Y:S01]  /*97b0*/  IMAD.MOV.U32 R42, RZ, RZ, R32 ;  /* 0x000000ffff2a7224 */ /* 0x000fe200078e0020 */
[----:B------:R0:W-:Y:S01]  /*97c0*/  STL [R1+0x2bb0], R58 ;  /* 0x002bb03a01007387 */ /* 0x0001e20000100800 */
[----:B------:R-:W-:Y:S01]  /*97d0*/  IMAD.MOV.U32 R32, RZ, RZ, R25 ;  /* 0x000000ffff207224 */ /* 0x000fe200078e0019 */
[----:B------:R-:W-:Y:S02]  /*97e0*/  IABS R4, R57 ;  /* 0x0000003900047213 */ /* 0x000fe40000000000 */
[----:B------:R-:W4:Y:S04]  /*97f0*/  LDL R39, [R1+0x118c] ;  /* 0x00118c0001277983 */ /* 0x000f280000100800 */
[----:B------:R-:W4:Y:S04]  /*9800*/  LDL R25, [R1+0x1180] ;  /* 0x0011800001197983 */ /* 0x000f280000100800 */
[----:B0-----:R-:W4:Y:S04]  /*9810*/  LDL R58, [R1+0x1184] ;  /* 0x00118400013a7983 */ /* 0x001f280000100800 */
[----:B------:R-:W4:Y:S01]  /*9820*/  LDL R57, [R1+0x1188] ;  /* 0x0011880001397983 */ /* 0x000f220000100800 */
[----:B------:R-:W-:-:S04]  /*9830*/  IMAD.HI.U32 R6, R2, R13, RZ ;  /* 0x0000000d02067227 */ /* 0x000fc800078e00ff */
[----:B------:R-:W-:-:S04]  /*9840*/  IMAD.MOV R6, RZ, RZ, -R6 ;  /* 0x000000ffff067224 */ /* 0x000fc800078e0a06 */
[----:B------:R-:W-:Y:S02]  /*9850*/  IMAD R13, R59, R6, R13 ;  /* 0x000000063b0d7224 */ /* 0x000fe400078e020d */
[----:B------:R-:W-:-:S04]  /*9860*/  IMAD.HI.U32 R6, R2, R12, RZ ;  /* 0x0000000c02067227 */ /* 0x000fc800078e00ff */
[----:B------:R-:W-:Y:S02]  /*9870*/  IMAD.MOV R6, RZ, RZ, -R6 ;  /* 0x000000ffff067224 */ /* 0x000fe400078e0a06 */
[----:B------:R-:W-:-:S04]  /*9880*/  IMAD.HI.U32 R0, R2, R16, RZ ;  /* 0x0000001002007227 */ /* 0x000fc800078e00ff */
[----:B------:R-:W-:Y:S01]  /*9890*/  IMAD R12, R59, R6, R12 ;  /* 0x000000063b0c7224 */ /* 0x000fe200078e020c */
[----:B------:R-:W-:Y:S01]  /*98a0*/  IABS R6, R44 ;  /* 0x0000002c00067213 */ /* 0x000fe20000000000 */
[----:B------:R-:W-:-:S04]  /*98b0*/  IMAD.MOV R0, RZ, RZ, -R0 ;  /* 0x000000ffff007224 */ /* 0x000fc800078e0a00 */
[----:B------:R-:W-:Y:S02]  /*98c0*/  IMAD R16, R59, R0, R16 ;  /* 0x000000003b107224 */ /* 0x000fe400078e0210 */
[----:B------:R-:W-:Y:S01]  /*98d0*/  IMAD.HI.U32 R0, R2, R6, RZ ;  /* 0x0000000602007227 */ /* 0x000fe200078e00ff */
[----:B------:R-:W-:-:S03]  /*98e0*/  IABS R54, R54 ;  /* 0x0000003600367213 */ /* 0x000fc60000000000 */
[----:B------:R-:W-:-:S04]  /*98f0*/  IMAD.MOV R0, RZ, RZ, -R0 ;  /* 0x000000ffff007224 */ /* 0x000fc800078e0a00 */
[----:B------:R-:W-:Y:S02]  /*9900*/  IMAD R6, R59, R0, R6 ;  /* 0x000000003b067224 */ /* 0x000fe400078e0206 */
[----:B------:R-:W-:Y:S01]  /*9910*/  IMAD.HI.U32 R0, R2, R54, RZ ;  /* 0x0000003602007227 */ /* 0x000fe200078e00ff */
[----:B------:R-:W-:-:S03]  /*9920*/  IABS R49, R49 ;  /* 0x0000003100317213 */ /* 0x000fc60000000000 */
[----:B------:R-:W-:Y:S01]  /*9930*/  IMAD.MOV R0, RZ, RZ, -R0 ;  /* 0x000000ffff007224 */ /* 0x000fe200078e0a00 */
[----:B------:R-:W-:-:S03]  /*9940*/  IABS R10, R41 ;  /* 0x00000029000a7213 */ /* 0x000fc60000000000 */
[----:B------:R-:W-:Y:S02]  /*9950*/  IMAD R54, R59, R0, R54 ;  /* 0x000000003b367224 */ /* 0x000fe400078e0236 */
[----:B------:R-:W-:-:S04]  /*9960*/  IMAD.HI.U32 R0, R2, R49, RZ ;  /* 0x0000003102007227 */ /* 0x000fc800078e00ff */
[----:B------:R-:W-:Y:S02]  /*9970*/  IMAD.MOV.U32 R20, RZ, RZ, R15 ;  /* 0x000000ffff147224 */ /* 0x000fe400078e000f */
[----:B------:R-:W-:Y:S01]  /*9980*/  IMAD.HI.U32 R15, R2, R10, RZ ;  /* 0x0000000a020f7227 */ /* 0x000fe200078e00ff */
[----:B------:R-:W-:-:S03]  /*9990*/  IABS R55, R55 ;  /* 0x0000003700377213 */ /* 0x000fc60000000000 */
[----:B------:R-:W-:Y:S02]  /*99a0*/  IMAD.MOV R0, RZ, RZ, -R0 ;  /* 0x000000ffff007224 */ /* 0x000fe400078e0a00 */
[----:B------:R-:W-:Y:S02]  /*99b0*/  IMAD.MOV R15, RZ, RZ, -R15 ;  /* 0x000000ffff0f7224 */ /* 0x000fe400078e0a0f */
[C---:B------:R-:W-:Y:S01]  /*99c0*/  IMAD R49, R59.reuse, R0, R49 ;  /* 0x000000003b317224 */ /* 0x040fe200078e0231 */
[----:B------:R-:W-:Y:S01]  /*99d0*/  IABS R0, R56 ;  /* 0x0000003800007213 */ /* 0x000fe20000000000 */
[----:B------:R-:W-:Y:S02]  /*99e0*/  IMAD.MOV.U32 R56, RZ, RZ, R38 ;  /* 0x000000ffff387224 */ /* 0x000fe400078e0026 */
[----:B------:R-:W-:Y:S02]  /*99f0*/  IMAD R10, R59, R15, R10 ;  /* 0x0000000f3b0a7224 */ /* 0x000fe400078e020a */
[----:B------:R-:W-:-:S02]  /*9a00*/  IMAD.MOV.U32 R38, RZ, RZ, R34 ;  /* 0x000000ffff267224 */ /* 0x000fc400078e0022 */
[----:B------:R-:W-:-:S04]  /*9a10*/  IMAD.HI.U32 R15, R2, R55, RZ ;  /* 0x00000037020f7227 */ /* 0x000fc800078e00ff */
[----:B------:R-:W-:Y:S02]  /*9a20*/  IMAD.MOV.U32 R34, RZ, RZ, R27 ;  /* 0x000000ffff227224 */ /* 0x000fe400078e001b */
[----:B------:R-:W4:Y:S01]  /*9a30*/  LDL R27, [R1+0x117c] ;  /* 0x00117c00011b7983 */ /* 0x000f220000100800 */
[----:B------:R-:W-:Y:S01]  /*9a40*/  IMAD.MOV.U32 R60, RZ, RZ, R20 ;  /* 0x000000ffff3c7224 */ /* 0x000fe200078e0014 */
[----:B------:R-:W-:Y:S01]  /*9a50*/  IABS R50, R50 ;  /* 0x0000003200327213 */ /* 0x000fe20000000000 */
[----:B------:R-:W-:Y:S01]  /*9a60*/  IMAD.HI.U32 R20, R2, R4, RZ ;  /* 0x0000000402147227 */ /* 0x000fe200078e00ff */
[----:B------:R-:W-:-:S03]  /*9a70*/  ISETP.GE.AND P6, PT, R61, RZ, PT ;  /* 0x000000ff3d00720c */ /* 0x000fc60003fc6270 */
[----:B------:R-:W-:Y:S01]  /*9a80*/  IMAD.MOV R15, RZ, RZ, -R15 ;  /* 0x000000ffff0f7224 */ /* 0x000fe200078e0a0f */
[----:B------:R-:W-:Y:S01]  /*9a90*/  IABS R51, R51 ;  /* 0x0000003300337213 */ /* 0x000fe20000000000 */
[----:B------:R-:W-:Y:S02]  /*9aa0*/  IMAD.MOV R20, RZ, RZ, -R20 ;  /* 0x000000ffff147224 */ /* 0x000fe400078e0a14 */
[----:B------:R-:W-:Y:S02]  /*9ab0*/  IMAD R55, R59, R15, R55 ;  /* 0x0000000f3b377224 */ /* 0x000fe400078e0237 */
[----:B------:R-:W-:Y:S01]  /*9ac0*/  IMAD.HI.U32 R15, R2, R50, RZ ;  /* 0x00000032020f7227 */ /* 0x000fe200078e00ff */
[----:B------:R-:W-:-:S03]  /*9ad0*/  IABS R47, R47 ;  /* 0x0000002f002f7213 */ /* 0x000fc60000000000 */
[----:B------:R-:W-:Y:S02]  /*9ae0*/  IMAD R4, R59, R20, R4 ;  /* 0x000000143b047224 */ /* 0x000fe400078e0204 */
[----:B------:R-:W-:Y:S01]  /*9af0*/  IMAD.HI.U32 R20, R2, R51, RZ ;  /* 0x0000003302147227 */ /* 0x000fe200078e00ff */
[----:B------:R-:W-:-:S03]  /*9b00*/  IABS R45, R45 ;  /* 0x0000002d002d7213 */ /* 0x000fc60000000000 */
[----:B------:R-:W-:Y:S02]  /*9b10*/  IMAD.MOV R15, RZ, RZ, -R15 ;  /* 0x000000ffff0f7224 */ /* 0x000fe400078e0a0f */
[----:B------:R-:W-:Y:S02]  /*9b20*/  IMAD.MOV R20, RZ, RZ, -R20 ;  /* 0x000000ffff147224 */ /* 0x000fe400078e0a14 */
[C---:B------:R-:W-:Y:S02]  /*9b30*/  IMAD R50, R59.reuse, R15, R50 ;  /* 0x0000000f3b327224 */ /* 0x040fe400078e0232 */
[----:B------:R-:W-:Y:S01]  /*9b40*/  IMAD.HI.U32 R15, R2, R0, RZ ;  /* 0x00000000020f7227 */ /* 0x000fe200078e00ff */
[----:B------:R-:W-:Y:S02]  /*9b50*/  IABS R48, R48 ;  /* 0x0000003000307213 */ /* 0x000fe40000000000 */
[----:B------:R-:W-:Y:S01]  /*9b60*/  IABS R46, R46 ;  /* 0x0000002e002e7213 */ /* 0x000fe20000000000 */
[----:B------:R-:W-:-:S02]  /*9b70*/  IMAD R51, R59, R20, R51 ;  /* 0x000000143b337224 */ /* 0x000fc400078e0233 */
[----:B------:R-:W-:Y:S02]  /*9b80*/  IMAD.MOV.U32 R44, RZ, RZ, R43 ;  /* 0x000000ffff2c7224 */ /* 0x000fe400078e002b */
[----:B------:R-:W-:Y:S02]  /*9b90*/  IMAD.MOV.U32 R43, RZ, RZ, R60 ;  /* 0x000000ffff2b7224 */ /* 0x000fe400078e003c */
[----:B------:R-:W-:-:S04]  /*9ba0*/  IMAD.HI.U32 R20, R2, R45, RZ ;  /* 0x0000002d02147227 */ /* 0x000fc800078e00ff */
[----:B------:R-:W-:Y:S02]  /*9bb0*/  IMAD.MOV R15, RZ, RZ, -R15 ;  /* 0x000000ffff0f7224 */ /* 0x000fe400078e0a0f */
[----:B------:R-:W-:Y:S02]  /*9bc0*/  IMAD.MOV R20, RZ, RZ, -R20 ;  /* 0x000000ffff147224 */ /* 0x000fe400078e0a14 */
[C---:B------:R-:W-:Y:S02]  /*9bd0*/  IMAD R0, R59.reuse, R15, R0 ;  /* 0x0000000f3b007224 */ /* 0x040fe400078e0200 */
[----:B------:R-:W-:Y:S01]  /*9be0*/  IMAD R45, R59, R20, R45 ;  /* 0x000000143b2d7224 */ /* 0x000fe200078e022d */
[----:B--2---:R-:W-:Y:S01]  /*9bf0*/  IABS R52, R52 ;  /* 0x0000003400347213 */ /* 0x004fe20000000000 */
[----:B---3--:R-:W-:Y:S02]  /*9c00*/  IMAD.MOV.U32 R61, RZ, RZ, R21 ;  /* 0x000000ffff3d7224 */ /* 0x008fe400078e0015 */
[----:B------:R-:W-:-:S04]  /*9c10*/  IMAD.HI.U32 R21, R2, R3, RZ ;  /* 0x0000000302157227 */ /* 0x000fc800078e00ff */
[----:B------:R-:W-:Y:S02]  /*9c20*/  IMAD.MOV R21, RZ, RZ, -R21 ;  /* 0x000000ffff157224 */ /* 0x000fe400078e0a15 */
[----:B------:R-:W-:Y:S02]  /*9c30*/  IMAD.MOV.U32 R41, RZ, RZ, R22 ;  /* 0x000000ffff297224 */ /* 0x000fe400078e0016 */
[----:B------:R-:W-:-:S04]  /*9c40*/  IMAD.HI.U32 R22, R2, R5, RZ ;  /* 0x0000000502167227 */ /* 0x000fc800078e00ff */
[----:B------:R-:W-:-:S04]  /*9c50*/  IMAD.MOV R22, RZ, RZ, -R22 ;  /* 0x000000ffff167224 */ /* 0x000fc800078e0a16 */
[----:B------:R-:W-:Y:S02]  /*9c60*/  IMAD R5, R59, R22, R5 ;  /* 0x000000163b057224 */ /* 0x000fe400078e0205 */
[----:B------:R-:W-:-:S04]  /*9c70*/  IMAD.HI.U32 R22, R2, R53, RZ ;  /* 0x0000003502167227 */ /* 0x000fc800078e00ff */
[----:B------:R-:W-:Y:S02]  /*9c80*/  IMAD.MOV R22, RZ, RZ, -R22 ;  /* 0x000000ffff167224 */ /* 0x000fe400078e0a16 */
[C---:B------:R-:W-:Y:S02]  /*9c90*/  IMAD R3, R59.reuse, R21, R3 ;  /* 0x000000153b037224 */ /* 0x040fe400078e0203 */
[----:B------:R-:W-:Y:S02]  /*9ca0*/  IMAD R53, R59, R22, R53 ;  /* 0x000000163b357224 */ /* 0x000fe400078e0235 */
[----:B------:R-:W-:-:S04]  /*9cb0*/  IMAD.HI.U32 R21, R2, R52, RZ ;  /* 0x0000003402157227 */ /* 0x000fc800078e00ff */
[----:B------:R-:W-:-:S04]  /*9cc0*/  IMAD.HI.U32 R22, R2, R47, RZ ;  /* 0x0000002f02167227 */ /* 0x000fc800078e00ff */
[----:B------:R-:W-:Y:S02]  /*9cd0*/  IMAD.MOV R21, RZ, RZ, -R21 ;  /* 0x000000ffff157224 */ /* 0x000fe400078e0a15 */
[----:B------:R-:W-:Y:S02]  /*9ce0*/  IMAD.MOV R22, RZ, RZ, -R22 ;  /* 0x000000ffff167224 */ /* 0x000fe400078e0a16 */
[----:B------:R-:W-:Y:S02]  /*9cf0*/  IMAD.MOV.U32 R60, RZ, RZ, R41 ;  /* 0x000000ffff3c7224 */ /* 0x000fe400078e0029 */
[----:B------:R-:W-:Y:S02]  /*9d00*/  IMAD.MOV.U32 R41, RZ, RZ, R40 ;  /* 0x000000ffff297224 */ /* 0x000fe400078e0028 */
[----:B------:R-:W-:Y:S02]  /*9d10*/  IMAD.MOV.U32 R40, RZ, RZ, R23 ;  /* 0x000000ffff287224 */ /* 0x000fe400078e0017 */
[----:B------:R-:W-:-:S02]  /*9d20*/  IMAD R52, R59, R21, R52 ;  /* 0x000000153b347224 */ /* 0x000fc400078e0234 */
[----:B------:R-:W-:Y:S01]  /*9d30*/  IMAD.HI.U32 R23, R2, R48, RZ ;  /* 0x0000003002177227 */ /* 0x000fe200078e00ff */
[----:B----4-:R-:W-:-:S03]  /*9d40*/  IABS R15, R39 ;  /* 0x00000027000f7213 */ /* 0x010fc60000000000 */
[----:B------:R-:W-:Y:S01]  /*9d50*/  IMAD R47, R59, R22, R47 ;  /* 0x000000163b2f7224 */ /* 0x000fe200078e022f */
[----:B------:R-:W-:Y:S01]  /*9d60*/  IABS R22, R58 ;  /* 0x0000003a00167213 */ /* 0x000fe20000000000 */
[----:B------:R-:W-:Y:S01]  /*9d70*/  IMAD.HI.U32 R21, R2, R46, RZ ;  /* 0x0000002e02157227 */ /* 0x000fe200078e00ff */
[----:B------:R-:W-:-:S03]  /*9d80*/  IABS R25, R25 ;  /* 0x0000001900197213 */ /* 0x000fc60000000000 */
[----:B------:R-:W-:Y:S02]  /*9d90*/  IMAD.MOV.U32 R58, RZ, RZ, R18 ;  /* 0x000000ffff3a7224 */ /* 0x000fe400078e0012 */
[----:B------:R-:W-:Y:S01]  /*9da0*/  IMAD.MOV.U32 R39, RZ, RZ, R43 ;  /* 0x000000ffff277224 */ /* 0x000fe200078e002b */
[----:B------:R-:W-:Y:S01]  /*9db0*/  IABS R20, R57 ;  /* 0x0000003900147213 */ /* 0x000fe20000000000 */
[----:B------:R-:W-:Y:S02]  /*9dc0*/  IMAD.MOV R23, RZ, RZ, -R23 ;  /* 0x000000ffff177224 */ /* 0x000fe400078e0a17 */
[----:B------:R-:W-:Y:S02]  /*9dd0*/  IMAD.MOV.U32 R43, RZ, RZ, R41 ;  /* 0x000000ffff2b7224 */ /* 0x000fe400078e0029 */
[----:B------:R-:W-:Y:S02]  /*9de0*/  IMAD.MOV R21, RZ, RZ, -R21 ;  /* 0x000000ffff157224 */ /* 0x000fe400078e0a15 */
[----:B------:R-:W-:-:S02]  /*9df0*/  IMAD.MOV.U32 R41, RZ, RZ, R56 ;  /* 0x000000ffff297224 */ /* 0x000fc400078e0038 */
[----:B------:R-:W-:Y:S02]  /*9e00*/  IMAD.MOV.U32 R56, RZ, RZ, R29 ;  /* 0x000000ffff387224 */ /* 0x000fe400078e001d */
[----:B------:R-:W-:Y:S02]  /*9e10*/  @!P5 IMAD.MOV R58, RZ, RZ, -R58 ;  /* 0x000000ffff3ad224 */ /* 0x000fe400078e0a3a */
[----:B------:R-:W-:Y:S02]  /*9e20*/  IMAD.MOV.U32 R29, RZ, RZ, R26 ;  /* 0x000000ffff1d7224 */ /* 0x000fe400078e001a */
[C---:B------:R-:W-:Y:S02]  /*9e30*/  IMAD R48, R59.reuse, R23, R48 ;  /* 0x000000173b307224 */ /* 0x040fe400078e0230 */
[----:B------:R-:W-:Y:S02]  /*9e40*/  IMAD.MOV.U32 R57, RZ, RZ, R44 ;  /* 0x000000ffff397224 */ /* 0x000fe400078e002c */
[----:B------:R-:W-:Y:S01]  /*9e50*/  IMAD.HI.U32 R26, R2, R25, RZ ;  /* 0x00000019021a7227 */ /* 0x000fe200078e00ff */
[----:B------:R0:W-:Y:S03]  /*9e60*/  STL [R1+0x384], R58 ;  /* 0x0003843a01007387 */ /* 0x0001e60000100800 */
[----:B------:R-:W-:-:S02]  /*9e70*/  IMAD R46, R59, R21, R46 ;  /* 0x000000153b2e7224 */ /* 0x000fc400078e022e */
[----:B------:R-:W-:Y:S02]  /*9e80*/  IMAD.MOV.U32 R44, RZ, RZ, R60 ;  /* 0x000000ffff2c7224 */ /* 0x000fe400078e003c */
[----:B------:R-:W-:-:S04]  /*9e90*/  IMAD.HI.U32 R23, R2, R22, RZ ;  /* 0x0000001602177227 */ /* 0x000fc800078e00ff */
[----:B------:R-:W-:-:S04]  /*9ea0*/  IMAD.HI.U32 R21, R2, R20, RZ ;  /* 0x0000001402157227 */ /* 0x000fc800078e00ff */
[----:B------:R-:W-:Y:S02]  /*9eb0*/  IMAD.MOV.U32 R60, RZ, RZ, R42 ;  /* 0x000000ffff3c7224 */ /* 0x000fe400078e002a */
[----:B0-----:R-:W-:Y:S02]  /*9ec0*/  IMAD.MOV.U32 R58, RZ, RZ, R39 ;  /* 0x000000ffff3a7224 */ /* 0x001fe400078e0027 */
[----:B------:R-:W-:Y:S02]  /*9ed0*/  IMAD.MOV R26, RZ, RZ, -R26 ;  /* 0x000000ffff1a7224 */ /* 0x000fe400078e0a1a */
[----:B------:R-:W-:Y:S02]  /*9ee0*/  IMAD.MOV.U32 R42, RZ, RZ, R37 ;  /* 0x000000ffff2a7224 */ /* 0x000fe400078e0025 */
[----:B------:R-:W-:Y:S02]  /*9ef0*/  IMAD.MOV.U32 R39, RZ, RZ, R44 ;  /* 0x000000ffff277224 */ /* 0x000fe400078e002c */
[----:B------:R-:W-:-:S02]  /*9f00*/  IMAD.MOV R23, RZ, RZ, -R23 ;  /* 0x000000ffff177224 */ /* 0x000fc400078e0a17 */
[----:B------:R-:W-:Y:S02]  /*9f10*/  IMAD.MOV.U32 R44, RZ, RZ, R43 ;  /* 0x000000ffff2c7224 */ /* 0x000fe400078e002b */
[----:B------:R-:W-:Y:S02]  /*9f20*/  IMAD.MOV R21, RZ, RZ, -R21 ;  /* 0x000000ffff157224 */ /* 0x000fe400078e0a15 */
[----:B------:R-:W-:Y:S02]  /*9f30*/  IMAD.MOV.U32 R43, RZ, RZ, R60 ;  /* 0x000000ffff2b7224 */ /* 0x000fe400078e003c */
[----:B------:R-:W-:Y:S02]  /*9f40*/  IMAD.MOV.U32 R60, RZ, RZ, R41 ;  /* 0x000000ffff3c7224 */ /* 0x000fe400078e0029 */
[----:B------:R-:W-:Y:S02]  /*9f50*/  IMAD R25, R59, R26, R25 ;  /* 0x0000001a3b197224 */ /* 0x000fe400078e0219 */
[----:B------:R-:W-:-:S02]  /*9f60*/  IMAD.MOV.U32 R41, RZ, RZ, R42 ;  /* 0x000000ffff297224 */ /* 0x000fc400078e002a */
[C---:B------:R-:W-:Y:S02]  /*9f70*/  IMAD R22, R59.reuse, R23, R22 ;  /* 0x000000173b167224 */ /* 0x040fe400078e0216 */
[----:B------:R-:W-:Y:S02]  /*9f80*/  IMAD.MOV.U32 R42, RZ, RZ, R56 ;  /* 0x000000ffff2a7224 */ /* 0x000fe400078e0038 */
[----:B------:R-:W-:Y:S01]  /*9f90*/  IMAD R20, R59, R21, R20 ;  /* 0x000000153b147224 */ /* 0x000fe200078e0214 */
[----:B------:R-:W-:Y:S01]  /*9fa0*/  STL [R1+0x68], R25 ;  /* 0x0000681901007387 */ /* 0x000fe20000100800 */
[----:B------:R-:W-:Y:S01]  /*9fb0*/  IABS R21, R44 ;  /* 0x0000002c00157213 */ /* 0x000fe20000000000 */
[----:B------:R-:W-:Y:S02]  /*9fc0*/  IMAD.MOV.U32 R44, RZ, RZ, R42 ;  /* 0x000000ffff2c7224 */ /* 0x000fe400078e002a */
[----:B------:R-:W-:Y:S04]  /*9fd0*/  STL [R1+0x64], R22 ;  /* 0x0000641601007387 */ /* 0x000fe80000100800 */
[----:B------:R0:W-:Y:S04]  /*9fe0*/  STL [R1+0x60], R20 ;  /* 0x0000601401007387 */ /* 0x0001e80000100800 */
[----:B------:R-:W2:Y:S01]  /*9ff0*/  LDL R42, [R1+0x221c] ;  /* 0x00221c00012a7983 */ /* 0x000ea20000100800 */
[----:B------:R-:W-:Y:S01]  /*a000*/  IABS R27, R27 ;  /* 0x0000001b001b7213 */ /* 0x000fe20000000000 */
[----:B------:R-:W-:-:S02]  /*a010*/  IMAD.MOV.U32 R37, RZ, RZ, R36 ;  /* 0x000000ffff257224 */ /* 0x000fc400078e0024 */
[----:B------:R-:W-:Y:S02]  /*a020*/  IMAD.MOV.U32 R36, RZ, RZ, R33 ;  /* 0x000000ffff247224 */ /* 0x000fe400078e0021 */
[----:B------:R-:W-:Y:S02]  /*a030*/  IMAD.MOV.U32 R33, RZ, RZ, R28 ;  /* 0x000000ffff217224 */ /* 0x000fe400078e001c */
[----:B------:R-:W-:Y:S01]  /*a040*/  IMAD.HI.U32 R28, R2, R27, RZ ;  /* 0x0000001b021c7227 */ /* 0x000fe200078e00ff */
[----:B------:R-:W-:-:S03]  /*a050*/  ISETP.GT.U32.AND P5, PT, R59, R13, PT ;  /* 0x0000000d3b00720c */ /* 0x000fc60003fa4070 */
[----:B------:R-:W-:-:S04]  /*a060*/  IMAD.HI.U32 R18, R2, R15, RZ ;  /* 0x0000000f02127227 */ /* 0x000fc800078e00ff */
[----:B------:R-:W-:Y:S02]  /*a070*/  IMAD.MOV R28, RZ, RZ, -R28 ;  /* 0x000000ffff1c7224 */ /* 0x000fe400078e0a1c */
[----:B------:R-:W-:Y:S02]  /*a080*/  IMAD.MOV R18, RZ, RZ, -R18 ;  /* 0x000000ffff127224 */ /* 0x000fe400078e0a12 */
[C---:B------:R-:W-:Y:S02]  /*a090*/  IMAD R56, R59.reuse, R28, R27 ;  /* 0x0000001c3b387224 */ /* 0x040fe400078e021b */
[----:B------:R-:W-:Y:S02]  /*a0a0*/  IMAD.MOV.U32 R27, RZ, RZ, R57 ;  /* 0x000000ffff1b7224 */ /* 0x000fe400078e0039 */
[----:B------:R-:W-:Y:S01]  /*a0b0*/  IMAD R57, R59, R18, R15 ;  /* 0x000000123b397224 */ /* 0x000fe200078e020f */
[----:B------:R-:W-:Y:S01]  /*a0c0*/  IABS R15, R58 ;  /* 0x0000003a000f7213 */ /* 0x000fe20000000000 */
[----:B------:R-:W-:Y:S01]  /*a0d0*/  @!P5 IMAD.IADD R13, R13, 0x1, -R59 ;  /* 0x000000010d0dd824 */ /* 0x000fe200078e0a3b */
[----:B------:R-:W-:-:S03]  /*a0e0*/  IABS R18, R43 ;  /* 0x0000002b00127213 */ /* 0x000fc60000000000 */
[C---:B------:R-:W-:Y:S01]  /*a0f0*/  IMAD.HI.U32 R26, R2.reuse, R15, RZ ;  /* 0x0000000f021a7227 */ /* 0x040fe200078e00ff */
[----:B------:R-:W-:Y:S02]  /*a100*/  IABS R27, R27 ;  /* 0x0000001b001b7213 */ /* 0x000fe40000000000 */
[----:B------:R-:W-:Y:S01]  /*a110*/  ISETP.GT.U32.AND P5, PT, R59, R13, PT ;  /* 0x0000000d3b00720c */ /* 0x000fe20003fa4070 */
[----:B------:R-:W-:Y:S01]  /*a120*/  IMAD.MOV R26, RZ, RZ, -R26 ;  /* 0x000000ffff1a7224 */ /* 0x000fe200078e0a1a */
[----:B------:R-:W-:Y:S01]  /*a130*/  IABS R23, R39 ;  /* 0x0000002700177213 */ /* 0x000fe20000000000 */
[----:B0-----:R-:W-:-:S04]  /*a140*/  IMAD.HI.U32 R20, R2, R18, RZ ;  /* 0x0000001202147227 */ /* 0x001fc800078e00ff */
[----:B------:R-:W-:Y:S02]  /*a150*/  IMAD.MOV.U32 R43, RZ, RZ, R41 ;  /* 0x000000ffff2b7224 */ /* 0x000fe400078e0029 */
[C---:B------:R-:W-:Y:S01]  /*a160*/  IMAD.HI.U32 R28, R2.reuse, R27, RZ ;  /* 0x0000001b021c7227 */ /* 0x040fe200078e00ff */
[----:B------:R-:W3:Y:S03]  /*a170*/  LDL R41, [R1+0x2218] ;  /* 0x0022180001297983 */ /* 0x000ee60000100800 */
[----:B------:R-:W-:Y:S01]  /*a180*/  IMAD R26, R59, R26, R15 ;  /* 0x0000001a3b1a7224 */ /* 0x000fe200078e020f */
[----:B------:R-:W-:Y:S01]  /*a190*/  IABS R15, R44 ;  /* 0x0000002c000f7213 */ /* 0x000fe20000000000 */
[----:B------:R-:W-:Y:S02]  /*a1a0*/  IMAD.MOV R20, RZ, RZ, -R20 ;  /* 0x000000ffff147224 */ /* 0x000fe400078e0a14 */
[----:B------:R-:W-:-:S04]  /*a1b0*/  IMAD.HI.U32 R25, R2, R23, RZ ;  /* 0x0000001702197227 */ /* 0x000fc800078e00ff */
[----:B------:R-:W-:-:S04]  /*a1c0*/  IMAD.HI.U32 R22, R2, R21, RZ ;  /* 0x0000001502167227 */ /* 0x000fc800078e00ff */
[----:B------:R-:W-:Y:S02]  /*a1d0*/  IMAD.MOV R28, RZ, RZ, -R28 ;  /* 0x000000ffff1c7224 */ /* 0x000fe400078e0a1c */
[----:B------:R-:W-:Y:S02]  /*a1e0*/  IMAD R18, R59, R20, R18 ;  /* 0x000000143b127224 */ /* 0x000fe400078e0212 */
[----:B------:R-:W-:Y:S02]  /*a1f0*/  IMAD.MOV R25, RZ, RZ, -R25 ;  /* 0x000000ffff197224 */ /* 0x000fe400078e0a19 */
[----:B------:R-:W-:-:S04]  /*a200*/  IMAD.HI.U32 R20, R2, R15, RZ ;  /* 0x0000000f02147227 */ /* 0x000fc800078e00ff */
[----:B------:R-:W-:Y:S02]  /*a210*/  IMAD.MOV R22, RZ, RZ, -R22 ;  /* 0x000000ffff167224 */ /* 0x000fe400078e0a16 */
[----:B------:R-:W-:Y:S02]  /*a220*/  IMAD R27, R59, R28, R27 ;  /* 0x0000001c3b1b7224 */ /* 0x000fe400078e021b */
[----:B------:R-:W-:Y:S02]  /*a230*/  @!P5 IMAD.IADD R13, R13, 0x1, -R59 ;  /* 0x000000010d0dd824 */ /* 0x000fe400078e0a3b */
[C---:B------:R-:W-:Y:S02]  /*a240*/  IMAD R23, R59.reuse, R25, R23 ;  /* 0x000000193b177224 */ /* 0x040fe400078e0217 */
[----:B------:R-:W-:Y:S02]  /*a250*/  IMAD.MOV R20, RZ, RZ, -R20 ;  /* 0x000000ffff147224 */ /* 0x000fe400078e0a14 */
[----:B------:R-:W-:Y:S01]  /*a260*/  IMAD R21, R59, R22, R21 ;  /* 0x000000163b157224 */ /* 0x000fe200078e0215 */
[----:B------:R-:W-:Y:S01]  /*a270*/  STL [R1+0x58], R27 ;  /* 0x0000581b01007387 */ /* 0x000fe20000100800 */
[----:B------:R-:W-:-:S02]  /*a280*/  @!P2 IMAD.MOV R13, RZ, RZ, -R13 ;  /* 0x000000ffff0da224 */ /* 0x000fc400078e0a0d */
[----:B------:R-:W-:Y:S01]  /*a290*/  IMAD R15, R59, R20, R15 ;  /* 0x000000143b0f7224 */ /* 0x000fe200078e020f */
[----:B------:R-:W-:Y:S04]  /*a2a0*/  STL [R1+0x54], R26 ;  /* 0x0000541a01007387 */ /* 0x000fe80000100800 */
[----:B------:R-:W-:Y:S04]  /*a2b0*/  STL [R1+0x50], R23 ;  /* 0x0000501701007387 */ /* 0x000fe80000100800 */
[----:B------:R0:W-:Y:S04]  /*a2c0*/  STL [R1+0x4c], R21 ;  /* 0x00004c1501007387 */ /* 0x0001e80000100800 */
[----:B------:R-:W-:Y:S04]  /*a2d0*/  STL [R1+0x48], R18 ;  /* 0x0000481201007387 */ /* 0x000fe80000100800 */
[----:B------:R2:W-:Y:S01]  /*a2e0*/  STL [R1+0x38c], R13 ;  /* 0x00038c0d01007387 */ /* 0x0005e20000100800 */
[----:B0-----:R-:W-:-:S03]  /*a2f0*/  IABS R21, R60 ;  /* 0x0000003c00157213 */ /* 0x001fc60000000000 */
[----:B------:R0:W-:Y:S04]  /*a300*/  STL [R1+0x44], R15 ;  /* 0x0000440f01007387 */ /* 0x0001e80000100800 */
[----:B------:R-:W4:Y:S01]  /*a310*/  LDL R60, [R1+0x2264] ;  /* 0x00226400013c7983 */ /* 0x000f220000100800 */
[----:B--2---:R-:W-:-:S03]  /*a320*/  IABS R13, R42 ;  /* 0x0000002a000d7213 */ /* 0x004fc60000000000 */
[----:B------:R-:W2:Y:S01]  /*a330*/  LDL R42, [R1+0x23a8] ;  /* 0x0023a800012a7983 */ /* 0x000ea20000100800 */
[C---:B------:R-:W-:Y:S02]  /*a340*/  ISETP.GT.U32.AND P5, PT, R59.reuse, R24, PT ;  /* 0x000000183b00720c */ /* 0x040fe40003fa4070 */
[----:B------:R-:W-:-:S11]  /*a350*/  ISETP.GT.U32.AND P2, PT, R59, R11, PT ;  /* 0x0000000b3b00720c */ /* 0x000fd60003f44070 */
[----:B------:R-:W-:-:S05]  /*a360*/  @!P5 IMAD.IADD R24, R24, 0x1, -R59 ;  /* 0x000000011818d824 */ /* 0x000fca00078e0a3b */
[----:B------:R-:W-:Y:S01]  /*a370*/  ISETP.GT.U32.AND P5, PT, R59, R24, PT ;  /* 0x000000183b00720c */ /* 0x000fe20003fa4070 */
[----:B------:R-:W-:-:S05]  /*a380*/  @!P2 IMAD.IADD R11, R11, 0x1, -R59 ;  /* 0x000000010b0ba824 */ /* 0x000fca00078e0a3b */
[----:B------:R-:W-:-:S07]  /*a390*/  ISETP.GT.U32.AND P2, PT, R59, R11, PT ;  /* 0x0000000b3b00720c */ /* 0x000fce0003f44070 */
[----:B------:R-:W-:-:S04]  /*a3a0*/  @!P5 IMAD.IADD R24, R24, 0x1, -R59 ;  /* 0x000000011818d824 */ /* 0x000fc800078e0a3b */
[----:B------:R-:W-:Y:S01]  /*a3b0*/  IMAD.MOV.U32 R26, RZ, RZ, R24 ;  /* 0x000000ffff1a7224 */ /* 0x000fe200078e0018 */
[----:B------:R-:W-:Y:S01]  /*a3c0*/  ISETP.GT.U32.AND P5, PT, R59, R12, PT ;  /* 0x0000000c3b00720c */ /* 0x000fe20003fa4070 */
[----:B0-----:R-:W-:Y:S01]  /*a3d0*/  IMAD.HI.U32 R15, R2, R13, RZ ;  /* 0x0000000d020f7227 */ /* 0x001fe200078e00ff */
[----:B---3--:R-:W-:-:S03]  /*a3e0*/  IABS R18, R41 ;  /* 0x0000002900127213 */ /* 0x008fc60000000000 */
[----:B------:R-:W-:Y:S01]  /*a3f0*/  @!P3 IMAD.MOV R26, RZ, RZ, -R26 ;  /* 0x000000ffff1ab224 */ /* 0x000fe200078e0a1a */
[----:B------:R-:W-:Y:S01]  /*a400*/  ISETP.GT.U32.AND P3, PT, R59, R19, PT ;  /* 0x000000133b00720c */ /* 0x000fe20003f64070 */
[----:B------:R-:W-:Y:S01]  /*a410*/  @!P2 IMAD.IADD R11, R11, 0x1, -R59 ;  /* 0x000000010b0ba824 */ /* 0x000fe200078e0a3b */
[----:B------:R-:W-:Y:S01]  /*a420*/  ISETP.GT.U32.AND P2, PT, R59, R17, PT ;  /* 0x000000113b00720c */ /* 0x000fe20003f44070 */
[----:B------:R-:W-:Y:S01]  /*a430*/  IMAD.HI.U32 R20, R2, R18, RZ ;  /* 0x0000001202147227 */ /* 0x000fe200078e00ff */
[----:B------:R-:W-:-:S03]  /*a440*/  IABS R23, R43 ;  /* 0x0000002b00177213 */ /* 0x000fc60000000000 */
[----:B------:R-:W-:Y:S02]  /*a450*/  IMAD.MOV R15, RZ, RZ, -R15 ;  /* 0x000000ffff0f7224 */ /* 0x000fe400078e0a0f */
[----:B------:R-:W-:Y:S02]  /*a460*/  IMAD.MOV.U32 R43, RZ, RZ, R61 ;  /* 0x000000ffff2b7224 */ /* 0x000fe400078e003d */
[----:B------:R-:W-:Y:S02]  /*a470*/  IMAD.MOV R20, RZ, RZ, -R20 ;  /* 0x000000ffff147224 */ /* 0x000fe400078e0a14 */
[----:B------:R-:W-:Y:S02]  /*a480*/  IMAD R61, R59, R15, R13 ;  /* 0x0000000f3b3d7224 */ /* 0x000fe400078e020d */
[----:B------:R-:W-:Y:S02]  /*a490*/  IMAD.MOV.U32 R13, RZ, RZ, R11 ;  /* 0x000000ffff0d7224 */ /* 0x000fe400078e000b */
[----:B------:R-:W-:-:S02]  /*a4a0*/  @!P5 IMAD.IADD R12, R12, 0x1, -R59 ;  /* 0x000000010c0cd824 */ /* 0x000fc400078e0a3b */
[----:B------:R-:W-:Y:S02]  /*a4b0*/  IMAD R18, R59, R20, R18 ;  /* 0x000000143b127224 */ /* 0x000fe400078e0212 */
[----:B------:R-:W-:Y:S02]  /*a4c0*/  @!P3 IMAD.IADD R19, R19, 0x1, -R59 ;  /* 0x000000011313b824 */ /* 0x000fe400078e0a3b */
[----:B------:R-:W-:Y:S02]  /*a4d0*/  @!P6 IMAD.MOV R13, RZ, RZ, -R13 ;  /* 0x000000ffff0de224 */ /* 0x000fe400078e0a0d */
[----:B------:R-:W-:Y:S01]  /*a4e0*/  @!P2 IMAD.IADD R17, R17, 0x1, -R59 ;  /* 0x000000011111a824 */ /* 0x000fe200078e0a3b */
[----:B------:R-:W-:Y:S01]  /*a4f0*/  STL [R1+0x388], R26 ;  /* 0x0003881a01007387 */ /* 0x000fe20000100800 */
[C---:B------:R-:W-:Y:S02]  /*a500*/  ISETP.GT.U32.AND P5, PT, R59.reuse, R12, PT ;  /* 0x0000000c3b00720c */ /* 0x040fe40003fa4070 */
[C---:B------:R-:W-:Y:S01]  /*a510*/  ISETP.GT.U32.AND P3, PT, R59.reuse, R19, PT ;  /* 0x000000133b00720c */ /* 0x040fe20003f64070 */
[----:B------:R-:W-:Y:S01]  /*a520*/  STL [R1+0x38], R18 ;  /* 0x0000381201007387 */ /* 0x000fe20000100800 */
[----:B------:R-:W-:-:S03]  /*a530*/  ISETP.GT.U32.AND P2, PT, R59, R17, PT ;  /* 0x000000113b00720c */ /* 0x000fc60003f44070 */
[----:B------:R0:W-:Y:S04]  /*a540*/  STL [R1+0x378], R13 ;  /* 0x0003780d01007387 */ /* 0x0001e80000100800 */
[----:B------:R-:W3:Y:S01]  /*a550*/  LDL R44, [R1+0x23ac] ;  /* 0x0023ac00012c7983 */ /* 0x000ee20000100800 */
[----:B------:R-:W-:-:S03]  /*a560*/  IABS R20, R43 ;  /* 0x0000002b00147213 */ /* 0x000fc60000000000 */
[----:B------:R-:W3:Y:S01]  /*a570*/  LDL R43, [R1+0x23b0] ;  /* 0x0023b000012b7983 */ /* 0x000ee20000100800 */
[--C-:B------:R-:W-:Y:S02]  /*a580*/  @!P5 IMAD.IADD R12, R12, 0x1, -R59.reuse ;  /* 0x000000010c0cd824 */ /* 0x100fe400078e0a3b */
[--C-:B------:R-:W-:Y:S02]  /*a590*/  @!P3 IMAD.IADD R19, R19, 0x1, -R59.reuse ;  /* 0x000000011313b824 */ /* 0x100fe400078e0a3b */
[----:B------:R-:W-:Y:S01]  /*a5a0*/  @!P2 IMAD.IADD R17, R17, 0x1, -R59 ;  /* 0x000000011111a824 */ /* 0x000fe200078e0a3b */
[----:B----4-:R-:W-:Y:S02]  /*a5b0*/  IABS R15, R60 ;  /* 0x0000003c000f7213 */ /* 0x010fe40000000000 */
[----:B------:R-:W4:Y:S04]  /*a5c0*/  LDL R60, [R1+0x23b4] ;  /* 0x0023b400013c7983 */ /* 0x000f280000100800 */
[----:B------:R-:W-:Y:S04]  /*a5d0*/  STL [R1+0x2bb4], R12 ;  /* 0x002bb40c01007387 */ /* 0x000fe80000100800 */
[----:B------:R-:W-:Y:S01]  /*a5e0*/  STL [R1+0x2bb8], R19 ;  /* 0x002bb81301007387 */ /* 0x000fe20000100800 */
[----:B--2---:R-:W-:-:S05]  /*a5f0*/  IABS R11, R42 ;  /* 0x0000002a000b7213 */ /* 0x004fca0000000000 */
[----:B0-----:R-:W-:-:S04]  /*a600*/  IMAD.HI.U32 R13, R2, R11, RZ ;  /* 0x0000000b020d7227 */ /* 0x001fc800078e00ff */
[----:B------:R-:W-:-:S04]  /*a610*/  IMAD.MOV R13, RZ, RZ, -R13 ;  /* 0x000000ffff0d7224 */ /* 0x000fc800078e0a0d */
[----:B------:R-:W-:-:S05]  /*a620*/  IMAD R11, R59, R13, R11 ;  /* 0x0000000d3b0b7224 */ /* 0x000fca00078e020b */
[----:B------:R4:W-:Y:S04]  /*a630*/  STL [R1+0x28], R11 ;  /* 0x0000280b01007387 */ /* 0x0009e80000100800 */
[----:B------:R0:W-:Y:S04]  /*a640*/  STL [R1+0x2bbc], R17 ;  /* 0x002bbc1101007387 */ /* 0x0001e80000100800 */
[----:B------:R-:W2:Y:S01]  /*a650*/  LDL R58, [R1+0x23b8] ;  /* 0x0023b800013a7983 */ /* 0x000ea20000100800 */
[C---:B------:R-:W-:Y:S02]  /*a660*/  ISETP.GT.U32.AND P6, PT, R59.reuse, R14, PT ;  /* 0x0000000e3b00720c */ /* 0x040fe40003fc4070 */
[C---:B------:R-:W-:Y:S01]  /*a670*/  ISETP.GT.U32.AND P5, PT, R59.reuse, R16, PT ;  /* 0x000000103b00720c */ /* 0x040fe20003fa4070 */
[----:B------:R-:W-:Y:S01]  /*a680*/  IMAD.HI.U32 R22, R2, R21, RZ ;  /* 0x0000001502167227 */ /* 0x000fe200078e00ff */
[----:B------:R-:W-:-:S02]  /*a690*/  ISETP.GT.U32.AND P3, PT, R59, R10, PT ;  /* 0x0000000a3b00720c */ /* 0x000fc40003f64070 */
[----:B------:R-:W-:Y:S01]  /*a6a0*/  ISETP.GT.U32.AND P2, PT, R59, R9, PT ;  /* 0x000000093b00720c */ /* 0x000fe20003f44070 */
[----:B------:R-:W-:-:S04]  /*a6b0*/  IMAD.MOV R22, RZ, RZ, -R22 ;  /* 0x000000ffff167224 */ /* 0x000fc800078e0a16 */
[----:B------:R-:W-:Y:S02]  /*a6c0*/  IMAD R27, R59, R22, R21 ;  /* 0x000000163b1b7224 */ /* 0x000fe400078e0215 */
[----:B------:R-:W-:-:S04]  /*a6d0*/  IMAD.HI.U32 R21, R2, R20, RZ ;  /* 0x0000001402157227 */ /* 0x000fc800078e00ff */
[--C-:B------:R-:W-:Y:S02]  /*a6e0*/  @!P6 IMAD.IADD R14, R14, 0x1, -R59.reuse ;  /* 0x000000010e0ee824 */ /* 0x100fe400078e0a3b */
[--C-:B------:R-:W-:Y:S02]  /*a6f0*/  @!P5 IMAD.IADD R16, R16, 0x1, -R59.reuse ;  /* 0x000000011010d824 */ /* 0x100fe400078e0a3b */
[----:B------:R-:W-:Y:S02]  /*a700*/  @!P3 IMAD.IADD R10, R10, 0x1, -R59 ;  /* 0x000000010a0ab824 */ /* 0x000fe400078e0a3b */
[----:B------:R-:W-:Y:S01]  /*a710*/  IMAD.MOV R21, RZ, RZ, -R21 ;  /* 0x000000ffff157224 */ /* 0x000fe200078e0a15 */
[C---:B------:R-:W-:Y:S01]  /*a720*/  ISETP.GT.U32.AND P6, PT, R59.reuse, R14, PT ;  /* 0x0000000e3b00720c */ /* 0x040fe20003fc4070 */
[----:B------:R-:W-:Y:S01]  /*a730*/  IMAD.HI.U32 R18, R2, R15, RZ ;  /* 0x0000000f02127227 */ /* 0x000fe200078e00ff */
[----:B------:R-:W-:-:S03]  /*a740*/  ISETP.GT.U32.AND P5, PT, R59, R16, PT ;  /* 0x000000103b00720c */ /* 0x000fc60003fa4070 */
[----:B------:R-:W-:Y:S01]  /*a750*/  @!P2 IMAD.IADD R9, R9, 0x1, -R59 ;  /* 0x000000010909a824 */ /* 0x000fe200078e0a3b */
[C---:B------:R-:W-:Y:S01]  /*a760*/  ISETP.GT.U32.AND P3, PT, R59.reuse, R10, PT ;  /* 0x0000000a3b00720c */ /* 0x040fe20003f64070 */
[C---:B------:R-:W-:Y:S02]  /*a770*/  IMAD R42, R59.reuse, R21, R20 ;  /* 0x000000153b2a7224 */ /* 0x040fe400078e0214 */
[----:B------:R-:W-:Y:S01]  /*a780*/  IMAD.MOV R18, RZ, RZ, -R18 ;  /* 0x000000ffff127224 */ /* 0x000fe200078e0a12 */
[----:B------:R-:W-:-:S03]  /*a790*/  ISETP.GT.U32.AND P2, PT, R59, R9, PT ;  /* 0x000000093b00720c */ /* 0x000fc60003f44070 */
[----:B------:R-:W-:Y:S02]  /*a7a0*/  IMAD R39, R59, R18, R15 ;  /* 0x000000123b277224 */ /* 0x000fe400078e020f */
[--C-:B------:R-:W-:Y:S02]  /*a7b0*/  @!P6 IMAD.IADD R14, R14, 0x1, -R59.reuse ;  /* 0x000000010e0ee824 */ /* 0x100fe400078e0a3b */
[----:B------:R-:W-:Y:S01]  /*a7c0*/  @!P5 IMAD.IADD R16, R16, 0x1, -R59 ;  /* 0x000000011010d824 */ /* 0x000fe200078e0a3b */
[----:B---3--:R-:W-:Y:S02]  /*a7d0*/  IABS R20, R44 ;  /* 0x0000002c00147213 */ /* 0x008fe40000000000 */
[----:B------:R-:W-:-:S03]  /*a7e0*/  IABS R15, R43 ;  /* 0x0000002b000f7213 */ /* 0x000fc60000000000 */
[----:B------:R-:W-:Y:S01]  /*a7f0*/  IMAD.HI.U32 R21, R2, R20, RZ ;  /* 0x0000001402157227 */ /* 0x000fe200078e00ff */
[----:B------:R-:W3:Y:S03]  /*a800*/  LDL R43, [R1+0x23bc] ;  /* 0x0023bc00012b7983 */ /* 0x000ee60000100800 */
[----:B------:R-:W-:Y:S02]  /*a810*/  IMAD.MOV R21, RZ, RZ, -R21 ;  /* 0x000000ffff157224 */ /* 0x000fe400078e0a15 */
[--C-:B------:R-:W-:Y:S02]  /*a820*/  @!P3 IMAD.IADD R10, R10, 0x1, -R59.reuse ;  /* 0x000000010a0ab824 */ /* 0x100fe400078e0a3b */
[----:B------:R-:W-:Y:S01]  /*a830*/  IMAD R44, R59, R21, R20 ;  /* 0x000000153b2c7224 */ /* 0x000fe200078e0214 */
[----:B----4-:R-:W-:Y:S02]  /*a840*/  IABS R11, R60 ;  /* 0x0000003c000b7213 */ /* 0x010fe40000000000 */
[----:B------:R-:W4:Y:S01]  /*a850*/  LDL R60, [R1+0x23c0] ;  /* 0x0023c000013c7983 */ /* 0x000f220000100800 */
[----:B------:R-:W-:-:S03]  /*a860*/  @!P2 IMAD.IADD R9, R9, 0x1, -R59 ;  /* 0x000000010909a824 */ /* 0x000fc600078e0a3b */
[----:B------:R-:W-:Y:S04]  /*a870*/  STL [R1+0x2bc0], R14 ;  /* 0x002bc00e01007387 */ /* 0x000fe80000100800 */
[----:B------:R-:W-:Y:S04]  /*a880*/  STL [R1+0x2bc4], R16 ;  /* 0x002bc41001007387 */ /* 0x000fe80000100800 */
[----:B------:R-:W-:Y:S04]  /*a890*/  STL [R1+0x2bc8], R10 ;  /* 0x002bc80a01007387 */ /* 0x000fe80000100800 */
[----:B------:R-:W-:Y:S04]  /*a8a0*/  STL [R1+0x2be0], R44 ;  /* 0x002be02c01007387 */ /* 0x000fe80000100800 */
[----:B------:R-:W-:Y:S01]  /*a8b0*/  STL [R1+0x2bcc], R9 ;  /* 0x002bcc0901007387 */ /* 0x000fe20000100800 */
[----:B--2---:R-:W-:-:S03]  /*a8c0*/  IABS R20, R58 ;  /* 0x0000003a00147213 */ /* 0x004fc60000000000 */
[----:B------:R-:W2:Y:S01]  /*a8d0*/  LDL R58, [R1+0x23c4] ;  /* 0x0023c400013a7983 */ /* 0x000ea20000100800 */
[C---:B------:R-:W-:Y:S02]  /*a8e0*/  ISETP.GT.U32.AND P6, PT, R59.reuse, R8, PT ;  /* 0x000000083b00720c */ /* 0x040fe40003fc4070 */
[C---:B------:R-:W-:Y:S02]  /*a8f0*/  ISETP.GT.U32.AND P5, PT, R59.reuse, R7, PT ;  /* 0x000000073b00720c */ /* 0x040fe40003fa4070 */
[----:B------:R-:W-:Y:S01]  /*a900*/  ISETP.GT.U32.AND P3, PT, R59, R6, PT ;  /* 0x000000063b00720c */ /* 0x000fe20003f64070 */
[----:B------:R-:W-:-:S04]  /*a910*/  IMAD.HI.U32 R13, R2, R11, RZ ;  /* 0x0000000b020d7227 */ /* 0x000fc800078e00ff */
[----:B------:R-:W-:-:S04]  /*a920*/  IMAD.HI.U32 R18, R2, R15, RZ ;  /* 0x0000000f02127227 */ /* 0x000fc800078e00ff */
[--C-:B------:R-:W-:Y:S02]  /*a930*/  @!P6 IMAD.IADD R8, R8, 0x1, -R59.reuse ;  /* 0x000000010808e824 */ /* 0x100fe400078e0a3b */
[--C-:B------:R-:W-:Y:S02]  /*a940*/  @!P5 IMAD.IADD R7, R7, 0x1, -R59.reuse ;  /* 0x000000010707d824 */ /* 0x100fe400078e0a3b */
[----:B------:R-:W-:Y:S01]  /*a950*/  @!P3 IMAD.IADD R6, R6, 0x1, -R59 ;  /* 0x000000010606b824 */ /* 0x000fe200078e0a3b */
[C---:B------:R-:W-:Y:S01]  /*a960*/  ISETP.GT.U32.AND P6, PT, R59.reuse, R8, PT ;  /* 0x000000083b00720c */ /* 0x040fe20003fc4070 */
[----:B------:R-:W-:Y:S01]  /*a970*/  IMAD.MOV R13, RZ, RZ, -R13 ;  /* 0x000000ffff0d7224 */ /* 0x000fe200078e0a0d */
[C---:B------:R-:W-:Y:S01]  /*a980*/  ISETP.GT.U32.AND P5, PT, R59.reuse, R7, PT ;  /* 0x000000073b00720c */ /* 0x040fe20003fa4070 */
[----:B------:R-:W-:Y:S01]  /*a990*/  IMAD.HI.U32 R25, R2, R23, RZ ;  /* 0x0000001702197227 */ /* 0x000fe200078e00ff */
[----:B------:R-:W-:-:S03]  /*a9a0*/  ISETP.GT.U32.AND P3, PT, R59, R6, PT ;  /* 0x000000063b00720c */ /* 0x000fc60003f64070 */
[----:B------:R-:W-:Y:S02]  /*a9b0*/  IMAD.MOV R18, RZ, RZ, -R18 ;  /* 0x000000ffff127224 */ /* 0x000fe400078e0a12 */
[C---:B0-----:R-:W-:Y:S02]  /*a9c0*/  IMAD R17, R59.reuse, R13, R11 ;  /* 0x0000000d3b117224 */ /* 0x041fe400078e020b */
[----:B------:R-:W-:Y:S02]  /*a9d0*/  IMAD.MOV R24, RZ, RZ, -R25 ;  /* 0x000000ffff187224 */ /* 0x000fe400078e0a19 */
[----:B------:R-:W-:Y:S02]  /*a9e0*/  IMAD R25, R59, R18, R15 ;  /* 0x000000123b197224 */ /* 0x000fe400078e020f */
[----:B------:R-:W-:Y:S02]  /*a9f0*/  @!P6 IMAD.IADD R8, R8, 0x1, -R59 ;  /* 0x000000010808e824 */ /* 0x000fe400078e0a3b */
[----:B------:R-:W-:-:S04]  /*aa00*/  IMAD.HI.U32 R21, R2, R20, RZ ;  /* 0x0000001402157227 */ /* 0x000fc800078e00ff */
[--C-:B------:R-:W-:Y:S02]  /*aa10*/  @!P5 IMAD.IADD R7, R7, 0x1, -R59.reuse ;  /* 0x000000010707d824 */ /* 0x100fe400078e0a3b */
[----:B------:R-:W-:Y:S02]  /*aa20*/  @!P3 IMAD.IADD R6, R6, 0x1, -R59 ;  /* 0x000000010606b824 */ /* 0x000fe400078e0a3b */
[----:B------:R-:W-:Y:S01]  /*aa30*/  IMAD.MOV R21, RZ, RZ, -R21 ;  /* 0x000000ffff157224 */ /* 0x000fe200078e0a15 */
[----:B---3--:R-:W-:Y:S02]  /*aa40*/  IABS R15, R43 ;  /* 0x0000002b000f7213 */ /* 0x008fe40000000000 */
[----:B------:R-:W3:Y:S01]  /*aa50*/  LDL R43, [R1+0x23c8] ;  /* 0x0023c800012b7983 */ /* 0x000ee20000100800 */
[----:B----4-:R-:W-:-:S03]  /*aa60*/  IABS R11, R60 ;  /* 0x0000003c000b7213 */ /* 0x010fc60000000000 */
[----:B------:R-:W4:Y:S02]  /*aa70*/  LDL R60, [R1+0x23cc] ;  /* 0x0023cc00013c7983 */ /* 0x000f240000100800 */
[----:B------:R-:W-:-:S04]  /*aa80*/  IMAD.HI.U32 R13, R2, R11, RZ ;  /* 0x0000000b020d7227 */ /* 0x000fc800078e00ff */
[----:B------:R-:W-:Y:S01]  /*aa90*/  IMAD.MOV R13, RZ, RZ, -R13 ;  /* 0x000000ffff0d7224 */ /* 0x000fe200078e0a0d */
[----:B------:R-:W-:Y:S03]  /*aaa0*/  STL [R1+0x2bd0], R8 ;  /* 0x002bd00801007387 */ /* 0x000fe60000100800 */
[C---:B------:R-:W-:Y:S01]  /*aab0*/  IMAD R22, R59.reuse, R13, R11 ;  /* 0x0000000d3b167224 */ /* 0x040fe200078e020b */
[----:B------:R-:W-:Y:S04]  /*aac0*/  STL [R1+0x2bd4], R7 ;  /* 0x002bd40701007387 */ /* 0x000fe80000100800 */
[----:B------:R0:W-:Y:S04]  /*aad0*/  STL [R1+0x2bd8], R6 ;  /* 0x002bd80601007387 */ /* 0x0001e80000100800 */
[----:B------:R-:W-:Y:S04]  /*aae0*/  STL [R1+0x2bdc], R22 ;  /* 0x002bdc1601007387 */ /* 0x000fe80000100800 */
[----:B------:R-:W4:Y:S01]  /*aaf0*/  LDL R28, [R1+0x23d8] ;  /* 0x0023d800011c7983 */ /* 0x000f220000100800 */
[----:B0-----:R-:W-:Y:S01]  /*ab00*/  IMAD R6, R59, R21, R20 ;  /* 0x000000153b067224 */ /* 0x001fe200078e0214 */
[----:B--2---:R-:W-:-:S02]  /*ab10*/  IABS R20, R58 ;  /* 0x0000003a00147213 */ /* 0x004fc40000000000 */
[----:B------:R-:W2:Y:S01]  /*ab20*/  LDL R58, [R1+0x23dc] ;  /* 0x0023dc00013a7983 */ /* 0x000ea20000100800 */
[----:B------:R-:W-:-:S04]  /*ab30*/  IMAD.HI.U32 R18, R2, R15, RZ ;  /* 0x0000000f02127227 */ /* 0x000fc800078e00ff */
[----:B------:R-:W-:-:S04]  /*ab40*/  IMAD.MOV R18, RZ, RZ, -R18 ;  /* 0x000000ffff127224 */ /* 0x000fc800078e0a12 */
[----:B------:R-:W-:Y:S02]  /*ab50*/  IMAD R26, R59, R18, R15 ;  /* 0x000000123b1a7224 */ /* 0x000fe400078e020f */
[----:B------:R-:W-:-:S04]  /*ab60*/  IMAD.HI.U32 R21, R2, R20, RZ ;  /* 0x0000001402157227 */ /* 0x000fc800078e00ff */
[----:B------:R-:W-:-:S04]  /*ab70*/  IMAD.MOV R21, RZ, RZ, -R21 ;  /* 0x000000ffff157224 */ /* 0x000fc800078e0a15 */
[----:B------:R-:W-:Y:S01]  /*ab80*/  IMAD R19, R59, R21, R20 ;  /* 0x000000153b137224 */ /* 0x000fe200078e0214 */
[----:B---3--:R-:W-:-:S05]  /*ab90*/  IABS R15, R43 ;  /* 0x0000002b000f7213 */ /* 0x008fca0000000000 */
[----:B------:R-:W-:-:S04]  /*aba0*/  IMAD.HI.U32 R18, R2, R15, RZ ;  /* 0x0000000f02127227 */ /* 0x000fc800078e00ff */
[----:B------:R-:W-:-:S04]  /*abb0*/  IMAD.MOV R18, RZ, RZ, -R18 ;  /* 0x000000ffff127224 */ /* 0x000fc800078e0a12 */
[----:B------:R-:W-:Y:S01]  /*abc0*/  IMAD R7, R59, R18, R15 ;  /* 0x000000123b077224 */ /* 0x000fe200078e020f */
[----:B----4-:R-:W-:Y:S02]  /*abd0*/  IABS R11, R60 ;  /* 0x0000003c000b7213 */ /* 0x010fe40000000000 */
[----:B------:R-:W3:Y:S01]  /*abe0*/  LDL R60, [R1+0x23f8] ;  /* 0x0023f800013c7983 */ /* 0x000ee20000100800 */
[----:B------:R-:W-:-:S03]  /*abf0*/  IABS R20, R28 ;  /* 0x0000001c00147213 */ /* 0x000fc60000000000 */
[----:B------:R-:W4:Y:S01]  /*ac00*/  LDL R28, [R1+0x23fc] ;  /* 0x0023fc00011c7983 */ /* 0x000f220000100800 */
[----:B--2---:R-:W-:-:S03]  /*ac10*/  IABS R15, R58 ;  /* 0x0000003a000f7213 */ /* 0x004fc60000000000 */
[----:B------:R-:W2:Y:S01]  /*ac20*/  LDL R58, [R1+0x2400] ;  /* 0x00240000013a7983 */ /* 0x000ea20000100800 */
[----:B------:R-:W-:-:S13]  /*ac30*/  ISETP.GT.U32.AND P6, PT, R59, R3, PT ;  /* 0x000000033b00720c */ /* 0x000fda0003fc4070 */
[----:B------:R-:W-:-:S05]  /*ac40*/  @!P6 IMAD.IADD R3, R3, 0x1, -R59 ;  /* 0x000000010303e824 */ /* 0x000fca00078e0a3b */
[C---:B------:R-:W-:Y:S02]  /*ac50*/  ISETP.GT.U32.AND P6, PT, R59.reuse, R3, PT ;  /* 0x000000033b00720c */ /* 0x040fe40003fc4070 */
[C---:B------:R-:W-:Y:S02]  /*ac60*/  ISETP.GT.U32.AND P5, PT, R59.reuse, R4, PT ;  /* 0x000000043b00720c */ /* 0x040fe40003fa4070 */
[----:B------:R-:W-:-:S09]  /*ac70*/  ISETP.GT.U32.AND P3, PT, R59, R55, PT ;  /* 0x000000373b00720c */ /* 0x000fd20003f64070 */
[--C-:B------:R-:W-:Y:S01]  /*ac80*/  @!P6 IMAD.IADD R3, R3, 0x1, -R59.reuse ;  /* 0x000000010303e824 */ /* 0x100fe200078e0a3b */
[----:B------:R-:W-:Y:S01]  /*ac90*/  ISETP.GT.U32.AND P6, PT, R59, R53, PT ;  /* 0x000000353b00720c */ /* 0x000fe20003fc4070 */
[--C-:B------:R-:W-:Y:S02]  /*aca0*/  @!P5 IMAD.IADD R4, R4, 0x1, -R59.reuse ;  /* 0x000000010404d824 */ /* 0x100fe400078e0a3b */
[----:B------:R-:W-:-:S03]  /*acb0*/  @!P3 IMAD.IADD R55, R55, 0x1, -R59 ;  /* 0x000000013737b824 */ /* 0x000fc600078e0a3b */
[C---:B------:R-:W-:Y:S02]  /*acc0*/  ISETP.GT.U32.AND P5, PT, R59.reuse, R4, PT ;  /* 0x000000043b00720c */ /* 0x040fe40003fa4070 */
[----:B------:R-:W-:-:S05]  /*acd0*/  ISETP.GT.U32.AND P3, PT, R59, R55, PT ;  /* 0x000000373b00720c */ /* 0x000fca0003f64070 */
[----:B------:R-:W-:-:S05]  /*ace0*/  @!P6 IMAD.IADD R53, R53, 0x1, -R59 ;  /* 0x000000013535e824 */ /* 0x000fca00078e0a3b */
[C---:B------:R-:W-:Y:S01]  /*acf0*/  ISETP.GT.U32.AND P6, PT, R59.reuse, R53, PT ;  /* 0x000000353b00720c */ /* 0x040fe20003fc4070 */
[--C-:B------:R-:W-:Y:S01]  /*ad00*/  @!P5 IMAD.IADD R4, R4, 0x1, -R59.reuse ;  /* 0x000000010404d824 */ /* 0x100fe200078e0a3b */
[----:B------:R-:W-:Y:S01]  /*ad10*/  ISETP.GT.U32.AND P5, PT, R59, R52, PT ;  /* 0x000000343b00720c */ /* 0x000fe20003fa4070 */
[----:B------:R-:W-:Y:S01]  /*ad20*/  @!P3 IMAD.IADD R55, R55, 0x1, -R59 ;  /* 0x000000013737b824 */ /* 0x000fe200078e0a3b */
[----:B------:R-:W-:-:S09]  /*ad30*/  ISETP.GT.U32.AND P3, PT, R59, R51, PT ;  /* 0x000000333b00720c */ /* 0x000fd20003f64070 */
[--C-:B------:R-:W-:Y:S01]  /*ad40*/  @!P6 IMAD.IADD R53, R53, 0x1, -R59.reuse ;  /* 0x000000013535e824 */ /* 0x100fe200078e0a3b */
[----:B------:R-:W-:Y:S01]  /*ad50*/  ISETP.GT.U32.AND P6, PT, R59, R49, PT ;  /* 0x000000313b00720c */ /* 0x000fe20003fc4070 */
[--C-:B------:R-:W-:Y:S02]  /*ad60*/  @!P5 IMAD.IADD R52, R52, 0x1, -R59.reuse ;  /* 0x000000013434d824 */ /* 0x100fe400078e0a3b */
[----:B------:R-:W-:-:S03]  /*ad70*/  @!P3 IMAD.IADD R51, R51, 0x1, -R59 ;  /* 0x000000013333b824 */ /* 0x000fc600078e0a3b */
[C---:B------:R-:W-:Y:S02]  /*ad80*/  ISETP.GT.U32.AND P5, PT, R59.reuse, R52, PT ;  /* 0x000000343b00720c */ /* 0x040fe40003fa4070 */
[----:B------:R-:W-:-:S05]  /*ad90*/  ISETP.GT.U32.AND P3, PT, R59, R51, PT ;  /* 0x000000333b00720c */ /* 0x000fca0003f64070 */
[----:B------:R-:W-:Y:S02]  /*ada0*/  @!P6 IMAD.IADD R49, R49, 0x1, -R59 ;  /* 0x000000013131e824 */ /* 0x000fe400078e0a3b */
[----:B------:R-:W-:-:S03]  /*adb0*/  IMAD.HI.U32 R13, R2, R11, RZ ;  /* 0x0000000b020d7227 */ /* 0x000fc600078e00ff */
[----:B------:R-:W-:Y:S01]  /*adc0*/  ISETP.GT.U32.AND P6, PT, R59, R49, PT ;  /* 0x000000313b00720c */ /* 0x000fe20003fc4070 */
[----:B------:R-:W-:Y:S02]  /*add0*/  IMAD.MOV R13, RZ, RZ, -R13 ;  /* 0x000000ffff0d7224 */ /* 0x000fe400078e0a0d */
[----:B------:R-:W-:-:S04]  /*ade0*/  IMAD.HI.U32 R18, R2, R15, RZ ;  /* 0x0000000f02127227 */ /* 0x000fc800078e00ff */
[----:B------:R-:W-:-:S04]  /*adf0*/  IMAD.HI.U32 R21, R2, R20, RZ ;  /* 0x0000001402157227 */ /* 0x000fc800078e00ff */
[----:B------:R-:W-:Y:S02]  /*ae00*/  @!P5 IMAD.IADD R52, R52, 0x1, -R59 ;  /* 0x000000013434d824 */ /* 0x000fe400078e0a3b */
[----:B------:R-:W-:Y:S01]  /*ae10*/  IMAD R43, R59, R13, R11 ;  /* 0x0000000d3b2b7224 */ /* 0x000fe200078e020b */
[----:B---3--:R-:W-:Y:S01]  /*ae20*/  IABS R11, R60 ;  /* 0x0000003c000b7213 */ /* 0x008fe20000000000 */
[----:B------:R-:W-:Y:S01]  /*ae30*/  @!P3 IMAD.IADD R51, R51, 0x1, -R59 ;  /* 0x000000013333b824 */ /* 0x000fe200078e0a3b */
[----:B------:R-:W3:Y:S01]  /*ae40*/  LDL R60, [R1+0x2404] ;  /* 0x00240400013c7983 */ /* 0x000ee20000100800 */
[----:B------:R-:W-:Y:S01]  /*ae50*/  IMAD.MOV R18, RZ, RZ, -R18 ;  /* 0x000000ffff127224 */ /* 0x000fe200078e0a12 */
[C---:B------:R-:W-:Y:S01]  /*ae60*/  ISETP.GT.U32.AND P5, PT, R59.reuse, R48, PT ;  /* 0x000000303b00720c */ /* 0x040fe20003fa4070 */
[----:B------:R-:W-:Y:S01]  /*ae70*/  IMAD.MOV R21, RZ, RZ, -R21 ;  /* 0x000000ffff157224 */ /* 0x000fe200078e0a15 */
[----:B------:R-:W-:Y:S01]  /*ae80*/  STL [R1+0x2b90], R53 ;  /* 0x002b903501007387 */ /* 0x000fe20000100800 */
[----:B------:R-:W-:-:S02]  /*ae90*/  IMAD R41, R59, R24, R23 ;  /* 0x000000183b297224 */ /* 0x000fc400078e0217 */
[----:B------:R-:W-:Y:S01]  /*aea0*/  IMAD R23, R59, R18, R15 ;  /* 0x000000123b177224 */ /* 0x000fe200078e020f */
[----:B------:R-:W-:Y:S01]  /*aeb0*/  STL [R1+0x2b88], R52 ;  /* 0x002b883401007387 */ /* 0x000fe20000100800 */
[----:B------:R-:W-:Y:S02]  /*aec0*/  @!P6 IMAD.IADD R49, R49, 0x1, -R59 ;  /* 0x000000013131e824 */ /* 0x000fe400078e0a3b */
[----:B------:R-:W-:Y:S01]  /*aed0*/  IMAD R24, R59, R21, R20 ;  /* 0x000000153b187224 */ /* 0x000fe200078e0214 */
[----:B------:R-:W-:Y:S01]  /*aee0*/  STL [R1+0x2b8c], R51 ;  /* 0x002b8c3301007387 */ /* 0x000fe20000100800 */
[----:B----4-:R-:W-:-:S03]  /*aef0*/  IABS R20, R28 ;  /* 0x0000001c00147213 */ /* 0x010fc60000000000 */
[----:B------:R-:W4:Y:S04]  /*af00*/  LDL R10, [R1+0x2408] ;  /* 0x00240800010a7983 */ /* 0x000f280000100800 */
[----:B------:R-:W4:Y:S01]  /*af10*/  LDL R16, [R1+0x240c] ;  /* 0x00240c0001107983 */ /* 0x000f220000100800 */
[----:B------:R-:W-:-:S05]  /*af20*/  @!P5 IMAD.IADD R48, R48, 0x1, -R59 ;  /* 0x000000013030d824 */ /* 0x000fca00078e0a3b */
[----:B------:R-:W-:-:S13]  /*af30*/  ISETP.GT.U32.AND P5, PT, R59, R48, PT ;  /* 0x000000303b00720c */ /* 0x000fda0003fa4070 */
[----:B------:R-:W-:Y:S01]  /*af40*/  @!P5 IMAD.IADD R48, R48, 0x1, -R59 ;  /* 0x000000013030d824 */ /* 0x000fe200078e0a3b */
[----:B--2---:R-:W-:Y:S02]  /*af50*/  IABS R15, R58 ;  /* 0x0000003a000f7213 */ /* 0x004fe40000000000 */
[----:B------:R-:W2:Y:S04]  /*af60*/  LDL R58, [R1+0x2410] ;  /* 0x00241000013a7983 */ /* 0x000ea80000100800 */
[----:B------:R-:W2:Y:S04]  /*af70*/  LDL.LU R14, [R1+0x64] ;  /* 0x00006400010e7983 */ /* 0x000ea80000300800 */
[----:B------:R-:W2:Y:S04]  /*af80*/  LDL.LU R28, [R1+0x60] ;  /* 0x00006000011c7983 */ /* 0x000ea80000300800 */
[----:B------:R0:W-:Y:S04]  /*af90*/  STL [R1+0x2b80], R49 ;  /* 0x002b803101007387 */ /* 0x0001e80000100800 */
[----:B0-----:R-:W2:Y:S04]  /*afa0*/  LDL.LU R49, [R1+0x68] ;  /* 0x0000680001317983 */ /* 0x001ea80000300800 */
[----:B------:R0:W-:Y:S04]  /*afb0*/  STL [R1+0x2b84], R48 ;  /* 0x002b843001007387 */ /* 0x0001e80000100800 */
[----:B------:R-:W2:Y:S04]  /*afc0*/  LDL R22, [R1+0x2418] ;  /* 0x0024180001167983 */ /* 0x000ea80000100800 */
[----:B0-----:R-:W2:Y:S01]  /*afd0*/  LDL R48, [R1+0x2414] ;  /* 0x0024140001307983 */ /* 0x001ea20000100800 */
[----:B------:R-:W-:-:S13]  /*afe0*/  ISETP.GT.U32.AND P2, PT, R59, R5, PT ;  /* 0x000000053b00720c */ /* 0x000fda0003f44070 */
[----:B------:R-:W-:-:S05]  /*aff0*/  @!P2 IMAD.IADD R5, R5, 0x1, -R59 ;  /* 0x000000010505a824 */ /* 0x000fca00078e0a3b */
[----:B------:R-:W-:-:S13]  /*b000*/  ISETP.GT.U32.AND P2, PT, R59, R5, PT ;  /* 0x000000053b00720c */ /* 0x000fda0003f44070 */
[----:B------:R-:W-:Y:S01]  /*b010*/  @!P2 IMAD.IADD R5, R5, 0x1, -R59 ;  /* 0x000000010505a824 */ /* 0x000fe200078e0a3b */
[----:B------:R-:W-:-:S13]  /*b020*/  ISETP.GT.U32.AND P2, PT, R59, R54, PT ;  /* 0x000000363b00720c */ /* 0x000fda0003f44070 */
[----:B------:R-:W-:-:S05]  /*b030*/  @!P2 IMAD.IADD R54, R54, 0x1, -R59 ;  /* 0x000000013636a824 */ /* 0x000fca00078e0a3b */
[C---:B------:R-:W-:Y:S02]  /*b040*/  ISETP.GT.U32.AND P2, PT, R59.reuse, R54, PT ;  /* 0x000000363b00720c */ /* 0x040fe40003f44070 */
[----:B------:R-:W-:-:S11]  /*b050*/  ISETP.GT.U32.AND P3, PT, R59, R47, PT ;  /* 0x0000002f3b00720c */ /* 0x000fd60003f64070 */
[--C-:B------:R-:W-:Y:S01]  /*b060*/  @!P2 IMAD.IADD R54, R54, 0x1, -R59.reuse ;  /* 0x000000013636a824 */ /* 0x100fe200078e0a3b */
[----:B------:R-:W-:Y:S01]  /*b070*/  ISETP.GT.U32.AND P2, PT, R59, R50, PT ;  /* 0x000000323b00720c */ /* 0x000fe20003f44070 */
[----:B------:R-:W-:-:S12]  /*b080*/  @!P3 IMAD.IADD R47, R47, 0x1, -R59 ;  /* 0x000000012f2fb824 */ /* 0x000fd800078e0a3b */
[----:B------:R-:W-:-:S05]  /*b090*/  @!P2 IMAD.IADD R50, R50, 0x1, -R59 ;  /* 0x000000013232a824 */ /* 0x000fca00078e0a3b */
[C---:B------:R-:W-:Y:S02]  /*b0a0*/  ISETP.GT.U32.AND P2, PT, R59.reuse, R50, PT ;  /* 0x000000323b00720c */ /* 0x040fe40003f44070 */
[C---:B------:R-:W-:Y:S02]  /*b0b0*/  ISETP.GT.U32.AND P3, PT, R59.reuse, R47, PT ;  /* 0x0000002f3b00720c */ /* 0x040fe40003f64070 */
[C---:B------:R-:W-:Y:S02]  /*b0c0*/  ISETP.GT.U32.AND P6, PT, R59.reuse, R45, PT ;  /* 0x0000002d3b00720c */ /* 0x040fe40003fc4070 */
[----:B------:R-:W-:-:S07]  /*b0d0*/  ISETP.GT.U32.AND P5, PT, R59, R0, PT ;  /* 0x000000003b00720c */ /* 0x000fce0003fa4070 */
[--C-:B------:R-:W-:Y:S01]  /*b0e0*/  @!P2 IMAD.IADD R50, R50, 0x1, -R59.reuse ;  /* 0x000000013232a824 */ /* 0x100fe200078e0a3b */
[----:B------:R-:W-:Y:S01]  /*b0f0*/  ISETP.GT.U32.AND P2, PT, R59, R46, PT ;  /* 0x0000002e3b00720c */ /* 0x000fe20003f44070 */
[--C-:B------:R-:W-:Y:S01]  /*b100*/  @!P3 IMAD.IADD R47, R47, 0x1, -R59.reuse ;  /* 0x000000012f2fb824 */ /* 0x100fe200078e0a3b */
[----:B------:R-:W-:Y:S01]  /*b110*/  ISETP.GT.U32.AND P3, PT, R59, R56, PT ;  /* 0x000000383b00720c */ /* 0x000fe20003f64070 */
[--C-:B------:R-:W-:Y:S02]  /*b120*/  @!P6 IMAD.IADD R45, R45, 0x1, -R59.reuse ;  /* 0x000000012d2de824 */ /* 0x100fe400078e0a3b */
[----:B------:R-:W-:-:S08]  /*b130*/  @!P5 IMAD.IADD R0, R0, 0x1, -R59 ;  /* 0x000000010000d824 */ /* 0x000fd000078e0a3b */
[--C-:B------:R-:W-:Y:S01]  /*b140*/  @!P2 IMAD.IADD R46, R46, 0x1, -R59.reuse ;  /* 0x000000012e2ea824 */ /* 0x100fe200078e0a3b */
[----:B------:R-:W-:Y:S01]  /*b150*/  ISETP.GT.U32.AND P6, PT, R59, R45, PT ;  /* 0x0000002d3b00720c */ /* 0x000fe20003fc4070 */
[----:B------:R-:W-:-:S03]  /*b160*/  @!P3 IMAD.IADD R56, R56, 0x1, -R59 ;  /* 0x000000013838b824 */ /* 0x000fc600078e0a3b */
[C---:B------:R-:W-:Y:S02]  /*b170*/  ISETP.GT.U32.AND P2, PT, R59.reuse, R46, PT ;  /* 0x0000002e3b00720c */ /* 0x040fe40003f44070 */
[C---:B------:R-:W-:Y:S02]  /*b180*/  ISETP.GT.U32.AND P5, PT, R59.reuse, R0, PT ;  /* 0x000000003b00720c */ /* 0x040fe40003fa4070 */
[----:B------:R-:W-:Y:S01]  /*b190*/  ISETP.GT.U32.AND P3, PT, R59, R56, PT ;  /* 0x000000383b00720c */ /* 0x000fe20003f64070 */
[----:B------:R-:W-:-:S04]  /*b1a0*/  IMAD.HI.U32 R13, R2, R11, RZ ;  /* 0x0000000b020d7227 */ /* 0x000fc800078e00ff */
[----:B------:R-:W-:-:S04]  /*b1b0*/  @!P6 IMAD.IADD R45, R45, 0x1, -R59 ;  /* 0x000000012d2de824 */ /* 0x000fc800078e0a3b */
[--C-:B------:R-:W-:Y:S02]  /*b1c0*/  @!P2 IMAD.IADD R46, R46, 0x1, -R59.reuse ;  /* 0x000000012e2ea824 */ /* 0x100fe400078e0a3b */
[----:B------:R-:W-:Y:S02]  /*b1d0*/  @!P5 IMAD.IADD R0, R0, 0x1, -R59 ;  /* 0x000000010000d824 */ /* 0x000fe400078e0a3b */
[----:B------:R-:W-:-:S04]  /*b1e0*/  IMAD.HI.U32 R21, R2, R20, RZ ;  /* 0x0000001402157227 */ /* 0x000fc800078e00ff */
[----:B------:R-:W-:Y:S01]  /*b1f0*/  @!P3 IMAD.IADD R56, R56, 0x1, -R59 ;  /* 0x000000013838b824 */ /* 0x000fe200078e0a3b */
[C---:B------:R-:W-:Y:S01]  /*b200*/  ISETP.GT.U32.AND P3, PT, R59.reuse, R57, PT ;  /* 0x000000393b00720c */ /* 0x040fe20003f64070 */
[----:B------:R-:W-:Y:S02]  /*b210*/  IMAD.MOV R13, RZ, RZ, -R13 ;  /* 0x000000ffff0d7224 */ /* 0x000fe400078e0a0d */
[----:B------:R-:W-:Y:S02]  /*b220*/  IMAD.MOV R21, RZ, RZ, -R21 ;  /* 0x000000ffff157224 */ /* 0x000fe400078e0a15 */
[----:B------:R-:W-:Y:S01]  /*b230*/  IMAD R8, R59, R13, R11 ;  /* 0x0000000d3b087224 */ /* 0x000fe200078e020b */
[----:B---3--:R-:W-:Y:S01]  /*b240*/  IABS R11, R60 ;  /* 0x0000003c000b7213 */ /* 0x008fe20000000000 */
[----:B------:R-:W-:-:S04]  /*b250*/  IMAD.HI.U32 R18, R2, R15, RZ ;  /* 0x0000000f02127227 */ /* 0x000fc800078e00ff */
[C---:B------:R-:W-:Y:S01]  /*b260*/  IMAD R60, R59.reuse, R21, R20 ;  /* 0x000000153b3c7224 */ /* 0x040fe200078e0214 */
[----:B----4-:R-:W-:Y:S01]  /*b270*/  IABS R20, R10 ;  /* 0x0000000a00147213 */ /* 0x010fe20000000000 */
[----:B------:R-:W-:Y:S01]  /*b280*/  IMAD.MOV R18, RZ, RZ, -R18 ;  /* 0x000000ffff127224 */ /* 0x000fe200078e0a12 */
[----:B------:R-:W3:Y:S04]  /*b290*/  LDL R10, [R1+0x241c] ;  /* 0x00241c00010a7983 */ /* 0x000ee80000100800 */
[----:B------:R-:W4:Y:S01]  /*b2a0*/  LDL.LU R44, [R1+0x58] ;  /* 0x00005800012c7983 */ /* 0x000f220000300800 */
[----:B------:R-:W-:Y:S01]  /*b2b0*/  IMAD R53, R59, R18, R15 ;  /* 0x000000123b357224 */ /* 0x000fe200078e020f */
[----:B------:R-:W-:Y:S02]  /*b2c0*/  IABS R15, R16 ;  /* 0x00000010000f7213 */ /* 0x000fe40000000000 */
[----:B------:R-:W3:Y:S01]  /*b2d0*/  LDL.LU R51, [R1+0x54] ;  /* 0x0000540001337983 */ /* 0x000ee20000300800 */
[----:B------:R-:W-:-:S03]  /*b2e0*/  @!P3 IMAD.IADD R57, R57, 0x1, -R59 ;  /* 0x000000013939b824 */ /* 0x000fc600078e0a3b */
[----:B------:R-:W3:Y:S01]  /*b2f0*/  LDL.LU R52, [R1+0x50] ;  /* 0x0000500001347983 */ /* 0x000ee20000300800 */
[----:B------:R-:W-:-:S03]  /*b300*/  IMAD.HI.U32 R21, R2, R20, RZ ;  /* 0x0000001402157227 */ /* 0x000fc600078e00ff */
[----:B------:R-:W-:Y:S04]  /*b310*/  STL [R1+0x6c], R56 ;  /* 0x00006c3801007387 */ /* 0x000fe80000100800 */
[----:B------:R-:W3:Y:S01]  /*b320*/  LDL.LU R16, [R1+0x4c] ;  /* 0x00004c0001107983 */ /* 0x000ee20000300800 */
[----:B------:R-:W-:Y:S01]  /*b330*/  IMAD.MOV R21, RZ, RZ, -R21 ;  /* 0x000000ffff157224 */ /* 0x000fe200078e0a15 */
[----:B------:R-:W-:Y:S01]  /*b340*/  ISETP.GT.U32.AND P3, PT, R59, R57, PT ;  /* 0x000000393b00720c */ /* 0x000fe20003f64070 */
[----:B------:R-:W-:-:S04]  /*b350*/  IMAD.HI.U32 R13, R2, R11, RZ ;  /* 0x0000000b020d7227 */ /* 0x000fc800078e00ff */
[----:B------:R-:W-:-:S04]  /*b360*/  IMAD.HI.U32 R18, R2, R15, RZ ;  /* 0x0000000f02127227 */ /* 0x000fc800078e00ff */
[C---:B------:R-:W-:Y:S02]  /*b370*/  IMAD R9, R59.reuse, R21, R20 ;  /* 0x000000153b097224 */ /* 0x040fe400078e0214 */
[----:B------:R-:W-:Y:S02]  /*b380*/  IMAD.MOV R13, RZ, RZ, -R13 ;  /* 0x000000ffff0d7224 */ /* 0x000fe400078e0a0d */
[----:B------:R-:W-:Y:S02]  /*b390*/  IMAD.MOV R18, RZ, RZ, -R18 ;  /* 0x000000ffff127224 */ /* 0x000fe400078e0a12 */
[----:B------:R-:W-:Y:S02]  /*b3a0*/  IMAD R12, R59, R13, R11 ;  /* 0x0000000d3b0c7224 */ /* 0x000fe400078e020b */
[----:B------:R-:W-:Y:S01]  /*b3b0*/  @!P3 IMAD.IADD R57, R57, 0x1, -R59 ;  /* 0x000000013939b824 */ /* 0x000fe200078e0a3b */
[C---:B--2---:R-:W-:Y:S02]  /*b3c0*/  ISETP.GT.U32.AND P6, PT, R59.reuse, R14, PT ;  /* 0x0000000e3b00720c */ /* 0x044fe40003fc4070 */
[----:B------:R-:W-:-:S02]  /*b3d0*/  ISETP.GT.U32.AND P5, PT, R59, R28, PT ;  /* 0x0000001c3b00720c */ /* 0x000fc40003fa4070 */
[----:B------:R-:W-:-:S09]  /*b3e0*/  ISETP.GT.U32.AND P2, PT, R59, R49, PT ;  /* 0x000000313b00720c */ /* 0x000fd20003f44070 */
[--C-:B------:R-:W-:Y:S02]  /*b3f0*/  @!P6 IMAD.IADD R14, R14, 0x1, -R59.reuse ;  /* 0x000000010e0ee824 */ /* 0x100fe400078e0a3b */
[----:B------:R-:W-:-:S03]  /*b400*/  @!P5 IMAD.IADD R28, R28, 0x1, -R59 ;  /* 0x000000011c1cd824 */ /* 0x000fc600078e0a3b */
[----:B------:R-:W-:Y:S01]  /*b410*/  ISETP.GT.U32.AND P6, PT, R59, R14, PT ;  /* 0x0000000e3b00720c */ /* 0x000fe20003fc4070 */
[----:B------:R-:W-:Y:S01]  /*b420*/  @!P2 IMAD.IADD R49, R49, 0x1, -R59 ;  /* 0x000000013131a824 */ /* 0x000fe200078e0a3b */
[----:B------:R-:W-:-:S04]  /*b430*/  ISETP.GT.U32.AND P5, PT, R59, R28, PT ;  /* 0x0000001c3b00720c */ /* 0x000fc80003fa4070 */
[----:B------:R-:W-:Y:S02]  /*b440*/  ISETP.GT.U32.AND P2, PT, R59, R49, PT ;  /* 0x000000313b00720c */ /* 0x000fe40003f44070 */
[----:B------:R-:W-:-:S05]  /*b450*/  IABS R20, R48 ;  /* 0x0000003000147213 */ /* 0x000fca0000000000 */
[----:B------:R-:W-:Y:S01]  /*b460*/  @!P6 IMAD.IADD R14, R14, 0x1, -R59 ;  /* 0x000000010e0ee824 */ /* 0x000fe200078e0a3b */
[----:B------:R-:W-:Y:S01]  /*b470*/  IABS R11, R58 ;  /* 0x0000003a000b7213 */ /* 0x000fe20000000000 */
[----:B------:R-:W-:Y:S02]  /*b480*/  IMAD R58, R59, R18, R15 ;  /* 0x000000123b3a7224 */ /* 0x000fe400078e020f */
[----:B------:R-:W-:Y:S01]  /*b490*/  IMAD.HI.U32 R21, R2, R20, RZ ;  /* 0x0000001402157227 */ /* 0x000fe200078e00ff */
[----:B------:R-:W-:-:S03]  /*b4a0*/  IABS R15, R22 ;  /* 0x00000016000f7213 */ /* 0x000fc60000000000 */
[--C-:B------:R-:W-:Y:S02]  /*b4b0*/  @!P2 IMAD.IADD R49, R49, 0x1, -R59.reuse ;  /* 0x000000013131a824 */ /* 0x100fe400078e0a3b */
[----:B------:R-:W-:-:S03]  /*b4c0*/  @!P5 IMAD.IADD R28, R28, 0x1, -R59 ;  /* 0x000000011c1cd824 */ /* 0x000fc600078e0a3b */
[----:B------:R-:W-:Y:S01]  /*b4d0*/  STL [R1+0x68], R49 ;  /* 0x0000683101007387 */ /* 0x000fe20000100800 */
[----:B------:R-:W-:-:S03]  /*b4e0*/  IMAD.MOV R21, RZ, RZ, -R21 ;  /* 0x000000ffff157224 */ /* 0x000fc600078e0a15 */
[----:B------:R-:W2:Y:S04]  /*b4f0*/  LDL.LU R22, [R1+0x48] ;  /* 0x0000480001167983 */ /* 0x000ea80000300800 */
[----:B------:R0:W-:Y:S04]  /*b500*/  STL [R1+0x64], R14 ;  /* 0x0000640e01007387 */ /* 0x0001e80000100800 */
[----:B0-----:R-:W2:Y:S04]  /*b510*/  LDL.LU R14, [R1+0x44] ;  /* 0x00004400010e7983 */ /* 0x001ea80000300800 */
[----:B------:R0:W-:Y:S04]  /*b520*/  STL [R1+0x60], R28 ;  /* 0x0000601c01007387 */ /* 0x0001e80000100800 */
[----:B------:R-:W2:Y:S04]  /*b530*/  LDL R48, [R1+0x242c] ;  /* 0x00242c0001307983 */ /* 0x000ea80000100800 */
[----:B------:R-:W2:Y:S01]  /*b540*/  LDL R49, [R1+0x2468] ;  /* 0x0024680001317983 */ /* 0x000ea20000100800 */
[----:B0-----:R-:W-:-:S03]  /*b550*/  IMAD R28, R59, R21, R20 ;  /* 0x000000153b1c7224 */ /* 0x001fc600078e0214 */
[----:B------:R0:W-:Y:S04]  /*b560*/  STL [R1+0x5c], R57 ;  /* 0x00005c3901007387 */ /* 0x0001e80000100800 */
[----:B------:R-:W2:Y:S01]  /*b570*/  LDL R20, [R1+0x2428] ;  /* 0x0024280001147983 */ /* 0x000ea20000100800 */
[----:B------:R-:W-:-:S04]  /*b580*/  IMAD.HI.U32 R13, R2, R11, RZ ;  /* 0x0000000b020d7227 */ /* 0x000fc800078e00ff */
[----:B------:R-:W-:-:S04]  /*b590*/  IMAD.MOV R13, RZ, RZ, -R13 ;  /* 0x000000ffff0d7224 */ /* 0x000fc800078e0a0d */
[C---:B------:R-:W-:Y:S01]  /*b5a0*/  IMAD R56, R59.reuse, R13, R11 ;  /* 0x0000000d3b387224 */ /* 0x040fe200078e020b */
[C---:B----4-:R-:W-:Y:S02]  /*b5b0*/  ISETP.GT.U32.AND P2, PT, R59.reuse, R44, PT ;  /* 0x0000002c3b00720c */ /* 0x050fe40003f44070 */
[C---:B---3--:R-:W-:Y:S02]  /*b5c0*/  ISETP.GT.U32.AND P6, PT, R59.reuse, R51, PT ;  /* 0x000000333b00720c */ /* 0x048fe40003fc4070 */
[C---:B------:R-:W-:Y:S02]  /*b5d0*/  ISETP.GT.U32.AND P5, PT, R59.reuse, R52, PT ;  /* 0x000000343b00720c */ /* 0x040fe40003fa4070 */
[----:B------:R-:W-:-:S07]  /*b5e0*/  ISETP.GT.U32.AND P3, PT, R59, R16, PT ;  /* 0x000000103b00720c */ /* 0x000fce0003f64070 */
[--C-:B------:R-:W-:Y:S02]  /*b5f0*/  @!P2 IMAD.IADD R44, R44, 0x1, -R59.reuse ;  /* 0x000000012c2ca824 */ /* 0x100fe400078e0a3b */
[--C-:B------:R-:W-:Y:S02]  /*b600*/  @!P6 IMAD.IADD R51, R51, 0x1, -R59.reuse ;  /* 0x000000013333e824 */ /* 0x100fe400078e0a3b */
[--C-:B------:R-:W-:Y:S01]  /*b610*/  @!P5 IMAD.IADD R52, R52, 0x1, -R59.reuse ;  /* 0x000000013434d824 */ /* 0x100fe200078e0a3b */
[C---:B------:R-:W-:Y:S02]  /*b620*/  ISETP.GT.U32.AND P2, PT, R59.reuse, R44, PT ;  /* 0x0000002c3b00720c */ /* 0x040fe40003f44070 */
[C---:B------:R-:W-:Y:S01]  /*b630*/  ISETP.GT.U32.AND P6, PT, R59.reuse, R51, PT ;  /* 0x000000333b00720c */ /* 0x040fe20003fc4070 */
[----:B------:R-:W-:Y:S01]  /*b640*/  @!P3 IMAD.IADD R16, R16, 0x1, -R59 ;  /* 0x000000011010b824 */ /* 0x000fe200078e0a3b */
[----:B------:R-:W-:Y:S02]  /*b650*/  ISETP.GT.U32.AND P5, PT, R59, R52, PT ;  /* 0x000000343b00720c */ /* 0x000fe40003fa4070 */
[----:B------:R-:W-:-:S02]  /*b660*/  IABS R11, R10 ;  /* 0x0000000a000b7213 */ /* 0x000fc40000000000 */
[----:B------:R-:W-:-:S05]  /*b670*/  ISETP.GT.U32.AND P3, PT, R59, R16, PT ;  /* 0x000000103b00720c */ /* 0x000fca0003f64070 */
[----:B------:R-:W-:Y:S02]  /*b680*/  @!P2 IMAD.IADD R44, R44, 0x1, -R59 ;  /* 0x000000012c2ca824 */ /* 0x000fe400078e0a3b */
[----:B------:R-:W-:-:S04]  /*b690*/  IMAD.HI.U32 R13, R2, R11, RZ ;  /* 0x0000000b020d7227 */ /* 0x000fc800078e00ff */
[----:B------:R-:W-:Y:S02]  /*b6a0*/  IMAD.MOV R13, RZ, RZ, -R13 ;  /* 0x000000ffff0d7224 */ /* 0x000fe400078e0a0d */
[--C-:B------:R-:W-:Y:S01]  /*b6b0*/  @!P6 IMAD.IADD R51, R51, 0x1, -R59.reuse ;  /* 0x000000013333e824 */ /* 0x100fe200078e0a3b */
[----:B------:R1:W-:Y:S01]  /*b6c0*/  STL [R1+0x58], R44 ;  /* 0x0000582c01007387 */ /* 0x0003e20000100800 */
[--C-:B------:R-:W-:Y:S02]  /*b6d0*/  @!P5 IMAD.IADD R52, R52, 0x1, -R59.reuse ;  /* 0x000000013434d824 */ /* 0x100fe400078e0a3b */
[----:B------:R-:W-:Y:S02]  /*b6e0*/  @!P3 IMAD.IADD R16, R16, 0x1, -R59 ;  /* 0x000000011010b824 */ /* 0x000fe400078e0a3b */
[----:B0-----:R-:W-:Y:S01]  /*b6f0*/  IMAD R57, R59, R13, R11 ;  /* 0x0000000d3b397224 */ /* 0x001fe200078e020b */
[----:B-1----:R-:W3:Y:S04]  /*b700*/  LDL.LU R44, [R1+0x38] ;  /* 0x00003800012c7983 */ /* 0x002ee80000300800 */
[----:B------:R0:W-:Y:S04]  /*b710*/  STL [R1+0x54], R51 ;  /* 0x0000543301007387 */ /* 0x0001e80000100800 */
[----:B0-----:R-:W4:Y:S01]  /*b720*/  LDL R51, [R1+0x2474] ;  /* 0x0024740001337983 */ /* 0x001f220000100800 */
[----:B--2---:R-:W-:-:S05]  /*b730*/  IABS R20, R20 ;  /* 0x0000001400147213 */ /* 0x004fca0000000000 */
[----:B------:R-:W-:Y:S01]  /*b740*/  IMAD.HI.U32 R21, R2, R20, RZ ;  /* 0x0000001402157227 */ /* 0x000fe200078e00ff */
[----:B------:R-:W-:Y:S02]  /*b750*/  IABS R11, R49 ;  /* 0x00000031000b7213 */ /* 0x000fe40000000000 */
[----:B------:R-:W2:Y:S01]  /*b760*/  LDL R49, [R1+0x2470] ;  /* 0x0024700001317983 */ /* 0x000ea20000100800 */
[----:B------:R-:W-:-:S03]  /*b770*/  IMAD.MOV R21, RZ, RZ, -R21 ;  /* 0x000000ffff157224 */ /* 0x000fc600078e0a15 */
[----:B------:R0:W-:Y:S04]  /*b780*/  STL [R1+0x50], R52 ;  /* 0x0000503401007387 */ /* 0x0001e80000100800 */
[----:B------:R1:W-:Y:S01]  /*b790*/  STL [R1+0x4c], R16 ;  /* 0x00004c1001007387 */ /* 0x0003e20000100800 */
[----:B0-----:R-:W-:-:S03]  /*b7a0*/  IMAD R52, R59, R21, R20 ;  /* 0x000000153b347224 */ /* 0x001fc600078e0214 */
[----:B------:R-:W3:Y:S01]  /*b7b0*/  LDL R20, [R1+0x246c] ;  /* 0x00246c0001147983 */ /* 0x000ee20000100800 */
[C---:B------:R-:W-:Y:S02]  /*b7c0*/  ISETP.GT.U32.AND P2, PT, R59.reuse, R22, PT ;  /* 0x000000163b00720c */ /* 0x040fe40003f44070 */
[C---:B------:R-:W-:Y:S02]  /*b7d0*/  ISETP.GT.U32.AND P6, PT, R59.reuse, R14, PT ;  /* 0x0000000e3b00720c */ /* 0x040fe40003fc4070 */
[C---:B------:R-:W-:Y:S02]  /*b7e0*/  ISETP.GT.U32.AND P5, PT, R59.reuse, R41, PT ;  /* 0x000000293b00720c */ /* 0x040fe40003fa4070 */
[----:B------:R-:W-:Y:S01]  /*b7f0*/  ISETP.GT.U32.AND P3, PT, R59, R27, PT ;  /* 0x0000001b3b00720c */ /* 0x000fe20003f64070 */
[----:B------:R-:W-:-:S06]  /*b800*/  IMAD.HI.U32 R18, R2, R15, RZ ;  /* 0x0000000f02127227 */ /* 0x000fcc00078e00ff */
[--C-:B------:R-:W-:Y:S02]  /*b810*/  @!P2 IMAD.IADD R22, R22, 0x1, -R59.reuse ;  /* 0x000000011616a824 */ /* 0x100fe400078e0a3b */
[--C-:B------:R-:W-:Y:S02]  /*b820*/  @!P6 IMAD.IADD R14, R14, 0x1, -R59.reuse ;  /* 0x000000010e0ee824 */ /* 0x100fe400078e0a3b */
[--C-:B------:R-:W-:Y:S01]  /*b830*/  @!P5 IMAD.IADD R41, R41, 0x1, -R59.reuse ;  /* 0x000000012929d824 */ /* 0x100fe200078e0a3b */
[----:B------:R-:W-:Y:S01]  /*b840*/  ISETP.GT.U32.AND P2, PT, R59, R22, PT ;  /* 0x000000163b00720c */ /* 0x000fe20003f44070 */
[----:B------:R-:W-:Y:S01]  /*b850*/  @!P3 IMAD.IADD R27, R27, 0x1, -R59 ;  /* 0x000000011b1bb824 */ /* 0x000fe200078e0a3b */
[C---:B------:R-:W-:Y:S01]  /*b860*/  ISETP.GT.U32.AND P6, PT, R59.reuse, R14, PT ;  /* 0x0000000e3b00720c */ /* 0x040fe20003fc4070 */
[----:B------:R-:W-:Y:S01]  /*b870*/  IMAD.MOV R18, RZ, RZ, -R18 ;  /* 0x000000ffff127224 */ /* 0x000fe200078e0a12 */
[C---:B------:R-:W-:Y:S02]  /*b880*/  ISETP.GT.U32.AND P5, PT, R59.reuse, R41, PT ;  /* 0x000000293b00720c */ /* 0x040fe40003fa4070 */
[C---:B------:R-:W-:Y:S01]  /*b890*/  ISETP.GT.U32.AND P3, PT, R59.reuse, R27, PT ;  /* 0x0000001b3b00720c */ /* 0x040fe20003f64070 */
[----:B------:R-:W-:Y:S01]  /*b8a0*/  IMAD R10, R59, R18, R15 ;  /* 0x000000123b0a7224 */ /* 0x000fe200078e020f */
[----:B------:R-:W-:Y:S01]  /*b8b0*/  IABS R15, R48 ;  /* 0x00000030000f7213 */ /* 0x000fe20000000000 */
[----:B------:R-:W-:-:S04]  /*b8c0*/  IMAD.HI.U32 R13, R2, R11, RZ ;  /* 0x0000000b020d7227 */ /* 0x000fc800078e00ff */
[----:B------:R-:W-:-:S04]  /*b8d0*/  IMAD.HI.U32 R18, R2, R15, RZ ;  /* 0x0000000f02127227 */ /* 0x000fc800078e00ff */
[--C-:B------:R-:W-:Y:S02]  /*b8e0*/  @!P2 IMAD.IADD R22, R22, 0x1, -R59.reuse ;  /* 0x000000011616a824 */ /* 0x100fe400078e0a3b */
[--C-:B------:R-:W-:Y:S02]  /*b8f0*/  @!P6 IMAD.IADD R14, R14, 0x1, -R59.reuse ;  /* 0x000000010e0ee824 */ /* 0x100fe400078e0a3b */
[----:B------:R-:W-:Y:S02]  /*b900*/  IMAD.MOV R18, RZ, RZ, -R18 ;  /* 0x000000ffff127224 */ /* 0x000fe400078e0a12 */
[----:B------:R-:W-:Y:S01]  /*b910*/  @!P5 IMAD.IADD R41, R41, 0x1, -R59 ;  /* 0x000000012929d824 */ /* 0x000fe200078e0a3b */
[----:B------:R0:W-:Y:S01]  /*b920*/  STL [R1+0x48], R22 ;  /* 0x0000481601007387 */ /* 0x0001e20000100800 */
[----:B------:R-:W-:Y:S02]  /*b930*/  IMAD.MOV R13, RZ, RZ, -R13 ;  /* 0x000000ffff0d7224 */ /* 0x000fe400078e0a0d */
[----:B------:R-:W-:-:S02]  /*b940*/  @!P3 IMAD.IADD R27, R27, 0x1, -R59 ;  /* 0x000000011b1bb824 */ /* 0x000fc400078e0a3b */
[C---:B------:R-:W-:Y:S02]  /*b950*/  IMAD R48, R59.reuse, R18, R15 ;  /* 0x000000123b307224 */ /* 0x040fe400078e020f */
[----:B-1----:R-:W-:Y:S01]  /*b960*/  IMAD R16, R59, R13, R11 ;  /* 0x0000000d3b107224 */ /* 0x002fe200078e020b */
[----:B0-----:R-:W3:Y:S04]  /*b970*/  LDL.LU R22, [R1+0x28] ;  /* 0x0000280001167983 */ /* 0x001ee80000300800 */
[----:B------:R0:W-:Y:S04]  /*b980*/  STL [R1+0x44], R14 ;  /* 0x0000440e01007387 */ /* 0x0001e80000100800 */
[----:B------:R-:W-:Y:S04]  /*b990*/  STL [R1+0x40], R41 ;  /* 0x0000402901007387 */ /* 0x000fe80000100800 */
[----:B0-----:R-:W3:Y:S01]  /*b9a0*/  LDL R14, [R1+0x24a0] ;  /* 0x0024a000010e7983 */ /* 0x001ee20000100800 */
[----:B----4-:R-:W-:-:S02]  /*b9b0*/  IABS R11, R51 ;  /* 0x00000033000b7213 */ /* 0x010fc40000000000 */
[----:B--2---:R-:W-:Y:S02]  /*b9c0*/  IABS R15, R49 ;  /* 0x00000031000f7213 */ /* 0x004fe40000000000 */
[----:B------:R-:W2:Y:S01]  /*b9d0*/  LDL R49, [R1+0x2484] ;  /* 0x0024840001317983 */ /* 0x000ea20000100800 */
[----:B---3--:R-:W-:-:S05]  /*b9e0*/  IABS R20, R20 ;  /* 0x0000001400147213 */ /* 0x008fca0000000000 */
[----:B------:R-:W-:-:S04]  /*b9f0*/  IMAD.HI.U32 R21, R2, R20, RZ ;  /* 0x0000001402157227 */ /* 0x000fc800078e00ff */
[----:B------:R-:W-:Y:S01]  /*ba00*/  IMAD.MOV R21, RZ, RZ, -R21 ;  /* 0x000000ffff157224 */ /* 0x000fe200078e0a15 */
[----:B------:R-:W-:Y:S03]  /*ba10*/  STL [R1+0x3c], R27 ;  /* 0x00003c1b01007387 */ /* 0x000fe60000100800 */
[C---:B------:R-:W-:Y:S02]  /*ba20*/  IMAD R51, R59.reuse, R21, R20 ;  /* 0x000000153b337224 */ /* 0x040fe400078e0214 */
[----:B------:R-:W3:Y:S01]  /*ba30*/  LDL R20, [R1+0x2480] ;  /* 0x0024800001147983 */ /* 0x000ee20000100800 */
[----:B------:R-:W-:-:S13]  /*ba40*/  ISETP.GT.U32.AND P2, PT, R59, R44, PT ;  /* 0x0000002c3b00720c */ /* 0x000fda0003f44070 */
[----:B------:R-:W-:-:S05]  /*ba50*/  @!P2 IMAD.IADD R44, R44, 0x1, -R59 ;  /* 0x000000012c2ca824 */ /* 0x000fca00078e0a3b */
[C---:B------:R-:W-:Y:S02]  /*ba60*/  ISETP.GT.U32.AND P2, PT, R59.reuse, R44, PT ;  /* 0x0000002c3b00720c */ /* 0x040fe40003f44070 */
[C---:B------:R-:W-:Y:S02]  /*ba70*/  ISETP.GT.U32.AND P6, PT, R59.reuse, R61, PT ;  /* 0x0000003d3b00720c */ /* 0x040fe40003fc4070 */
[----:B------:R-:W-:-:S09]  /*ba80*/  ISETP.GT.U32.AND P5, PT, R59, R42, PT ;  /* 0x0000002a3b00720c */ /* 0x000fd20003fa4070 */
[----:B------:R-:W-:-:S05]  /*ba90*/  @!P2 IMAD.IADD R44, R44, 0x1, -R59 ;  /* 0x000000012c2ca824 */ /* 0x000fca00078e0a3b */
[----:B------:R0:W-:Y:S01]  /*baa0*/  STL [R1+0x38], R44 ;  /* 0x0000382c01007387 */ /* 0x0001e20000100800 */
[----:B------:R-:W-:-:S03]  /*bab0*/  ISETP.GT.U32.AND P3, PT, R59, R39, PT ;  /* 0x000000273b00720c */ /* 0x000fc60003f64070 */
[----:B0-----:R-:W4:Y:S01]  /*bac0*/  LDL.LU R44, [R1+0x2be0] ;  /* 0x002be000012c7983 */ /* 0x001f220000300800 */
[--C-:B------:R-:W-:Y:S02]  /*bad0*/  @!P6 IMAD.IADD R61, R61, 0x1, -R59.reuse ;  /* 0x000000013d3de824 */ /* 0x100fe400078e0a3b */
[----:B------:R-:W-:-:S07]  /*bae0*/  @!P5 IMAD.IADD R42, R42, 0x1, -R59 ;  /* 0x000000012a2ad824 */ /* 0x000fce00078e0a3b */
[----:B------:R-:W-:Y:S01]  /*baf0*/  @!P3 IMAD.IADD R39, R39, 0x1, -R59 ;  /* 0x000000012727b824 */ /* 0x000fe200078e0a3b */
[C---:B------:R-:W-:Y:S02]  /*bb00*/  ISETP.GT.U32.AND P6, PT, R59.reuse, R61, PT ;  /* 0x0000003d3b00720c */ /* 0x040fe40003fc4070 */
[C---:B------:R-:W-:Y:S02]  /*bb10*/  ISETP.GT.U32.AND P5, PT, R59.reuse, R42, PT ;  /* 0x0000002a3b00720c */ /* 0x040fe40003fa4070 */
[----:B------:R-:W-:Y:S01]  /*bb20*/  ISETP.GT.U32.AND P3, PT, R59, R39, PT ;  /* 0x000000273b00720c */ /* 0x000fe20003f64070 */
[----:B------:R-:W-:-:S04]  /*bb30*/  IMAD.HI.U32 R18, R2, R15, RZ ;  /* 0x0000000f02127227 */ /* 0x000fc800078e00ff */
[----:B------:R-:W-:-:S04]  /*bb40*/  IMAD.HI.U32 R13, R2, R11, RZ ;  /* 0x0000000b020d7227 */ /* 0x000fc800078e00ff */
[----:B------:R-:W-:Y:S02]  /*bb50*/  @!P6 IMAD.IADD R61, R61, 0x1, -R59 ;  /* 0x000000013d3de824 */ /* 0x000fe400078e0a3b */
[----:B------:R-:W-:Y:S02]  /*bb60*/  IMAD.MOV R18, RZ, RZ, -R18 ;  /* 0x000000ffff127224 */ /* 0x000fe400078e0a12 */
[----:B------:R-:W-:Y:S02]  /*bb70*/  IMAD.MOV R13, RZ, RZ, -R13 ;  /* 0x000000ffff0d7224 */ /* 0x000fe400078e0a0d */
[--C-:B------:R-:W-:Y:S01]  /*bb80*/  @!P5 IMAD.IADD R42, R42, 0x1, -R59.reuse ;  /* 0x000000012a2ad824 */ /* 0x100fe200078e0a3b */
[----:B------:R0:W-:Y:S01]  /*bb90*/  STL [R1+0x34], R61 ;  /* 0x0000343d01007387 */ /* 0x0001e20000100800 */
[----:B------:R-:W-:Y:S02]  /*bba0*/  @!P3 IMAD.IADD R39, R39, 0x1, -R59 ;  /* 0x000000012727b824 */ /* 0x000fe400078e0a3b */
[----:B------:R-:W-:-:S02]  /*bbb0*/  IMAD R41, R59, R18, R15 ;  /* 0x000000123b297224 */ /* 0x000fc400078e020f */
[----:B------:R-:W-:Y:S01]  /*bbc0*/  IMAD R27, R59, R13, R11 ;  /* 0x0000000d3b1b7224 */ /* 0x000fe200078e020b */
[----:B------:R-:W-:Y:S01]  /*bbd0*/  IABS R11, R14 ;  /* 0x0000000e000b7213 */ /* 0x000fe20000000000 */
[----:B0-----:R-:W4:Y:S01]  /*bbe0*/  LDL R61, [R1+0x252c] ;  /* 0x00252c00013d7983 */ /* 0x001f220000100800 */
[----:B--2---:R-:W-:-:S03]  /*bbf0*/  IABS R15, R49 ;  /* 0x00000031000f7213 */ /* 0x004fc60000000000 */
[----:B------:R-:W2:Y:S04]  /*bc00*/  LDL R49, [R1+0x2528] ;  /* 0x0025280001317983 */ /* 0x000ea80000100800 */
[----:B------:R-:W-:Y:S04]  /*bc10*/  STL [R1+0x30], R42 ;  /* 0x0000302a01007387 */ /* 0x000fe80000100800 */
[----:B------:R-:W-:Y:S01]  /*bc20*/  STL [R1+0x2c], R39 ;  /* 0x00002c2701007387 */ /* 0x000fe20000100800 */
[----:B---3--:R-:W-:-:S05]  /*bc30*/  IABS R20, R20 ;  /* 0x0000001400147213 */ /* 0x008fca0000000000 */
[----:B------:R-:W-:-:S04]  /*bc40*/  IMAD.HI.U32 R21, R2, R20, RZ ;  /* 0x0000001402157227 */ /* 0x000fc800078e00ff */
[----:B------:R-:W-:-:S04]  /*bc50*/  IMAD.MOV R21, RZ, RZ, -R21 ;  /* 0x000000ffff157224 */ /* 0x000fc800078e0a15 */
[C---:B------:R-:W-:Y:S02]  /*bc60*/  IMAD R14, R59.reuse, R21, R20 ;  /* 0x000000153b0e7224 */ /* 0x040fe400078e0214 */
[----:B------:R-:W3:Y:S01]  /*bc70*/  LDL R20, [R1+0x24a4] ;  /* 0x0024a40001147983 */ /* 0x000ee20000100800 */
[C---:B------:R-:W-:Y:S02]  /*bc80*/  ISETP.GT.U32.AND P2, PT, R59.reuse, R22, PT ;  /* 0x000000163b00720c */ /* 0x040fe40003f44070 */
[----:B------:R-:W-:-:S11]  /*bc90*/  ISETP.GT.U32.AND P5, PT, R59, R25, PT ;  /* 0x000000193b00720c */ /* 0x000fd60003fa4070 */
[--C-:B------:R-:W-:Y:S02]  /*bca0*/  @!P2 IMAD.IADD R22, R22, 0x1, -R59.reuse ;  /* 0x000000011616a824 */ /* 0x100fe400078e0a3b */
[----:B------:R-:W-:-:S03]  /*bcb0*/  @!P5 IMAD.IADD R25, R25, 0x1, -R59 ;  /* 0x000000011919d824 */ /* 0x000fc600078e0a3b */
[C---:B------:R-:W-:Y:S02]  /*bcc0*/  ISETP.GT.U32.AND P2, PT, R59.reuse, R22, PT ;  /* 0x000000163b00720c */ /* 0x040fe40003f44070 */
[C---:B----4-:R-:W-:Y:S02]  /*bcd0*/  ISETP.GT.U32.AND P6, PT, R59.reuse, R44, PT ;  /* 0x0000002c3b00720c */ /* 0x050fe40003fc4070 */
[C---:B------:R-:W-:Y:S02]  /*bce0*/  ISETP.GT.U32.AND P3, PT, R59.reuse, R17, PT ;  /* 0x000000113b00720c */ /* 0x040fe40003f64070 */
[----:B------:R-:W-:-:S09]  /*bcf0*/  ISETP.GT.U32.AND P5, PT, R59, R25, PT ;  /* 0x000000193b00720c */ /* 0x000fd20003fa4070 */
[----:B------:R-:W-:-:S05]  /*bd00*/  @!P6 IMAD.IADD R44, R44, 0x1, -R59 ;  /* 0x000000012c2ce824 */ /* 0x000fca00078e0a3b */
[----:B------:R-:W-:Y:S01]  /*bd10*/  ISETP.GT.U32.AND P6, PT, R59, R44, PT ;  /* 0x0000002c3b00720c */ /* 0x000fe20003fc4070 */
[----:B------:R-:W-:Y:S02]  /*bd20*/  @!P2 IMAD.IADD R22, R22, 0x1, -R59 ;  /* 0x000000011616a824 */ /* 0x000fe400078e0a3b */
[----:B------:R-:W-:-:S03]  /*bd30*/  IMAD.HI.U32 R13, R2, R11, RZ ;  /* 0x0000000b020d7227 */ /* 0x000fc600078e00ff */
[----:B------:R0:W-:Y:S01]  /*bd40*/  STL [R1+0x28], R22 ;  /* 0x0000281601007387 */ /* 0x0001e20000100800 */
[----:B------:R-:W-:Y:S02]  /*bd50*/  @!P3 IMAD.IADD R17, R17, 0x1, -R59 ;  /* 0x000000011111b824 */ /* 0x000fe400078e0a3b */
[----:B------:R-:W-:Y:S02]  /*bd60*/  IMAD.MOV R13, RZ, RZ, -R13 ;  /* 0x000000ffff0d7224 */ /* 0x000fe400078e0a0d */
[--C-:B------:R-:W-:Y:S02]  /*bd70*/  @!P5 IMAD.IADD R25, R25, 0x1, -R59.reuse ;  /* 0x000000011919d824 */ /* 0x100fe400078e0a3b */
[----:B------:R-:W-:Y:S01]  /*bd80*/  @!P6 IMAD.IADD R44, R44, 0x1, -R59 ;  /* 0x000000012c2ce824 */ /* 0x000fe200078e0a3b */
[----:B0-----:R-:W4:Y:S01]  /*bd90*/  LDL.LU R22, [R1+0x2bdc] ;  /* 0x002bdc0001167983 */ /* 0x001f220000300800 */
[C---:B------:R-:W-:Y:S01]  /*bda0*/  IMAD R39, R59.reuse, R13, R11 ;  /* 0x0000000d3b277224 */ /* 0x040fe200078e020b */
[----:B------:R-:W-:-:S02]  /*bdb0*/  ISETP.GT.U32.AND P3, PT, R59, R17, PT ;  /* 0x000000113b00720c */ /* 0x000fc40003f64070 */
[----:B------:R-:W-:Y:S01]  /*bdc0*/  STL [R1+0x24], R44 ;  /* 0x0000242c01007387 */ /* 0x000fe20000100800 */
[----:B------:R-:W-:-:S03]  /*bdd0*/  IABS R11, R61 ;  /* 0x0000003d000b7213 */ /* 0x000fc60000000000 */
[----:B------:R0:W-:Y:S04]  /*bde0*/  STL [R1+0x20], R25 ;  /* 0x0000201901007387 */ /* 0x0001e80000100800 */
[----:B------:R-:W4:Y:S01]  /*bdf0*/  LDL R61, [R1+0x2538] ;  /* 0x00253800013d7983 */ /* 0x000f220000100800 */
[----:B------:R-:W-:-:S04]  /*be00*/  IMAD.HI.U32 R18, R2, R15, RZ ;  /* 0x0000000f02127227 */ /* 0x000fc800078e00ff */
[----:B------:R-:W-:Y:S02]  /*be10*/  IMAD.MOV R18, RZ, RZ, -R18 ;  /* 0x000000ffff127224 */ /* 0x000fe400078e0a12 */
[----:B------:R-:W-:Y:S02]  /*be20*/  @!P3 IMAD.IADD R17, R17, 0x1, -R59 ;  /* 0x000000011111b824 */ /* 0x000fe400078e0a3b */
[----:B------:R-:W-:Y:S01]  /*be30*/  IMAD R42, R59, R18, R15 ;  /* 0x000000123b2a7224 */ /* 0x000fe200078e020f */
[----:B--2---:R-:W-:Y:S02]  /*be40*/  IABS R15, R49 ;  /* 0x00000031000f7213 */ /* 0x004fe40000000000 */
[----:B------:R-:W2:Y:S04]  /*be50*/  LDL R49, [R1+0x2534] ;  /* 0x0025340001317983 */ /* 0x000ea80000100800 */
[----:B------:R-:W-:Y:S01]  /*be60*/  STL [R1+0x1b8], R17 ;  /* 0x0001b81101007387 */ /* 0x000fe20000100800 */
[----:B---3--:R-:W-:-:S05]  /*be70*/  IABS R20, R20 ;  /* 0x0000001400147213 */ /* 0x008fca0000000000 */
[----:B------:R-:W-:-:S04]  /*be80*/  IMAD.HI.U32 R21, R2, R20, RZ ;  /* 0x0000001402157227 */ /* 0x000fc800078e00ff */
[----:B------:R-:W-:-:S04]  /*be90*/  IMAD.MOV R21, RZ, RZ, -R21 ;  /* 0x000000ffff157224 */ /* 0x000fc800078e0a15 */
[C---:B0-----:R-:W-:Y:S02]  /*bea0*/  IMAD R25, R59.reuse, R21, R20 ;  /* 0x000000153b197224 */ /* 0x041fe400078e0214 */
[----:B------:R-:W3:Y:S01]  /*beb0*/  LDL R20, [R1+0x2530] ;  /* 0x0025300001147983 */ /* 0x000ee20000100800 */
[C---:B------:R-:W-:Y:S02]  /*bec0*/  ISETP.GT.U32.AND P2, PT, R59.reuse, R6, PT ;  /* 0x000000063b00720c */ /* 0x040fe40003f44070 */
[----:B------:R-:W-:-:S11]  /*bed0*/  ISETP.GT.U32.AND P6, PT, R59, R26, PT ;  /* 0x0000001a3b00720c */ /* 0x000fd60003fc4070 */
[--C-:B------:R-:W-:Y:S02]  /*bee0*/  @!P2 IMAD.IADD R6, R6, 0x1, -R59.reuse ;  /* 0x000000010606a824 */ /* 0x100fe400078e0a3b */
[----:B------:R-:W-:-:S03]  /*bef0*/  @!P6 IMAD.IADD R26, R26, 0x1, -R59 ;  /* 0x000000011a1ae824 */ /* 0x000fc600078e0a3b */
[C---:B------:R-:W-:Y:S02]  /*bf00*/  ISETP.GT.U32.AND P2, PT, R59.reuse, R6, PT ;  /* 0x000000063b00720c */ /* 0x040fe40003f44070 */
[C---:B------:R-:W-:Y:S01]  /*bf10*/  ISETP.GT.U32.AND P6, PT, R59.reuse, R26, PT ;  /* 0x0000001a3b00720c */ /* 0x040fe20003fc4070 */
[----:B------:R-:W-:Y:S01]  /*bf20*/  IMAD.HI.U32 R13, R2, R11, RZ ;  /* 0x0000000b020d7227 */ /* 0x000fe200078e00ff */
[----:B------:R-:W-:-:S03]  /*bf30*/  ISETP.GT.U32.AND P3, PT, R59, R19, PT ;  /* 0x000000133b00720c */ /* 0x000fc60003f64070 */
[----:B------:R-:W-:-:S06]  /*bf40*/  IMAD.MOV R13, RZ, RZ, -R13 ;  /* 0x000000ffff0d7224 */ /* 0x000fcc00078e0a0d */
[--C-:B------:R-:W-:Y:S02]  /*bf50*/  @!P2 IMAD.IADD R6, R6, 0x1, -R59.reuse ;  /* 0x000000010606a824 */ /* 0x100fe400078e0a3b */
[----:B------:R-:W-:Y:S02]  /*bf60*/  @!P6 IMAD.IADD R26, R26, 0x1, -R59 ;  /* 0x000000011a1ae824 */ /* 0x000fe400078e0a3b */
[C---:B------:R-:W-:Y:S01]  /*bf70*/  IMAD R44, R59.reuse, R13, R11 ;  /* 0x0000000d3b2c7224 */ /* 0x040fe200078e020b */
[----:B------:R0:W-:Y:S01]  /*bf80*/  STL [R1+0x1ac], R6 ;  /* 0x0001ac0601007387 */ /* 0x0001e20000100800 */
[----:B----4-:R-:W-:-:S03]  /*bf90*/  ISETP.GT.U32.AND P5, PT, R59, R22, PT ;  /* 0x000000163b00720c */ /* 0x010fc60003fa4070 */
[----:B0-----:R-:W4:Y:S04]  /*bfa0*/  LDL.LU R6, [R1+0x2bd8] ;  /* 0x002bd80001067983 */ /* 0x001f280000300800 */
[----:B------:R0:W-:Y:S01]  /*bfb0*/  STL [R1+0x1b0], R26 ;  /* 0x0001b01a01007387 */ /* 0x0001e20000100800 */
[----:B------:R-:W-:-:S03]  /*bfc0*/  IABS R11, R61 ;  /* 0x0000003d000b7213 */ /* 0x000fc60000000000 */
[----:B------:R-:W4:Y:S02]  /*bfd0*/  LDL R61, [R1+0x2544] ;  /* 0x00254400013d7983 */ /* 0x000f240000100800 */
[--C-:B------:R-:W-:Y:S02]  /*bfe0*/  @!P5 IMAD.IADD R22, R22, 0x1, -R59.reuse ;  /* 0x000000011616d824 */ /* 0x100fe400078e0a3b */
[----:B------:R-:W-:-:S03]  /*bff0*/  @!P3 IMAD.IADD R19, R19, 0x1, -R59 ;  /* 0x000000011313b824 */ /* 0x000fc600078e0a3b */
[C---:B------:R-:W-:Y:S02]  /*c000*/  ISETP.GT.U32.AND P5, PT, R59.reuse, R22, PT ;  /* 0x000000163b00720c */ /* 0x040fe40003fa4070 */
[----:B------:R-:W-:Y:S01]  /*c010*/  ISETP.GT.U32.AND P3, PT, R59, R19, PT ;  /* 0x000000133b00720c */ /* 0x000fe20003f64070 */
[----:B------:R-:W-:-:S04]  /*c020*/  IMAD.HI.U32 R18, R2, R15, RZ ;  /* 0x0000000f02127227 */ /* 0x000fc800078e00ff */
[----:B------:R-:W-:-:S04]  /*c030*/  IMAD.MOV R18, RZ, RZ, -R18 ;  /* 0x000000ffff127224 */ /* 0x000fc800078e0a12 */
[----:B------:R-:W-:Y:S02]  /*c040*/  IMAD R17, R59, R18, R15 ;  /* 0x000000123b117224 */ /* 0x000fe400078e020f */
[--C-:B------:R-:W-:Y:S02]  /*c050*/  @!P5 IMAD.IADD R22, R22, 0x1, -R59.reuse ;  /* 0x000000011616d824 */ /* 0x100fe400078e0a3b */
[----:B------:R-:W-:Y:S01]  /*c060*/  @!P3 IMAD.IADD R19, R19, 0x1, -R59 ;  /* 0x000000011313b824 */ /* 0x000fe200078e0a3b */
[----:B--2---:R-:W-:Y:S02]  /*c070*/  IABS R15, R49 ;  /* 0x00000031000f7213 */ /* 0x004fe40000000000 */
[----:B------:R-:W2:Y:S04]  /*c080*/  LDL R49, [R1+0x2540] ;  /* 0x0025400001317983 */ /* 0x000ea80000100800 */
[----:B------:R-:W-:Y:S04]  /*c090*/  STL [R1+0x1b4], R22 ;  /* 0x0001b41601007387 */ /* 0x000fe80000100800 */
[----:B------:R1:W-:Y:S01]  /*c0a0*/  STL [R1+0x1a0], R19 ;  /* 0x0001a01301007387 */ /* 0x0003e20000100800 */
[----:B---3--:R-:W-:-:S05]  /*c0b0*/  IABS R20, R20 ;  /* 0x0000001400147213 */ /* 0x008fca0000000000 */
[----:B------:R-:W-:-:S04]  /*c0c0*/  IMAD.HI.U32 R21, R2, R20, RZ ;  /* 0x0000001402157227 */ /* 0x000fc800078e00ff */
[----:B------:R-:W-:-:S04]  /*c0d0*/  IMAD.MOV R21, RZ, RZ, -R21 ;  /* 0x000000ffff157224 */ /* 0x000fc800078e0a15 */
[C---:B0-----:R-:W-:Y:S02]  /*c0e0*/  IMAD R26, R59.reuse, R21, R20 ;  /* 0x000000153b1a7224 */ /* 0x041fe400078e0214 */
[----:B------:R-:W3:Y:S01]  /*c0f0*/  LDL R20, [R1+0x253c] ;  /* 0x00253c0001147983 */ /* 0x000ee20000100800 */
[C---:B------:R-:W-:Y:S02]  /*c100*/  ISETP.GT.U32.AND P2, PT, R59.reuse, R7, PT ;  /* 0x000000073b00720c */ /* 0x040fe40003f44070 */
[C---:B------:R-:W-:Y:S02]  /*c110*/  ISETP.GT.U32.AND P6, PT, R59.reuse, R43, PT ;  /* 0x0000002b3b00720c */ /* 0x040fe40003fc4070 */
[----:B------:R-:W-:-:S09]  /*c120*/  ISETP.GT.U32.AND P5, PT, R59, R24, PT ;  /* 0x000000183b00720c */ /* 0x000fd20003fa4070 */
[--C-:B------:R-:W-:Y:S02]  /*c130*/  @!P2 IMAD.IADD R7, R7, 0x1, -R59.reuse ;  /* 0x000000010707a824 */ /* 0x100fe400078e0a3b */
[--C-:B------:R-:W-:Y:S02]  /*c140*/  @!P6 IMAD.IADD R43, R43, 0x1, -R59.reuse ;  /* 0x000000012b2be824 */ /* 0x100fe400078e0a3b */
[----:B------:R-:W-:Y:S01]  /*c150*/  @!P5 IMAD.IADD R24, R24, 0x1, -R59 ;  /* 0x000000011818d824 */ /* 0x000fe200078e0a3b */
[C---:B------:R-:W-:Y:S02]  /*c160*/  ISETP.GT.U32.AND P2, PT, R59.reuse, R7, PT ;  /* 0x000000073b00720c */ /* 0x040fe40003f44070 */
[C---:B------:R-:W-:Y:S02]  /*c170*/  ISETP.GT.U32.AND P6, PT, R59.reuse, R43, PT ;  /* 0x0000002b3b00720c */ /* 0x040fe40003fc4070 */
[----:B------:R-:W-:Y:S01]  /*c180*/  ISETP.GT.U32.AND P5, PT, R59, R24, PT ;  /* 0x000000183b00720c */ /* 0x000fe20003fa4070 */
[----:B------:R-:W-:-:S04]  /*c190*/  IMAD.HI.U32 R13, R2, R11, RZ ;  /* 0x0000000b020d7227 */ /* 0x000fc800078e00ff */
[----:B------:R-:W-:-:S04]  /*c1a0*/  IMAD.MOV R13, RZ, RZ, -R13 ;  /* 0x000000ffff0d7224 */ /* 0x000fc800078e0a0d */
[--C-:B------:R-:W-:Y:S02]  /*c1b0*/  @!P2 IMAD.IADD R7, R7, 0x1, -R59.reuse ;  /* 0x000000010707a824 */ /* 0x100fe400078e0a3b */
[--C-:B------:R-:W-:Y:S02]  /*c1c0*/  @!P6 IMAD.IADD R43, R43, 0x1, -R59.reuse ;  /* 0x000000012b2be824 */ /* 0x100fe400078e0a3b */
[----:B------:R-:W-:Y:S01]  /*c1d0*/  @!P5 IMAD.IADD R24, R24, 0x1, -R59 ;  /* 0x000000011818d824 */ /* 0x000fe200078e0a3b */
[----:B------:R0:W-:Y:S01]  /*c1e0*/  STL [R1+0x1a4], R7 ;  /* 0x0001a40701007387 */ /* 0x0001e20000100800 */
[----:B-1----:R-:W-:-:S03]  /*c1f0*/  IMAD R19, R59, R13, R11 ;  /* 0x0000000d3b137224 */ /* 0x002fc600078e020b */
[----:B0-----:R-:W3:Y:S01]  /*c200*/  LDL.LU R7, [R1+0x2bd4] ;  /* 0x002bd40001077983 */ /* 0x001ee20000300800 */
[----:B----4-:R-:W-:-:S03]  /*c210*/  IABS R11, R61 ;  /* 0x0000003d000b7213 */ /* 0x010fc60000000000 */
[----:B------:R0:W-:Y:S04]  /*c220*/  STL [R1+0x1a8], R43 ;  /* 0x0001a82b01007387 */ /* 0x0001e80000100800 */
[----:B------:R-:W-:Y:S04]  /*c230*/  STL [R1+0x194], R24 ;  /* 0x0001941801007387 */ /* 0x000fe80000100800 */
[----:B------:R-:W4:Y:S01]  /*c240*/  LDL R61, [R1+0x2558] ;  /* 0x00255800013d7983 */ /* 0x000f220000100800 */
[----:B------:R-:W-:Y:S01]  /*c250*/  ISETP.GT.U32.AND P3, PT, R59, R23, PT ;  /* 0x000000173b00720c */ /* 0x000fe20003f64070 */
[----:B------:R-:W-:-:S12]  /*c260*/  IMAD.HI.U32 R18, R2, R15, RZ ;  /* 0x0000000f02127227 */ /* 0x000fd800078e00ff */
[----:B------:R-:W-:-:S05]  /*c270*/  @!P3 IMAD.IADD R23, R23, 0x1, -R59 ;  /* 0x000000011717b824 */ /* 0x000fca00078e0a3b */
[----:B------:R-:W-:Y:S01]  /*c280*/  ISETP.GT.U32.AND P3, PT, R59, R23, PT ;  /* 0x000000173b00720c */ /* 0x000fe20003f64070 */
[----:B------:R-:W-:-:S04]  /*c290*/  IMAD.MOV R18, RZ, RZ, -R18 ;  /* 0x000000ffff127224 */ /* 0x000fc800078e0a12 */
[----:B------:R-:W-:-:S08]  /*c2a0*/  IMAD R22, R59, R18, R15 ;  /* 0x000000123b167224 */ /* 0x000fd000078e020f */
[----:B------:R-:W-:Y:S01]  /*c2b0*/  @!P3 IMAD.IADD R23, R23, 0x1, -R59 ;  /* 0x000000011717b824 */ /* 0x000fe200078e0a3b */
[----:B--2---:R-:W-:Y:S02]  /*c2c0*/  IABS R15, R49 ;  /* 0x00000031000f7213 */ /* 0x004fe40000000000 */
[----:B------:R-:W2:Y:S04]  /*c2d0*/  LDL R49, [R1+0x254c] ;  /* 0x00254c0001317983 */ /* 0x000ea80000100800 */
[----:B------:R1:W-:Y:S01]  /*c2e0*/  STL [R1+0x198], R23 ;  /* 0x0001981701007387 */ /* 0x0003e20000100800 */
        /* <DEDUP_REMOVED lines=10> */
[----:B------:R-:W-:Y:S01]  /*c390*/  ISETP.GT.U32.AND P6, PT, R59, R60, PT ;  /* 0x0000003c3b00720c */ /* 0x000fe20003fc4070 */
[----:B------:R-:W-:-:S04]  /*c3a0*/  IMAD.HI.U32 R13, R2, R11, RZ ;  /* 0x0000000b020d7227 */ /* 0x000fc800078e00ff */
[----:B------:R-:W-:-:S06]  /*c3b0*/  IMAD.MOV R13, RZ, RZ, -R13 ;  /* 0x000000ffff0d7224 */ /* 0x000fcc00078e0a0d */
[--C-:B------:R-:W-:Y:S02]  /*c3c0*/  @!P2 IMAD.IADD R8, R8, 0x1, -R59.reuse ;  /* 0x000000010808a824 */ /* 0x100fe400078e0a3b */
[----:B------:R-:W-:Y:S02]  /*c3d0*/  @!P6 IMAD.IADD R60, R60, 0x1, -R59 ;  /* 0x000000013c3ce824 */ /* 0x000fe400078e0a3b */
[----:B-1----:R-:W-:Y:S01]  /*c3e0*/  IMAD R23, R59, R13, R11 ;  /* 0x0000000d3b177224 */ /* 0x002fe200078e020b */
[----:B------:R0:W-:Y:S01]  /*c3f0*/  STL [R1+0x19c], R8 ;  /* 0x00019c0801007387 */ /* 0x0001e20000100800 */
[----:B----4-:R-:W-:-:S03]  /*c400*/  IABS R11, R61 ;  /* 0x0000003d000b7213 */ /* 0x010fc60000000000 */
[----:B0-----:R-:W4:Y:S04]  /*c410*/  LDL.LU R8, [R1+0x2bd0] ;  /* 0x002bd00001087983 */ /* 0x001f280000300800 */
[----:B------:R0:W-:Y:S04]  /*c420*/  STL [R1+0x188], R60 ;  /* 0x0001883c01007387 */ /* 0x0001e80000100800 */
[----:B------:R-:W4:Y:S01]  /*c430*/  LDL R61, [R1+0x257c] ;  /* 0x00257c00013d7983 */ /* 0x000f220000100800 */
[C---:B------:R-:W-:Y:S02]  /*c440*/  ISETP.GT.U32.AND P5, PT, R59.reuse, R53, PT ;  /* 0x000000353b00720c */ /* 0x040fe40003fa4070 */
[----:B------:R-:W-:Y:S01]  /*c450*/  ISETP.GT.U32.AND P3, PT, R59, R12, PT ;  /* 0x0000000c3b00720c */ /* 0x000fe20003f64070 */
[----:B0-----:R-:W4:Y:S10]  /*c460*/  LDL R60, [R1+0x2578] ;  /* 0x00257800013c7983 */ /* 0x001f340000100800 */
[----:B------:R-:W-:-:S02]  /*c470*/  @!P5 IMAD.IADD R53, R53, 0x1, -R59 ;  /* 0x000000013535d824 */ /* 0x000fc400078e0a3b */
[----:B------:R-:W-:-:S03]  /*c480*/  @!P3 IMAD.IADD R12, R12, 0x1, -R59 ;  /* 0x000000010c0cb824 */ /* 0x000fc600078e0a3b */
[C---:B------:R-:W-:Y:S02]  /*c490*/  ISETP.GT.U32.AND P5, PT, R59.reuse, R53, PT ;  /* 0x000000353b00720c */ /* 0x040fe40003fa4070 */
[----:B------:R-:W-:-:S11]  /*c4a0*/  ISETP.GT.U32.AND P3, PT, R59, R12, PT ;  /* 0x0000000c3b00720c */ /* 0x000fd60003f64070 */
[--C-:B------:R-:W-:Y:S02]  /*c4b0*/  @!P5 IMAD.IADD R53, R53, 0x1, -R59.reuse ;  /* 0x000000013535d824 */ /* 0x100fe400078e0a3b */
[----:B------:R-:W-:-:S03]  /*c4c0*/  @!P3 IMAD.IADD R12, R12, 0x1, -R59 ;  /* 0x000000010c0cb824 */ /* 0x000fc600078e0a3b */
        /* <DEDUP_REMOVED lines=17> */
[----:B------:R-:W-:-:S04]  /*c5e0*/  IMAD.HI.U32 R13, R2, R11, RZ ;  /* 0x0000000b020d7227 */ /* 0x000fc800078e00ff */
[--C-:B------:R-:W-:Y:S02]  /*c5f0*/  @!P2 IMAD.IADD R9, R9, 0x1, -R59.reuse ;  /* 0x000000010909a824 */ /* 0x100fe400078e0a3b */
[----:B------:R-:W-:Y:S02]  /*c600*/  IMAD.MOV R18, RZ, RZ, -R18 ;  /* 0x000000ffff127224 */ /* 0x000fe400078e0a12 */
[----:B------:R-:W-:Y:S02]  /*c610*/  @!P6 IMAD.IADD R58, R58, 0x1, -R59 ;  /* 0x000000013a3ae824 */ /* 0x000fe400078e0a3b */
[----:B------:R-:W-:Y:S02]  /*c620*/  IMAD.MOV R13, RZ, RZ, -R13 ;  /* 0x000000ffff0d7224 */ /* 0x000fe400078e0a0d */
[----:B------:R-:W-:Y:S01]  /*c630*/  @!P5 IMAD.IADD R56, R56, 0x1, -R59 ;  /* 0x000000013838d824 */ /* 0x000fe200078e0a3b */
[----:B------:R0:W-:Y:S01]  /*c640*/  STL [R1+0x17c], R9 ;  /* 0x00017c0901007387 */ /* 0x0001e20000100800 */
[C---:B------:R-:W-:Y:S01]  /*c650*/  IMAD R24, R59.reuse, R18, R15 ;  /* 0x000000123b187224 */ /* 0x040fe200078e020f */
[----:B--2---:R-:W-:Y:S01]  /*c660*/  IABS R15, R49 ;  /* 0x00000031000f7213 */ /* 0x004fe20000000000 */
[C---:B------:R-:W-:Y:S01]  /*c670*/  IMAD R49, R59.reuse, R13, R11 ;  /* 0x0000000d3b317224 */ /* 0x040fe200078e020b */
[----:B----4-:R-:W-:Y:S01]  /*c680*/  IABS R11, R61 ;  /* 0x0000003d000b7213 */ /* 0x010fe20000000000 */
[----:B0-----:R-:W2:Y:S04]  /*c690*/  LDL.LU R9, [R1+0x2bcc] ;  /* 0x002bcc0001097983 */ /* 0x001ea80000300800 */
[----:B------:R-:W-:Y:S04]  /*c6a0*/  STL [R1+0x180], R58 ;  /* 0x0001803a01007387 */ /* 0x000fe80000100800 */
[----:B------:R-:W-:Y:S04]  /*c6b0*/  STL [R1+0x184], R56 ;  /* 0x0001843801007387 */ /* 0x000fe80000100800 */
[----:B------:R-:W4:Y:S01]  /*c6c0*/  LDL R61, [R1+0x2588] ;  /* 0x00258800013d7983 */ /* 0x000f220000100800 */
[----:B------:R-:W-:Y:S01]  /*c6d0*/  ISETP.GT.U32.AND P3, PT, R59, R28, PT ;  /* 0x0000001c3b00720c */ /* 0x000fe20003f64070 */
[----:B------:R-:W-:-:S12]  /*c6e0*/  IMAD.HI.U32 R18, R2, R15, RZ ;  /* 0x0000000f02127227 */ /* 0x000fd800078e00ff */
[----:B------:R-:W-:-:S05]  /*c6f0*/  @!P3 IMAD.IADD R28, R28, 0x1, -R59 ;  /* 0x000000011c1cb824 */ /* 0x000fca00078e0a3b */
[----:B------:R-:W-:Y:S01]  /*c700*/  ISETP.GT.U32.AND P3, PT, R59, R28, PT ;  /* 0x0000001c3b00720c */ /* 0x000fe20003f64070 */
[----:B------:R-:W-:-:S04]  /*c710*/  IMAD.MOV R18, RZ, RZ, -R18 ;  /* 0x000000ffff127224 */ /* 0x000fc800078e0a12 */
[----:B------:R-:W-:Y:S01]  /*c720*/  IMAD R53, R59, R18, R15 ;  /* 0x000000123b357224 */ /* 0x000fe200078e020f */
[----:B------:R-:W-:Y:S02]  /*c730*/  IABS R15, R60 ;  /* 0x0000003c000f7213 */ /* 0x000fe40000000000 */
[----:B------:R-:W2:Y:S05]  /*c740*/  LDL R60, [R1+0x2584] ;  /* 0x00258400013c7983 */ /* 0x000eaa0000100800 */
[----:B------:R-:W-:-:S05]  /*c750*/  @!P3 IMAD.IADD R28, R28, 0x1, -R59 ;  /* 0x000000011c1cb824 */ /* 0x000fca00078e0a3b */
        /* <DEDUP_REMOVED lines=16> */
[----:B------:R-:W-:Y:S01]  /*c860*/  IMAD R56, R59, R13, R11 ;  /* 0x0000000d3b387224 */ /* 0x000fe200078e020b */
[----:B------:R0:W-:Y:S04]  /*c870*/  STL [R1+0x174], R10 ;  /* 0x0001740a01007387 */ /* 0x0001e80000100800 */
[----:B0-----:R-:W3:Y:S01]  /*c880*/  LDL.LU R10, [R1+0x2bc8] ;  /* 0x002bc800010a7983 */ /* 0x001ee20000300800 */
[----:B----4-:R-:W-:-:S03]  /*c890*/  IABS R11, R61 ;  /* 0x0000003d000b7213 */ /* 0x010fc60000000000 */
[----:B------:R-:W-:Y:S04]  /*c8a0*/  STL [R1+0x178], R57 ;  /* 0x0001783901007387 */ /* 0x000fe80000100800 */
[----:B------:R-:W4:Y:S01]  /*c8b0*/  LDL R61, [R1+0x2594] ;  /* 0x00259400013d7983 */ /* 0x000f220000100800 */
[C---:B------:R-:W-:Y:S02]  /*c8c0*/  ISETP.GT.U32.AND P5, PT, R59.reuse, R52, PT ;  /* 0x000000343b00720c */ /* 0x040fe40003fa4070 */
[----:B------:R-:W-:-:S11]  /*c8d0*/  ISETP.GT.U32.AND P3, PT, R59, R48, PT ;  /* 0x000000303b00720c */ /* 0x000fd60003f64070 */
[--C-:B------:R-:W-:Y:S02]  /*c8e0*/  @!P5 IMAD.IADD R52, R52, 0x1, -R59.reuse ;  /* 0x000000013434d824 */ /* 0x100fe400078e0a3b */
[----:B------:R-:W-:-:S03]  /*c8f0*/  @!P3 IMAD.IADD R48, R48, 0x1, -R59 ;  /* 0x000000013030b824 */ /* 0x000fc600078e0a3b */
[C---:B------:R-:W-:Y:S02]  /*c900*/  ISETP.GT.U32.AND P5, PT, R59.reuse, R52, PT ;  /* 0x000000343b00720c */ /* 0x040fe40003fa4070 */
[----:B------:R-:W-:Y:S01]  /*c910*/  ISETP.GT.U32.AND P3, PT, R59, R48, PT ;  /* 0x000000303b00720c */ /* 0x000fe20003f64070 */
[----:B------:R-:W-:-:S04]  /*c920*/  IMAD.HI.U32 R18, R2, R15, RZ ;  /* 0x0000000f02127227 */ /* 0x000fc800078e00ff */
[----:B------:R-:W-:-:S04]  /*c930*/  IMAD.MOV R18, RZ, RZ, -R18 ;  /* 0x000000ffff127224 */ /* 0x000fc800078e0a12 */
[C---:B------:R-:W-:Y:S02]  /*c940*/  IMAD R58, R59.reuse, R18, R15 ;  /* 0x000000123b3a7224 */ /* 0x040fe400078e020f */
[--C-:B------:R-:W-:Y:S02]  /*c950*/  @!P5 IMAD.IADD R52, R52, 0x1, -R59.reuse ;  /* 0x000000013434d824 */ /* 0x100fe400078e0a3b */
[----:B------:R-:W-:Y:S01]  /*c960*/  @!P3 IMAD.IADD R48, R48, 0x1, -R59 ;  /* 0x000000013030b824 */ /* 0x000fe200078e0a3b */
[----:B--2---:R-:W-:Y:S02]  /*c970*/  IABS R15, R60 ;  /* 0x0000003c000f7213 */ /* 0x004fe40000000000 */
[----:B------:R-:W2:Y:S04]  /*c980*/  LDL R60, [R1+0x2590] ;  /* 0x00259000013c7983 */ /* 0x000ea80000100800 */
[----:B------:R0:W-:Y:S04]  /*c990*/  STL [R1+0x164], R52 ;  /* 0x0001643401007387 */ /* 0x0001e80000100800 */
[----:B------:R-:W-:Y:S01]  /*c9a0*/  STL [R1+0x168], R48 ;  /* 0x0001683001007387 */ /* 0x000fe20000100800 */
[----:B------:R-:W-:-:S02]  /*c9b0*/  ISETP.GT.U32.AND P2, PT, R59, R16, PT ;  /* 0x000000103b00720c */ /* 0x000fc40003f44070 */
[----:B------:R-:W-:Y:S02]  /*c9c0*/  ISETP.GT.U32.AND P6, PT, R59, R51, PT ;  /* 0x000000333b00720c */ /* 0x000fe40003fc4070 */
[----:B---3--:R-:W-:-:S05]  /*c9d0*/  IABS R20, R20 ;  /* 0x0000001400147213 */ /* 0x008fca0000000000 */
[----:B------:R-:W-:-:S04]  /*c9e0*/  IMAD.HI.U32 R21, R2, R20, RZ ;  /* 0x0000001402157227 */ /* 0x000fc800078e00ff */
[----:B------:R-:W-:-:S04]  /*c9f0*/  IMAD.MOV R21, RZ, RZ, -R21 ;  /* 0x000000ffff157224 */ /* 0x000fc800078e0a15 */
[C---:B0-----:R-:W-:Y:S02]  /*ca00*/  IMAD R52, R59.reuse, R21, R20 ;  /* 0x000000153b347224 */ /* 0x041fe400078e0214 */
[----:B------:R-:W3:Y:S01]  /*ca10*/  LDL R20, [R1+0x258c] ;  /* 0x00258c0001147983 */ /* 0x000ee20000100800 */
[----:B------:R-:W-:Y:S01]  /*ca20*/  ISETP.GT.U32.AND P5, PT, R59, R41, PT ;  /* 0x000000293b00720c */ /* 0x000fe20003fa4070 */
[--C-:B------:R-:W-:Y:S02]  /*ca30*/  @!P2 IMAD.IADD R16, R16, 0x1, -R59.reuse ;  /* 0x000000011010a824 */ /* 0x100fe400078e0a3b */
[----:B------:R-:W-:-:S03]  /*ca40*/  @!P6 IMAD.IADD R51, R51, 0x1, -R59 ;  /* 0x000000013333e824 */ /* 0x000fc600078e0a3b */
[C---:B------:R-:W-:Y:S02]  /*ca50*/  ISETP.GT.U32.AND P2, PT, R59.reuse, R16, PT ;  /* 0x000000103b00720c */ /* 0x040fe40003f44070 */
[----:B------:R-:W-:-:S05]  /*ca60*/  ISETP.GT.U32.AND P6, PT, R59, R51, PT ;  /* 0x000000333b00720c */ /* 0x000fca0003fc4070 */
[----:B------:R-:W-:-:S05]  /*ca70*/  @!P5 IMAD.IADD R41, R41, 0x1, -R59 ;  /* 0x000000012929d824 */ /* 0x000fca00078e0a3b */
[----:B------:R-:W-:Y:S01]  /*ca80*/  ISETP.GT.U32.AND P5, PT, R59, R41, PT ;  /* 0x000000293b00720c */ /* 0x000fe20003fa4070 */
[----:B------:R-:W-:-:S04]  /*ca90*/  IMAD.HI.U32 R13, R2, R11, RZ ;  /* 0x0000000b020d7227 */ /* 0x000fc800078e00ff */
[--C-:B------:R-:W-:Y:S02]  /*caa0*/  @!P2 IMAD.IADD R16, R16, 0x1, -R59.reuse ;  /* 0x000000011010a824 */ /* 0x100fe400078e0a3b */
[----:B------:R-:W-:Y:S02]  /*cab0*/  @!P6 IMAD.IADD R51, R51, 0x1, -R59 ;  /* 0x000000013333e824 */ /* 0x000fe400078e0a3b */
[----:B------:R-:W-:Y:S01]  /*cac0*/  IMAD.MOV R13, RZ, RZ, -R13 ;  /* 0x000000ffff0d7224 */ /* 0x000fe200078e0a0d */
[----:B------:R0:W-:Y:S03]  /*cad0*/  STL [R1+0x16c], R16 ;  /* 0x00016c1001007387 */ /* 0x0001e60000100800 */
[----:B------:R-:W-:Y:S02]  /*cae0*/  @!P5 IMAD.IADD R41, R41, 0x1, -R59 ;  /* 0x000000012929d824 */ /* 0x000fe400078e0a3b */
[----:B------:R-:W-:Y:S01]  /*caf0*/  IMAD R57, R59, R13, R11 ;  /* 0x0000000d3b397224 */ /* 0x000fe200078e020b */
        /* <DEDUP_REMOVED lines=11> */
[----:B--2---:R-:W-:Y:S02]  /*cbb0*/  IABS R15, R60 ;  /* 0x0000003c000f7213 */ /* 0x004fe40000000000 */
[----:B------:R-:W2:Y:S05]  /*cbc0*/  LDL R60, [R1+0x259c] ;  /* 0x00259c00013c7983 */ /* 0x000eaa0000100800 */
[----:B------:R-:W-:-:S05]  /*cbd0*/  @!P3 IMAD.IADD R27, R27, 0x1, -R59 ;  /* 0x000000011b1bb824 */ /* 0x000fca00078e0a3b */
[----:B------:R1:W-:Y:S01]  /*cbe0*/  STL [R1+0x160], R27 ;  /* 0x0001601b01007387 */ /* 0x0003e20000100800 */
[C---:B------:R-:W-:Y:S02]  /*cbf0*/  ISETP.GT.U32.AND P2, PT, R59.reuse, R14, PT ;  /* 0x0000000e3b00720c */ /* 0x040fe40003f44070 */
[----:B------:R-:W-:-:S11]  /*cc00*/  ISETP.GT.U32.AND P6, PT, R59, R42, PT ;  /* 0x0000002a3b00720c */ /* 0x000fd60003fc4070 */
[--C-:B------:R-:W-:Y:S02]  /*cc10*/  @!P2 IMAD.IADD R14, R14, 0x1, -R59.reuse ;  /* 0x000000010e0ea824 */ /* 0x100fe400078e0a3b */
[----:B------:R-:W-:Y:S01]  /*cc20*/  @!P6 IMAD.IADD R42, R42, 0x1, -R59 ;  /* 0x000000012a2ae824 */ /* 0x000fe200078e0a3b */
[----:B---3--:R-:W-:-:S05]  /*cc30*/  IABS R20, R20 ;  /* 0x0000001400147213 */ /* 0x008fca0000000000 */
[----:B------:R-:W-:-:S04]  /*cc40*/  IMAD.HI.U32 R21, R2, R20, RZ ;  /* 0x0000001402157227 */ /* 0x000fc800078e00ff */
[----:B------:R-:W-:-:S04]  /*cc50*/  IMAD.MOV R21, RZ, RZ, -R21 ;  /* 0x000000ffff157224 */ /* 0x000fc800078e0a15 */
[C---:B0-----:R-:W-:Y:S02]  /*cc60*/  IMAD R51, R59.reuse, R21, R20 ;  /* 0x000000153b337224 */ /* 0x041fe400078e0214 */
[----:B------:R-:W3:Y:S01]  /*cc70*/  LDL R20, [R1+0x2598] ;  /* 0x0025980001147983 */ /* 0x000ee20000100800 */
[C---:B------:R-:W-:Y:S02]  /*cc80*/  ISETP.GT.U32.AND P2, PT, R59.reuse, R14, PT ;  /* 0x0000000e3b00720c */ /* 0x040fe40003f44070 */
[----:B------:R-:W-:Y:S01]  /*cc90*/  ISETP.GT.U32.AND P6, PT, R59, R42, PT ;  /* 0x0000002a3b00720c */ /* 0x000fe20003fc4070 */
[----:B------:R-:W-:-:S04]  /*cca0*/  IMAD.HI.U32 R13, R2, R11, RZ ;  /* 0x0000000b020d7227 */ /* 0x000fc800078e00ff */
[----:B------:R-:W-:-:S06]  /*ccb0*/  IMAD.MOV R13, RZ, RZ, -R13 ;  /* 0x000000ffff0d7224 */ /* 0x000fcc00078e0a0d */
[--C-:B------:R-:W-:Y:S02]  /*ccc0*/  @!P2 IMAD.IADD R14, R14, 0x1, -R59.reuse ;  /* 0x000000010e0ea824 */ /* 0x100fe400078e0a3b */
[----:B------:R-:W-:Y:S02]  /*ccd0*/  @!P6 IMAD.IADD R42, R42, 0x1, -R59 ;  /* 0x000000012a2ae824 */ /* 0x000fe400078e0a3b */
[----:B-1----:R-:W-:Y:S01]  /*cce0*/  IMAD R27, R59, R13, R11 ;  /* 0x0000000d3b1b7224 */ /* 0x002fe200078e020b */
[----:B------:R0:W-:Y:S04]  /*ccf0*/  STL [R1+0x14c], R14 ;  /* 0x00014c0e01007387 */ /* 0x0001e80000100800 */
[----:B0-----:R-:W3:Y:S04]  /*cd00*/  LDL.LU R14, [R1+0x2bc0] ;  /* 0x002bc000010e7983 */ /* 0x001ee80000300800 */
[----:B------:R-:W-:Y:S01]  /*cd10*/  STL [R1+0x150], R42 ;  /* 0x0001502a01007387 */ /* 0x000fe20000100800 */
[----:B----4-:R-:W-:-:S03]  /*cd20*/  IABS R11, R61 ;  /* 0x0000003d000b7213 */ /* 0x010fc60000000000 */
        /* <DEDUP_REMOVED lines=14> */
[----:B------:R0:W-:Y:S04]  /*ce10*/  STL [R1+0x154], R39 ;  /* 0x0001542701007387 */ /* 0x0001e80000100800 */
[----:B------:R1:W-:Y:S01]  /*ce20*/  STL [R1+0x140], R25 ;  /* 0x0001401901007387 */ /* 0x0003e20000100800 */
[----:B------:R-:W-:-:S02]  /*ce30*/  ISETP.GT.U32.AND P2, PT, R59, R17, PT ;  /* 0x000000113b00720c */ /* 0x000fc40003f44070 */
[C---:B------:R-:W-:Y:S02]  /*ce40*/  ISETP.GT.U32.AND P6, PT, R59.reuse, R44, PT ;  /* 0x0000002c3b00720c */ /* 0x040fe40003fc4070 */
[----:B------:R-:W-:-:S09]  /*ce50*/  ISETP.GT.U32.AND P5, PT, R59, R26, PT ;  /* 0x0000001a3b00720c */ /* 0x000fd20003fa4070 */
[--C-:B------:R-:W-:Y:S02]  /*ce60*/  @!P2 IMAD.IADD R17, R17, 0x1, -R59.reuse ;  /* 0x000000011111a824 */ /* 0x100fe400078e0a3b */
[--C-:B------:R-:W-:Y:S02]  /*ce70*/  @!P6 IMAD.IADD R44, R44, 0x1, -R59.reuse ;  /* 0x000000012c2ce824 */ /* 0x100fe400078e0a3b */
[----:B------:R-:W-:Y:S01]  /*ce80*/  @!P5 IMAD.IADD R26, R26, 0x1, -R59 ;  /* 0x000000011a1ad824 */ /* 0x000fe200078e0a3b */
[C---:B------:R-:W-:Y:S02]  /*ce90*/  ISETP.GT.U32.AND P2, PT, R59.reuse, R17, PT ;  /* 0x000000113b00720c */ /* 0x040fe40003f44070 */
[C---:B------:R-:W-:Y:S02]  /*cea0*/  ISETP.GT.U32.AND P6, PT, R59.reuse, R44, PT ;  /* 0x0000002c3b00720c */ /* 0x040fe40003fc4070 */
[----:B------:R-:W-:Y:S02]  /*ceb0*/  ISETP.GT.U32.AND P5, PT, R59, R26, PT ;  /* 0x0000001a3b00720c */ /* 0x000fe40003fa4070 */
[----:B---3--:R-:W-:-:S05]  /*cec0*/  IABS R20, R20 ;  /* 0x0000001400147213 */ /* 0x008fca0000000000 */
[----:B------:R-:W-:-:S04]  /*ced0*/  IMAD.HI.U32 R21, R2, R20, RZ ;  /* 0x0000001402157227 */ /* 0x000fc800078e00ff */
[----:B------:R-:W-:-:S04]  /*cee0*/  IMAD.MOV R21, RZ, RZ, -R21 ;  /* 0x000000ffff157224 */ /* 0x000fc800078e0a15 */
[----:B0-----:R-:W-:Y:S02]  /*cef0*/  IMAD R39, R59, R21, R20 ;  /* 0x000000153b277224 */ /* 0x001fe400078e0214 */
[----:B------:R-:W3:Y:S01]  /*cf00*/  LDL R20, [R1+0x25ac] ;  /* 0x0025ac0001147983 */ /* 0x000ee20000100800 */
[----:B------:R-:W-:-:S04]  /*cf10*/  IMAD.HI.U32 R13, R2, R11, RZ ;  /* 0x0000000b020d7227 */ /* 0x000fc800078e00ff */
[--C-:B------:R-:W-:Y:S02]  /*cf20*/  @!P2 IMAD.IADD R17, R17, 0x1, -R59.reuse ;  /* 0x000000011111a824 */ /* 0x100fe400078e0a3b */
[----:B------:R-:W-:Y:S02]  /*cf30*/  @!P6 IMAD.IADD R44, R44, 0x1, -R59 ;  /* 0x000000012c2ce824 */ /* 0x000fe400078e0a3b */
[----:B------:R-:W-:Y:S02]  /*cf40*/  IMAD.MOV R13, RZ, RZ, -R13 ;  /* 0x000000ffff0d7224 */ /* 0x000fe400078e0a0d */
[----:B------:R-:W-:Y:S01]  /*cf50*/  @!P5 IMAD.IADD R26, R26, 0x1, -R59 ;  /* 0x000000011a1ad824 */ /* 0x000fe200078e0a3b */
[----:B------:R0:W-:Y:S01]  /*cf60*/  STL [R1+0x144], R17 ;  /* 0x0001441101007387 */ /* 0x0001e20000100800 */
[----:B-1----:R-:W-:-:S03]  /*cf70*/  IMAD R25, R59, R13, R11 ;  /* 0x0000000d3b197224 */ /* 0x002fc600078e020b */
[----:B0-----:R-:W3:Y:S01]  /*cf80*/  LDL.LU R17, [R1+0x2bbc] ;  /* 0x002bbc0001117983 */ /* 0x001ee20000300800 */
[----:B----4-:R-:W-:-:S03]  /*cf90*/  IABS R11, R61 ;  /* 0x0000003d000b7213 */ /* 0x010fc60000000000 */
[----:B------:R-:W-:Y:S04]  /*cfa0*/  STL [R1+0x148], R44 ;  /* 0x0001482c01007387 */ /* 0x000fe80000100800 */
[----:B------:R0:W-:Y:S04]  /*cfb0*/  STL [R1+0x134], R26 ;  /* 0x0001341a01007387 */ /* 0x0001e80000100800 */
        /* <DEDUP_REMOVED lines=21> */
[----:B0-----:R-:W-:Y:S01]  /*d110*/  IMAD R26, R59, R13, R11 ;  /* 0x0000000d3b1a7224 */ /* 0x001fe200078e020b */
[----:B---3--:R-:W-:-:S05]  /*d120*/  IABS R20, R20 ;  /* 0x0000001400147213 */ /* 0x008fca0000000000 */
[----:B------:R-:W-:-:S04]  /*d130*/  IMAD.HI.U32 R21, R2, R20, RZ ;  /* 0x0000001402157227 */ /* 0x000fc800078e00ff */
[----:B------:R-:W-:-:S04]  /*d140*/  IMAD.MOV R21, RZ, RZ, -R21 ;  /* 0x000000ffff157224 */ /* 0x000fc800078e0a15 */
[----:B-1----:R-:W-:Y:S02]  /*d150*/  IMAD R22, R59, R21, R20 ;  /* 0x000000153b167224 */ /* 0x002fe400078e0214 */
[----:B------:R-:W3:Y:S04]  /*d160*/  LDL R20, [R1+0x25f0] ;  /* 0x0025f00001147983 */ /* 0x000ee80000100800 */
[----:B------:R0:W-:Y:S04]  /*d170*/  STL [R1+0x13c], R19 ;  /* 0x00013c1301007387 */ /* 0x0001e80000100800 */
[----:B0-----:R-:W3:Y:S04]  /*d180*/  LDL.LU R19, [R1+0x2bb8] ;  /* 0x002bb80001137983 */ /* 0x001ee80000300800 */
[----:B------:R0:W-:Y:S01]  /*d190*/  STL [R1+0x128], R43 ;  /* 0x0001282b01007387 */ /* 0x0001e20000100800 */
        /* <DEDUP_REMOVED lines=16> */
[----:B------:R-:W-:Y:S01]  /*d2a0*/  STL [R1+0x130], R23 ;  /* 0x0001301701007387 */ /* 0x000fe20000100800 */
        /* <DEDUP_REMOVED lines=20> */
[----:B------:R0:W-:Y:S01]  /*d3f0*/  STL [R1+0x11c], R12 ;  /* 0x00011c0c01007387 */ /* 0x0001e20000100800 */
[----:B----4-:R-:W-:-:S03]  /*d400*/  IABS R11, R61 ;  /* 0x0000003d000b7213 */ /* 0x010fc60000000000 */
[----:B0-----:R-:W4:Y:S04]  /*d410*/  LDL.LU R12, [R1+0x2bb4] ;  /* 0x002bb400010c7983 */ /* 0x001f280000300800 */
        /* <DEDUP_REMOVED lines=18> */
[----:B------:R-:W-:-:S11]  /*d540*/  ISETP.GT.U32.AND P6, PT, R59, R56, PT ;  /* 0x000000383b00720c */ /* 0x000fd60003fc4070 */
[--C-:B------:R-:W-:Y:S02]  /*d550*/  @!P2 IMAD.IADD R58, R58, 0x1, -R59.reuse ;  /* 0x000000013a3aa824 */ /* 0x100fe400078e0a3b */
[----:B------:R-:W-:Y:S02]  /*d560*/  @!P6 IMAD.IADD R56, R56, 0x1, -R59 ;  /* 0x000000013838e824 */ /* 0x000fe400078e0a3b */
[----:B------:R-:W-:-:S04]  /*d570*/  IMAD.HI.U32 R13, R2, R11, RZ ;  /* 0x0000000b020d7227 */ /* 0x000fc800078e00ff */
[----:B------:R-:W-:-:S04]  /*d580*/  IMAD.MOV R13, RZ, RZ, -R13 ;  /* 0x000000ffff0d7224 */ /* 0x000fc800078e0a0d */
[----:B0-----:R-:W-:Y:S01]  /*d590*/  IMAD R28, R59, R13, R11 ;  /* 0x0000000d3b1c7224 */ /* 0x001fe200078e020b */
[----:B---3--:R-:W-:-:S05]  /*d5a0*/  IABS R20, R20 ;  /* 0x0000001400147213 */ /* 0x008fca0000000000 */
[----:B------:R-:W-:-:S04]  /*d5b0*/  IMAD.HI.U32 R21, R2, R20, RZ ;  /* 0x0000001402157227 */ /* 0x000fc800078e00ff */
[----:B------:R-:W-:-:S04]  /*d5c0*/  IMAD.MOV R21, RZ, RZ, -R21 ;  /* 0x000000ffff157224 */ /* 0x000fc800078e0a15 */
[----:B------:R-:W-:Y:S02]  /*d5d0*/  IMAD R53, R59, R21, R20 ;  /* 0x000000153b357224 */ /* 0x000fe400078e0214 */
[----:B------:R-:W3:Y:S04]  /*d5e0*/  LDL R20, [R1+0x26b0] ;  /* 0x0026b00001147983 */ /* 0x000ee80000100800 */
[----:B------:R0:W-:Y:S04]  /*d5f0*/  STL [R1+0x114], R58 ;  /* 0x0001143a01007387 */ /* 0x0001e80000100800 */
[----:B0-----:R-:W3:Y:S04]  /*d600*/  LDL.LU R58, [R1+0x2bb0] ;  /* 0x002bb000013a7983 */ /* 0x001ee80000300800 */
[----:B------:R0:W-:Y:S04]  /*d610*/  STL [R1+0x118], R56 ;  /* 0x0001183801007387 */ /* 0x0001e80000100800 */
[----:B0-----:R-:W3:Y:S01]  /*d620*/  LDL R56, [R1+0x26c4] ;  /* 0x0026c40001387983 */ /* 0x001ee20000100800 */
        /* <DEDUP_REMOVED lines=12> */
[C---:B------:R-:W-:Y:S01]  /*d6f0*/  IMAD R49, R59.reuse, R18, R15 ;  /* 0x000000123b317224 */ /* 0x040fe200078e020f */
[----:B--2---:R-:W-:Y:S01]  /*d700*/  IABS R15, R60 ;  /* 0x0000003c000f7213 */ /* 0x004fe20000000000 */
[----:B------:R-:W-:Y:S04]  /*d710*/  STL [R1+0x104], R52 ;  /* 0x0001043401007387 */ /* 0x000fe80000100800 */
        /* <DEDUP_REMOVED lines=15> */
[----:B0-----:R-:W-:Y:S02]  /*d810*/  IMAD R48, R59, R13, R11 ;  /* 0x0000000d3b307224 */ /* 0x001fe400078e020b */
[----:B------:R-:W-:-:S04]  /*d820*/  IMAD.HI.U32 R18, R2, R15, RZ ;  /* 0x0000000f02127227 */ /* 0x000fc800078e00ff */
[----:B------:R-:W-:-:S04]  /*d830*/  IMAD.MOV R18, RZ, RZ, -R18 ;  /* 0x000000ffff127224 */ /* 0x000fc800078e0a12 */
[----:B------:R-:W-:Y:S01]  /*d840*/  IMAD R52, R59, R18, R15 ;  /* 0x000000123b347224 */ /* 0x000fe200078e020f */
[----:B---3--:R-:W-:-:S05]  /*d850*/  IABS R20, R20 ;  /* 0x0000001400147213 */ /* 0x008fca0000000000 */
[----:B------:R-:W-:-:S04]  /*d860*/  IMAD.HI.U32 R21, R2, R20, RZ ;  /* 0x0000001402157227 */ /* 0x000fc800078e00ff */
[----:B------:R-:W-:-:S04]  /*d870*/  IMAD.MOV R21, RZ, RZ, -R21 ;  /* 0x000000ffff157224 */ /* 0x000fc800078e0a15 */
[----:B------:R-:W-:Y:S02]  /*d880*/  IMAD R60, R59, R21, R20 ;  /* 0x000000153b3c7224 */ /* 0x000fe400078e0214 */
[----:B------:R-:W2:Y:S04]  /*d890*/  LDL R20, [R1+0x26bc] ;  /* 0x0026bc0001147983 */ /* 0x000ea80000100800 */
[----:B------:R0:W-:Y:S04]  /*d8a0*/  STL [R1+0x10c], R57 ;  /* 0x00010c3901007387 */ /* 0x0001e80000100800 */
[----:B0-----:R-:W3:Y:S01]  /*d8b0*/  LDL.LU R57, [R1+0x2bac] ;  /* 0x002bac0001397983 */ /* 0x001ee20000300800 */
[----:B------:R-:W-:-:S03]  /*d8c0*/  IABS R11, R56 ;  /* 0x00000038000b7213 */ /* 0x000fc60000000000 */
[----:B------:R0:W-:Y:S04]  /*d8d0*/  STL [R1+0xf8], R51 ;  /* 0x0000f83301007387 */ /* 0x0001e80000100800 */
[----:B------:R1:W-:Y:S04]  /*d8e0*/  STL [R1+0xfc], R41 ;  /* 0x0000fc2901007387 */ /* 0x0003e80000100800 */
[----:B------:R-:W3:Y:S01]  /*d8f0*/  LDL R56, [R1+0x26e8] ;  /* 0x0026e80001387983 */ /* 0x000ee20000100800 */
[----:B----4-:R-:W-:-:S03]  /*d900*/  IABS R15, R61 ;  /* 0x0000003d000f7213 */ /* 0x010fc60000000000 */
[----:B------:R-:W4:Y:S01]  /*d910*/  LDL R61, [R1+0x26cc] ;  /* 0x0026cc00013d7983 */ /* 0x000f220000100800 */
[----:B------:R-:W-:-:S13]  /*d920*/  ISETP.GT.U32.AND P3, PT, R59, R27, PT ;  /* 0x0000001b3b00720c */ /* 0x000fda0003f64070 */
[----:B------:R-:W-:-:S05]  /*d930*/  @!P3 IMAD.IADD R27, R27, 0x1, -R59 ;  /* 0x000000011b1bb824 */ /* 0x000fca00078e0a3b */
[----:B------:R-:W-:-:S13]  /*d940*/  ISETP.GT.U32.AND P3, PT, R59, R27, PT ;  /* 0x0000001b3b00720c */ /* 0x000fda0003f64070 */
        /* <DEDUP_REMOVED lines=12> */
[----:B0-----:R-:W-:Y:S02]  /*da10*/  IMAD R51, R59, R13, R11 ;  /* 0x0000000d3b337224 */ /* 0x001fe400078e020b */
[----:B------:R-:W-:-:S04]  /*da20*/  IMAD.HI.U32 R18, R2, R15, RZ ;  /* 0x0000000f02127227 */ /* 0x000fc800078e00ff */
[----:B------:R-:W-:-:S04]  /*da30*/  IMAD.MOV R18, RZ, RZ, -R18 ;  /* 0x000000ffff127224 */ /* 0x000fc800078e0a12 */
[----:B-1----:R-:W-:Y:S01]  /*da40*/  IMAD R41, R59, R18, R15 ;  /* 0x000000123b297224 */ /* 0x002fe200078e020f */
[----:B--2---:R-:W-:-:S05]  /*da50*/  IABS R20, R20 ;  /* 0x0000001400147213 */ /* 0x004fca0000000000 */
[----:B------:R-:W-:-:S04]  /*da60*/  IMAD.HI.U32 R21, R2, R20, RZ ;  /* 0x0000001402157227 */ /* 0x000fc800078e00ff */
[----:B------:R-:W-:-:S04]  /*da70*/  IMAD.MOV R21, RZ, RZ, -R21 ;  /* 0x000000ffff157224 */ /* 0x000fc800078e0a15 */
[----:B------:R-:W-:Y:S02]  /*da80*/  IMAD R27, R59, R21, R20 ;  /* 0x000000153b1b7224 */ /* 0x000fe400078e0214 */
[----:B------:R-:W2:Y:S04]  /*da90*/  LDL R20, [R1+0x26c8] ;  /* 0x0026c80001147983 */ /* 0x000ea80000100800 */
[----:B------:R0:W-:Y:S01]  /*daa0*/  STL [R1+0xec], R39 ;  /* 0x0000ec2701007387 */ /* 0x0001e20000100800 */
[----:B---3--:R-:W-:-:S03]  /*dab0*/  IABS R11, R56 ;  /* 0x00000038000b7213 */ /* 0x008fc60000000000 */
[----:B0-----:R-:W3:Y:S04]  /*dac0*/  LDL.LU R39, [R1+0x2ba8] ;  /* 0x002ba80001277983 */ /* 0x001ee80000300800 */
[----:B------:R0:W-:Y:S04]  /*dad0*/  STL [R1+0xf0], R42 ;  /* 0x0000f02a01007387 */ /* 0x0001e80000100800 */
[----:B------:R-:W3:Y:S01]  /*dae0*/  LDL R56, [R1+0x26f4] ;  /* 0x0026f40001387983 */ /* 0x000ee20000100800 */
[----:B----4-:R-:W-:-:S03]  /*daf0*/  IABS R15, R61 ;  /* 0x0000003d000f7213 */ /* 0x010fc60000000000 */
[----:B------:R-:W4:Y:S01]  /*db00*/  LDL R61, [R1+0x26f0] ;  /* 0x0026f000013d7983 */ /* 0x000f220000100800 */
[C---:B------:R-:W-:Y:S02]  /*db10*/  ISETP.GT.U32.AND P5, PT, R59.reuse, R25, PT ;  /* 0x000000193b00720c */ /* 0x040fe40003fa4070 */
[----:B------:R-:W-:-:S11]  /*db20*/  ISETP.GT.U32.AND P3, PT, R59, R22, PT ;  /* 0x000000163b00720c */ /* 0x000fd60003f64070 */
[--C-:B------:R-:W-:Y:S02]  /*db30*/  @!P5 IMAD.IADD R25, R25, 0x1, -R59.reuse ;  /* 0x000000011919d824 */ /* 0x100fe400078e0a3b */
[----:B------:R-:W-:-:S03]  /*db40*/  @!P3 IMAD.IADD R22, R22, 0x1, -R59 ;  /* 0x000000011616b824 */ /* 0x000fc600078e0a3b */
[C---:B------:R-:W-:Y:S02]  /*db50*/  ISETP.GT.U32.AND P5, PT, R59.reuse, R25, PT ;  /* 0x000000193b00720c */ /* 0x040fe40003fa4070 */
[----:B------:R-:W-:-:S11]  /*db60*/  ISETP.GT.U32.AND P3, PT, R59, R22, PT ;  /* 0x000000163b00720c */ /* 0x000fd60003f64070 */
[--C-:B------:R-:W-:Y:S02]  /*db70*/  @!P5 IMAD.IADD R25, R25, 0x1, -R59.reuse ;  /* 0x000000011919d824 */ /* 0x100fe400078e0a3b */
[----:B------:R-:W-:-:S03]  /*db80*/  @!P3 IMAD.IADD R22, R22, 0x1, -R59 ;  /* 0x000000011616b824 */ /* 0x000fc600078e0a3b */
[----:B------:R-:W-:Y:S04]  /*db90*/  STL [R1+0xf4], R25 ;  /* 0x0000f41901007387 */ /* 0x000fe80000100800 */
[----:B------:R1:W-:Y:S01]  /*dba0*/  STL [R1+0xe0], R22 ;  /* 0x0000e01601007387 */ /* 0x0003e20000100800 */
        /* <DEDUP_REMOVED lines=26> */
[----:B------:R-:W-:Y:S04]  /*dd50*/  STL [R1+0xe8], R26 ;  /* 0x0000e81a01007387 */ /* 0x000fe80000100800 */
[----:B------:R-:W-:Y:S04]  /*dd60*/  STL [R1+0xd4], R24 ;  /* 0x0000d41801007387 */ /* 0x000fe80000100800 */
        /* <DEDUP_REMOVED lines=21> */
[----:B------:R-:W-:Y:S01]  /*dec0*/  IMAD R24, R59, R18, R15 ;  /* 0x000000123b187224 */ /* 0x000fe200078e020f */
        /* <DEDUP_REMOVED lines=49> */
[----:B------:R0:W-:Y:S04]  /*e1e0*/  STL [R1+0xc4], R48 ;  /* 0x0000c43001007387 */ /* 0x0001e80000100800 */
[----:B------:R-:W3:Y:S01]  /*e1f0*/  LDL R56, [R1+0x2724] ;  /* 0x0027240001387983 */ /* 0x000ee20000100800 */
[----:B----4-:R-:W-:-:S03]  /*e200*/  IABS R15, R61 ;  /* 0x0000003d000f7213 */ /* 0x010fc60000000000 */
[----:B------:R-:W4:Y:S01]  /*e210*/  LDL R61, [R1+0x2720] ;  /* 0x00272000013d7983 */ /* 0x000f220000100800 */
[----:B------:R-:W-:-:S13]  /*e220*/  ISETP.GT.U32.AND P3, PT, R59, R27, PT ;  /* 0x0000001b3b00720c */ /* 0x000fda0003f64070 */
[----:B------:R-:W-:-:S05]  /*e230*/  @!P3 IMAD.IADD R27, R27, 0x1, -R59 ;  /* 0x000000011b1bb824 */ /* 0x000fca00078e0a3b */
[C---:B------:R-:W-:Y:S02]  /*e240*/  ISETP.GT.U32.AND P3, PT, R59.reuse, R27, PT ;  /* 0x0000001b3b00720c */ /* 0x040fe40003f64070 */
[----:B------:R-:W-:-:S11]  /*e250*/  ISETP.GT.U32.AND P2, PT, R59, R41, PT ;  /* 0x000000293b00720c */ /* 0x000fd60003f44070 */
[----:B------:R-:W-:-:S05]  /*e260*/  @!P3 IMAD.IADD R27, R27, 0x1, -R59 ;  /* 0x000000011b1bb824 */ /* 0x000fca00078e0a3b */
[----:B------:R1:W-:Y:S01]  /*e270*/  STL [R1+0xb0], R27 ;  /* 0x0000b01b01007387 */ /* 0x0003e20000100800 */
[----:B------:R-:W-:Y:S01]  /*e280*/  ISETP.GT.U32.AND P6, PT, R59, R51, PT ;  /* 0x000000333b00720c */ /* 0x000fe20003fc4070 */
[----:B------:R-:W-:-:S05]  /*e290*/  @!P2 IMAD.IADD R41, R41, 0x1, -R59 ;  /* 0x000000012929a824 */ /* 0x000fca00078e0a3b */
[----:B------:R-:W-:-:S07]  /*e2a0*/  ISETP.GT.U32.AND P2, PT, R59, R41, PT ;  /* 0x000000293b00720c */ /* 0x000fce0003f44070 */
[----:B------:R-:W-:-:S05]  /*e2b0*/  @!P6 IMAD.IADD R51, R51, 0x1, -R59 ;  /* 0x000000013333e824 */ /* 0x000fca00078e0a3b */
[----:B------:R-:W-:Y:S01]  /*e2c0*/  ISETP.GT.U32.AND P6, PT, R59, R51, PT ;  /* 0x000000333b00720c */ /* 0x000fe20003fc4070 */
[----:B------:R-:W-:-:S04]  /*e2d0*/  IMAD.HI.U32 R13, R2, R11, RZ ;  /* 0x0000000b020d7227 */ /* 0x000fc800078e00ff */
[----:B------:R-:W-:Y:S02]  /*e2e0*/  @!P2 IMAD.IADD R41, R41, 0x1, -R59 ;  /* 0x000000012929a824 */ /* 0x000fe400078e0a3b */
[----:B------:R-:W-:-:S06]  /*e2f0*/  IMAD.MOV R13, RZ, RZ, -R13 ;  /* 0x000000ffff0d7224 */ /* 0x000fcc00078e0a0d */
        /* <DEDUP_REMOVED lines=8> */
[----:B-1----:R-:W-:Y:S02]  /*e380*/  IMAD R27, R59, R21, R20 ;  /* 0x000000153b1b7224 */ /* 0x002fe400078e0214 */
        /* <DEDUP_REMOVED lines=13> */
[C---:B------:R-:W-:Y:S02]  /*e460*/  ISETP.GT.U32.AND P3, PT, R59.reuse, R22, PT ;  /* 0x000000163b00720c */ /* 0x040fe40003f64070 */
[C---:B------:R-:W-:Y:S02]  /*e470*/  ISETP.GT.U32.AND P2, PT, R59.reuse, R42, PT ;  /* 0x0000002a3b00720c */ /* 0x040fe40003f44070 */
[----:B------:R-:W-:-:S07]  /*e480*/  ISETP.GT.U32.AND P6, PT, R59, R26, PT ;  /* 0x0000001a3b00720c */ /* 0x000fce0003fc4070 */
[--C-:B------:R-:W-:Y:S01]  /*e490*/  @!P5 IMAD.IADD R25, R25, 0x1, -R59.reuse ;  /* 0x000000011919d824 */ /* 0x100fe200078e0a3b */
[----:B------:R-:W-:Y:S01]  /*e4a0*/  ISETP.GT.U32.AND P5, PT, R59, R24, PT ;  /* 0x000000183b00720c */ /* 0x000fe20003fa4070 */
[----:B------:R-:W-:-:S03]  /*e4b0*/  @!P3 IMAD.IADD R22, R22, 0x1, -R59 ;  /* 0x000000011616b824 */ /* 0x000fc600078e0a3b */
[----:B------:R-:W-:Y:S04]  /*e4c0*/  STL [R1+0xa8], R25 ;  /* 0x0000a81901007387 */ /* 0x000fe80000100800 */
[----:B------:R1:W-:Y:S01]  /*e4d0*/  STL [R1+0xac], R22 ;  /* 0x0000ac1601007387 */ /* 0x0003e20000100800 */
[--C-:B------:R-:W-:Y:S02]  /*e4e0*/  @!P2 IMAD.IADD R42, R42, 0x1, -R59.reuse ;  /* 0x000000012a2aa824 */ /* 0x100fe400078e0a3b */
[--C-:B------:R-:W-:Y:S02]  /*e4f0*/  @!P6 IMAD.IADD R26, R26, 0x1, -R59.reuse ;  /* 0x000000011a1ae824 */ /* 0x100fe400078e0a3b */
[----:B------:R-:W-:Y:S01]  /*e500*/  @!P5 IMAD.IADD R24, R24, 0x1, -R59 ;  /* 0x000000011818d824 */ /* 0x000fe200078e0a3b */
[----:B------:R-:W-:-:S02]  /*e510*/  ISETP.GT.U32.AND P2, PT, R59, R42, PT ;  /* 0x0000002a3b00720c */ /* 0x000fc40003f44070 */
        /* <DEDUP_REMOVED lines=24> */
[C---:B------:R-:W-:Y:S02]  /*e6a0*/  ISETP.GT.U32.AND P3, PT, R59.reuse, R23, PT ;  /* 0x000000173b00720c */ /* 0x040fe40003f64070 */
[C---:B------:R-:W-:Y:S02]  /*e6b0*/  ISETP.GT.U32.AND P2, PT, R59.reuse, R53, PT ;  /* 0x000000353b00720c */ /* 0x040fe40003f44070 */
[----:B------:R-:W-:-:S09]  /*e6c0*/  ISETP.GT.U32.AND P6, PT, R59, R49, PT ;  /* 0x000000313b00720c */ /* 0x000fd20003fc4070 */
[----:B------:R-:W-:-:S05]  /*e6d0*/  @!P3 IMAD.IADD R23, R23, 0x1, -R59 ;  /* 0x000000011717b824 */ /* 0x000fca00078e0a3b */
[----:B------:R-:W-:Y:S01]  /*e6e0*/  ISETP.GT.U32.AND P3, PT, R59, R23, PT ;  /* 0x000000173b00720c */ /* 0x000fe20003f64070 */
[--C-:B------:R-:W-:Y:S02]  /*e6f0*/  @!P2 IMAD.IADD R53, R53, 0x1, -R59.reuse ;  /* 0x000000013535a824 */ /* 0x100fe400078e0a3b */
[----:B------:R-:W-:-:S03]  /*e700*/  @!P6 IMAD.IADD R49, R49, 0x1, -R59 ;  /* 0x000000013131e824 */ /* 0x000fc600078e0a3b */
[C---:B------:R-:W-:Y:S02]  /*e710*/  ISETP.GT.U32.AND P2, PT, R59.reuse, R53, PT ;  /* 0x000000353b00720c */ /* 0x040fe40003f44070 */
[----:B------:R-:W-:-:S05]  /*e720*/  ISETP.GT.U32.AND P6, PT, R59, R49, PT ;  /* 0x000000313b00720c */ /* 0x000fca0003fc4070 */
[----:B------:R-:W-:-:S05]  /*e730*/  @!P3 IMAD.IADD R23, R23, 0x1, -R59 ;  /* 0x000000011717b824 */ /* 0x000fca00078e0a3b */
[----:B------:R0:W-:Y:S01]  /*e740*/  STL [R1+0x298], R23 ;  /* 0x0002981701007387 */ /* 0x0001e20000100800 */
[----:B------:R-:W-:-:S04]  /*e750*/  IMAD.HI.U32 R13, R2, R11, RZ ;  /* 0x0000000b020d7227 */ /* 0x000fc800078e00ff */
[----:B------:R-:W-:Y:S02]  /*e760*/  @!P2 IMAD.IADD R53, R53, 0x1, -R59 ;  /* 0x000000013535a824 */ /* 0x000fe400078e0a3b */
[----:B------:R-:W-:Y:S02]  /*e770*/  IMAD.MOV R13, RZ, RZ, -R13 ;  /* 0x000000ffff0d7224 */ /* 0x000fe400078e0a0d */
        /* <DEDUP_REMOVED lines=12> */
[----:B0-----:R-:W3:Y:S04]  /*e840*/  LDL R53, [R1+0x295c] ;  /* 0x00295c0001357983 */ /* 0x001ee80000100800 */
[----:B------:R-:W-:Y:S04]  /*e850*/  STL [R1+0x290], R49 ;  /* 0x0002903101007387 */ /* 0x000fe80000100800 */
[----:B------:R-:W3:Y:S01]  /*e860*/  LDL R56, [R1+0x2964] ;  /* 0x0029640001387983 */ /* 0x000ee20000100800 */
[----:B----4-:R-:W-:-:S03]  /*e870*/  IABS R15, R61 ;  /* 0x0000003d000f7213 */ /* 0x010fc60000000000 */
[----:B------:R-:W4:Y:S01]  /*e880*/  LDL R61, [R1+0x2960] ;  /* 0x00296000013d7983 */ /* 0x000f220000100800 */
[----:B------:R-:W-:-:S13]  /*e890*/  ISETP.GT.U32.AND P5, PT, R59, R28, PT ;  /* 0x0000001c3b00720c */ /* 0x000fda0003fa4070 */
[----:B------:R-:W-:-:S05]  /*e8a0*/  @!P5 IMAD.IADD R28, R28, 0x1, -R59 ;  /* 0x000000011c1cd824 */ /* 0x000fca00078e0a3b */
[C---:B------:R-:W-:Y:S02]  /*e8b0*/  ISETP.GT.U32.AND P5, PT, R59.reuse, R28, PT ;  /* 0x0000001c3b00720c */ /* 0x040fe40003fa4070 */
[C---:B------:R-:W-:Y:S02]  /*e8c0*/  ISETP.GT.U32.AND P3, PT, R59.reuse, R27, PT ;  /* 0x0000001b3b00720c */ /* 0x040fe40003f64070 */
[C---:B------:R-:W-:Y:S02]  /*e8d0*/  ISETP.GT.U32.AND P2, PT, R59.reuse, R52, PT ;  /* 0x000000343b00720c */ /* 0x040fe40003f44070 */
[----:B------:R-:W-:-:S07]  /*e8e0*/  ISETP.GT.U32.AND P6, PT, R59, R48, PT ;  /* 0x000000303b00720c */ /* 0x000fce0003fc4070 */
[--C-:B------:R-:W-:Y:S01]  /*e8f0*/  @!P5 IMAD.IADD R28, R28, 0x1, -R59.reuse ;  /* 0x000000011c1cd824 */ /* 0x100fe200078e0a3b */
[----:B------:R-:W-:Y:S01]  /*e900*/  ISETP.GT.U32.AND P5, PT, R59, R25, PT ;  /* 0x000000193b00720c */ /* 0x000fe20003fa4070 */
[--C-:B------:R-:W-:Y:S02]  /*e910*/  @!P3 IMAD.IADD R27, R27, 0x1, -R59.reuse ;  /* 0x000000011b1bb824 */ /* 0x100fe400078e0a3b */
[--C-:B------:R-:W-:Y:S02]  /*e920*/  @!P2 IMAD.IADD R52, R52, 0x1, -R59.reuse ;  /* 0x000000013434a824 */ /* 0x100fe400078e0a3b */
[----:B------:R-:W-:Y:S01]  /*e930*/  @!P6 IMAD.IADD R48, R48, 0x1, -R59 ;  /* 0x000000013030e824 */ /* 0x000fe200078e0a3b */
[C---:B------:R-:W-:Y:S02]  /*e940*/  ISETP.GT.U32.AND P3, PT, R59.reuse, R27, PT ;  /* 0x0000001b3b00720c */ /* 0x040fe40003f64070 */
[----:B------:R-:W-:-:S05]  /*e950*/  ISETP.GT.U32.AND P2, PT, R59, R52, PT ;  /* 0x000000343b00720c */ /* 0x000fca0003f44070 */
[----:B------:R-:W-:Y:S01]  /*e960*/  @!P5 IMAD.IADD R25, R25, 0x1, -R59 ;  /* 0x000000011919d824 */ /* 0x000fe200078e0a3b */
[----:B------:R-:W-:-:S04]  /*e970*/  ISETP.GT.U32.AND P6, PT, R59, R48, PT ;  /* 0x000000303b00720c */ /* 0x000fc80003fc4070 */
[----:B------:R-:W-:Y:S01]  /*e980*/  ISETP.GT.U32.AND P5, PT, R59, R25, PT ;  /* 0x000000193b00720c */ /* 0x000fe20003fa4070 */
[----:B------:R-:W-:-:S04]  /*e990*/  IMAD.HI.U32 R13, R2, R11, RZ ;  /* 0x0000000b020d7227 */ /* 0x000fc800078e00ff */
[--C-:B------:R-:W-:Y:S02]  /*e9a0*/  @!P3 IMAD.IADD R27, R27, 0x1, -R59.reuse ;  /* 0x000000011b1bb824 */ /* 0x100fe400078e0a3b */
[--C-:B------:R-:W-:Y:S01]  /*e9b0*/  @!P2 IMAD.IADD R52, R52, 0x1, -R59.reuse ;  /* 0x000000013434a824 */ /* 0x100fe200078e0a3b */
[----:B------:R-:W-:Y:S01]  /*e9c0*/  STL [R1+0x294], R28 ;  /* 0x0002941c01007387 */ /* 0x000fe20000100800 */
[----:B------:R-:W-:Y:S02]  /*e9d0*/  @!P6 IMAD.IADD R48, R48, 0x1, -R59 ;  /* 0x000000013030e824 */ /* 0x000fe400078e0a3b */
[----:B------:R-:W-:Y:S01]  /*e9e0*/  IMAD.MOV R13, RZ, RZ, -R13 ;  /* 0x000000ffff0d7224 */ /* 0x000fe200078e0a0d */
[----:B------:R0:W-:Y:S01]  /*e9f0*/  STL [R1+0x280], R27 ;  /* 0x0002801b01007387 */ /* 0x0001e20000100800 */
[----:B------:R-:W-:-:S03]  /*ea00*/  @!P5 IMAD.IADD R25, R25, 0x1, -R59 ;  /* 0x000000011919d824 */ /* 0x000fc600078e0a3b */
[----:B------:R-:W-:Y:S01]  /*ea10*/  STL [R1+0x284], R52 ;  /* 0x0002843401007387 */ /* 0x000fe20000100800 */
[----:B0-----:R-:W-:Y:S02]  /*ea20*/  IMAD R27, R59, R13, R11 ;  /* 0x0000000d3b1b7224 */ /* 0x001fe400078e020b */
[----:B------:R-:W-:-:S04]  /*ea30*/  IMAD.HI.U32 R18, R2, R15, RZ ;  /* 0x0000000f02127227 */ /* 0x000fc800078e00ff */
[----:B------:R-:W-:-:S04]  /*ea40*/  IMAD.MOV R18, RZ, RZ, -R18 ;  /* 0x000000ffff127224 */ /* 0x000fc800078e0a12 */
[----:B------:R-:W-:Y:S01]  /*ea50*/  IMAD R28, R59, R18, R15 ;  /* 0x000000123b1c7224 */ /* 0x000fe200078e020f */
[----:B--2---:R-:W-:-:S05]  /*ea60*/  IABS R20, R20 ;  /* 0x0000001400147213 */ /* 0x004fca0000000000 */
[----:B------:R-:W-:-:S04]  /*ea70*/  IMAD.HI.U32 R21, R2, R20, RZ ;  /* 0x0000001402157227 */ /* 0x000fc800078e00ff */
[----:B------:R-:W-:-:S04]  /*ea80*/  IMAD.MOV R21, RZ, RZ, -R21 ;  /* 0x000000ffff157224 */ /* 0x000fc800078e0a15 */
[----:B------:R-:W-:Y:S01]  /*ea90*/  IMAD R49, R59, R21, R20 ;  /* 0x000000153b317224 */ /* 0x000fe200078e0214 */
[----:B---3--:R-:W-:Y:S02]  /*eaa0*/  IABS R20, R53 ;  /* 0x0000003500147213 */ /* 0x008fe40000000000 */
[----:B------:R-:W2:Y:S04]  /*eab0*/  LDL R53, [R1+0x2968] ;  /* 0x0029680001357983 */ /* 0x000ea80000100800 */
[----:B------:R-:W-:Y:S01]  /*eac0*/  STL [R1+0x288], R48 ;  /* 0x0002883001007387 */ /* 0x000fe20000100800 */
[----:B------:R-:W-:-:S03]  /*ead0*/  IABS R11, R56 ;  /* 0x00000038000b7213 */ /* 0x000fc60000000000 */
[----:B------:R0:W-:Y:S04]  /*eae0*/  STL [R1+0x274], R25 ;  /* 0x0002741901007387 */ /* 0x0001e80000100800 */
[----:B------:R-:W3:Y:S01]  /*eaf0*/  LDL R56, [R1+0x2970] ;  /* 0x0029700001387983 */ /* 0x000ee20000100800 */
[----:B----4-:R-:W-:-:S03]  /*eb00*/  IABS R15, R61 ;  /* 0x0000003d000f7213 */ /* 0x010fc60000000000 */
[----:B------:R-:W4:Y:S01]  /*eb10*/  LDL R61, [R1+0x296c] ;  /* 0x00296c00013d7983 */ /* 0x000f220000100800 */
        /* <DEDUP_REMOVED lines=13> */
[----:B------:R-:W-:Y:S01]  /*ebf0*/  @!P2 IMAD.IADD R51, R51, 0x1, -R59 ;  /* 0x000000013333a824 */ /* 0x000fe200078e0a3b */
[----:B------:R1:W-:Y:S01]  /*ec00*/  STL [R1+0x278], R22 ;  /* 0x0002781601007387 */ /* 0x0003e20000100800 */
[----:B------:R-:W-:Y:S02]  /*ec10*/  IMAD.MOV R13, RZ, RZ, -R13 ;  /* 0x000000ffff0d7224 */ /* 0x000fe400078e0a0d */
[----:B------:R-:W-:Y:S01]  /*ec20*/  @!P6 IMAD.IADD R26, R26, 0x1, -R59 ;  /* 0x000000011a1ae824 */ /* 0x000fe200078e0a3b */
[----:B------:R-:W-:Y:S01]  /*ec30*/  STL [R1+0x27c], R51 ;  /* 0x00027c3301007387 */ /* 0x000fe20000100800 */
[----:B0-----:R-:W-:-:S02]  /*ec40*/  IMAD R25, R59, R13, R11 ;  /* 0x0000000d3b197224 */ /* 0x001fc400078e020b */
[----:B-1----:R-:W-:Y:S02]  /*ec50*/  IMAD R22, R59, R21, R20 ;  /* 0x000000153b167224 */ /* 0x002fe400078e0214 */
[----:B------:R-:W-:-:S04]  /*ec60*/  IMAD.HI.U32 R18, R2, R15, RZ ;  /* 0x0000000f02127227 */ /* 0x000fc800078e00ff */
[----:B------:R-:W-:-:S04]  /*ec70*/  IMAD.MOV R18, RZ, RZ, -R18 ;  /* 0x000000ffff127224 */ /* 0x000fc800078e0a12 */
[----:B------:R-:W-:Y:S01]  /*ec80*/  IMAD R48, R59, R18, R15 ;  /* 0x000000123b307224 */ /* 0x000fe200078e020f */
[----:B--2---:R-:W-:Y:S02]  /*ec90*/  IABS R20, R53 ;  /* 0x0000003500147213 */ /* 0x004fe40000000000 */
[----:B------:R-:W2:Y:S04]  /*eca0*/  LDL R53, [R1+0x2974] ;  /* 0x0029740001357983 */ /* 0x000ea80000100800 */
[----:B------:R-:W-:Y:S01]  /*ecb0*/  STL [R1+0x260], R26 ;  /* 0x0002601a01007387 */ /* 0x000fe20000100800 */
[----:B---3--:R-:W-:-:S03]  /*ecc0*/  IABS R11, R56 ;  /* 0x00000038000b7213 */ /* 0x008fc60000000000 */
        /* <DEDUP_REMOVED lines=20> */
[----:B------:R-:W-:-:S04]  /*ee10*/  IMAD.HI.U32 R13, R2, R11, RZ ;  /* 0x0000000b020d7227 */ /* 0x000fc800078e00ff */
[----:B------:R-:W-:Y:S02]  /*ee20*/  @!P3 IMAD.IADD R23, R23, 0x1, -R59 ;  /* 0x000000011717b824 */ /* 0x000fe400078e0a3b */
[----:B------:R-:W-:Y:S02]  /*ee30*/  IMAD.MOV R21, RZ, RZ, -R21 ;  /* 0x000000ffff157224 */ /* 0x000fe400078e0a15 */
[--C-:B------:R-:W-:Y:S01]  /*ee40*/  @!P2 IMAD.IADD R49, R49, 0x1, -R59.reuse ;  /* 0x000000013131a824 */ /* 0x100fe200078e0a3b */
[----:B------:R0:W-:Y:S01]  /*ee50*/  STL [R1+0x264], R24 ;  /* 0x0002641801007387 */ /* 0x0001e20000100800 */
[----:B------:R-:W-:Y:S02]  /*ee60*/  @!P6 IMAD.IADD R28, R28, 0x1, -R59 ;  /* 0x000000011c1ce824 */ /* 0x000fe400078e0a3b */
[----:B------:R-:W-:Y:S01]  /*ee70*/  IMAD.MOV R13, RZ, RZ, -R13 ;  /* 0x000000ffff0d7224 */ /* 0x000fe200078e0a0d */
[----:B------:R1:W-:Y:S01]  /*ee80*/  STL [R1+0x268], R23 ;  /* 0x0002681701007387 */ /* 0x0003e20000100800 */
[----:B------:R-:W-:-:S03]  /*ee90*/  @!P5 IMAD.IADD R27, R27, 0x1, -R59 ;  /* 0x000000011b1bd824 */ /* 0x000fc600078e0a3b */
[----:B------:R-:W-:Y:S01]  /*eea0*/  STL [R1+0x24c], R49 ;  /* 0x00024c3101007387 */ /* 0x000fe20000100800 */
[C---:B0-----:R-:W-:Y:S02]  /*eeb0*/  IMAD R24, R59.reuse, R21, R20 ;  /* 0x000000153b187224 */ /* 0x041fe400078e0214 */
[----:B------:R-:W-:Y:S02]  /*eec0*/  IMAD R26, R59, R13, R11 ;  /* 0x0000000d3b1a7224 */ /* 0x000fe400078e020b */
[----:B------:R-:W-:-:S04]  /*eed0*/  IMAD.HI.U32 R18, R2, R15, RZ ;  /* 0x0000000f02127227 */ /* 0x000fc800078e00ff */
[----:B------:R-:W-:-:S04]  /*eee0*/  IMAD.MOV R18, RZ, RZ, -R18 ;  /* 0x000000ffff127224 */ /* 0x000fc800078e0a12 */
[----:B-1----:R-:W-:Y:S01]  /*eef0*/  IMAD R23, R59, R18, R15 ;  /* 0x000000123b177224 */ /* 0x002fe200078e020f */
[----:B--2---:R-:W-:Y:S02]  /*ef00*/  IABS R20, R53 ;  /* 0x0000003500147213 */ /* 0x004fe40000000000 */
[----:B------:R-:W2:Y:S04]  /*ef10*/  LDL R53, [R1+0x2980] ;  /* 0x0029800001357983 */ /* 0x000ea80000100800 */
[----:B------:R-:W-:Y:S04]  /*ef20*/  STL [R1+0x250], R28 ;  /* 0x0002501c01007387 */ /* 0x000fe80000100800 */
[----:B------:R0:W-:Y:S01]  /*ef30*/  STL [R1+0x254], R27 ;  /* 0x0002541b01007387 */ /* 0x0001e20000100800 */
[----:B---3--:R-:W-:-:S03]  /*ef40*/  IABS R11, R56 ;  /* 0x00000038000b7213 */ /* 0x008fc60000000000 */
        /* <DEDUP_REMOVED lines=16> */
[----:B------:R-:W-:Y:S02]  /*f050*/  @!P2 IMAD.IADD R48, R48, 0x1, -R59 ;  /* 0x000000013030a824 */ /* 0x000fe400078e0a3b */
[----:B------:R-:W-:Y:S02]  /*f060*/  IMAD.MOV R13, RZ, RZ, -R13 ;  /* 0x000000ffff0d7224 */ /* 0x000fe400078e0a0d */
[----:B------:R-:W-:Y:S01]  /*f070*/  @!P6 IMAD.IADD R25, R25, 0x1, -R59 ;  /* 0x000000011919e824 */ /* 0x000fe200078e0a3b */
[----:B------:R1:W-:Y:S01]  /*f080*/  STL [R1+0x238], R22 ;  /* 0x0002381601007387 */ /* 0x0003e20000100800 */
[----:B0-----:R-:W-:-:S03]  /*f090*/  IMAD R27, R59, R21, R20 ;  /* 0x000000153b1b7224 */ /* 0x001fc600078e0214 */
[----:B------:R-:W-:Y:S01]  /*f0a0*/  STL [R1+0x23c], R48 ;  /* 0x00023c3001007387 */ /* 0x000fe20000100800 */
        /* <DEDUP_REMOVED lines=23> */
[C---:B------:R-:W-:Y:S02]  /*f220*/  ISETP.GT.U32.AND P2, PT, R59.reuse, R26, PT ;  /* 0x0000001a3b00720c */ /* 0x040fe40003f44070 */
[----:B------:R-:W-:-:S03]  /*f230*/  ISETP.GT.U32.AND P6, PT, R59, R27, PT ;  /* 0x0000001b3b00720c */ /* 0x000fc60003fc4070 */
[----:B------:R-:W-:-:S05]  /*f240*/  @!P5 IMAD.IADD R28, R28, 0x1, -R59 ;  /* 0x000000011c1cd824 */ /* 0x000fca00078e0a3b */
[----:B------:R-:W-:Y:S01]  /*f250*/  ISETP.GT.U32.AND P5, PT, R59, R28, PT ;  /* 0x0000001c3b00720c */ /* 0x000fe20003fa4070 */
[--C-:B------:R-:W-:Y:S02]  /*f260*/  @!P3 IMAD.IADD R23, R23, 0x1, -R59.reuse ;  /* 0x000000011717b824 */ /* 0x100fe400078e0a3b */
[----:B------:R-:W-:Y:S01]  /*f270*/  @!P2 IMAD.IADD R26, R26, 0x1, -R59 ;  /* 0x000000011a1aa824 */ /* 0x000fe200078e0a3b */
[----:B------:R-:W-:Y:S01]  /*f280*/  STL [R1+0x224], R24 ;  /* 0x0002241801007387 */ /* 0x000fe20000100800 */
[----:B------:R-:W-:-:S04]  /*f290*/  IMAD.HI.U32 R13, R2, R11, RZ ;  /* 0x0000000b020d7227 */ /* 0x000fc800078e00ff */
[----:B------:R-:W-:Y:S01]  /*f2a0*/  @!P6 IMAD.IADD R27, R27, 0x1, -R59 ;  /* 0x000000011b1be824 */ /* 0x000fe200078e0a3b */
[----:B------:R0:W-:Y:S01]  /*f2b0*/  STL [R1+0x228], R23 ;  /* 0x0002281701007387 */ /* 0x0001e20000100800 */
[----:B------:R-:W-:Y:S02]  /*f2c0*/  IMAD.MOV R13, RZ, RZ, -R13 ;  /* 0x000000ffff0d7224 */ /* 0x000fe400078e0a0d */
[----:B------:R-:W-:Y:S01]  /*f2d0*/  @!P5 IMAD.IADD R28, R28, 0x1, -R59 ;  /* 0x000000011c1cd824 */ /* 0x000fe200078e0a3b */
[----:B------:R1:W-:Y:S01]  /*f2e0*/  STL [R1+0x22c], R26 ;  /* 0x00022c1a01007387 */ /* 0x0003e20000100800 */
[----:B0-----:R-:W-:-:S03]  /*f2f0*/  IMAD R23, R59, R13, R11 ;  /* 0x0000000d3b177224 */ /* 0x001fc600078e020b */
[----:B-1----:R-:W2:Y:S04]  /*f300*/  LDL.LU R26, [R1+0xc] ;  /* 0x00000c00011a7983 */ /* 0x002ea80000300800 */
[----:B------:R0:W-:Y:S04]  /*f310*/  STL [R1+0x210], R27 ;  /* 0x0002101b01007387 */ /* 0x0001e80000100800 */
[----:B0-----:R-:W2:Y:S04]  /*f320*/  LDL R27, [R1+0x2998] ;  /* 0x00299800011b7983 */ /* 0x001ea80000100800 */
[----:B------:R0:W-:Y:S04]  /*f330*/  STL [R1+0x214], R28 ;  /* 0x0002141c01007387 */ /* 0x0001e80000100800 */
[----:B0-----:R-:W2:Y:S01]  /*f340*/  LDL R28, [R1+0x299c] ;  /* 0x00299c00011c7983 */ /* 0x001ea20000100800 */
[----:B------:R-:W-:-:S04]  /*f350*/  IMAD.HI.U32 R18, R2, R15, RZ ;  /* 0x0000000f02127227 */ /* 0x000fc800078e00ff */
[----:B------:R-:W-:-:S04]  /*f360*/  IMAD.MOV R18, RZ, RZ, -R18 ;  /* 0x000000ffff127224 */ /* 0x000fc800078e0a12 */
[----:B------:R-:W-:Y:S01]  /*f370*/  IMAD R24, R59, R18, R15 ;  /* 0x000000123b187224 */ /* 0x000fe200078e020f */
[----:B---3--:R-:W-:Y:S02]  /*f380*/  IABS R11, R56 ;  /* 0x00000038000b7213 */ /* 0x008fe40000000000 */
[----:B------:R-:W3:Y:S01]  /*f390*/  LDL R56, [R1+0x29a4] ;  /* 0x0029a40001387983 */ /* 0x000ee20000100800 */
[----:B----4-:R-:W-:-:S03]  /*f3a0*/  IABS R18, R61 ;  /* 0x0000003d00127213 */ /* 0x010fc60000000000 */
[----:B------:R-:W4:Y:S01]  /*f3b0*/  LDL R61, [R1+0x29a0] ;  /* 0x0029a000013d7983 */ /* 0x000f220000100800 */
[----:B------:R-:W-:-:S04]  /*f3c0*/  IMAD.HI.U32 R21, R2, R20, RZ ;  /* 0x0000001402157227 */ /* 0x000fc800078e00ff */
[----:B------:R-:W-:Y:S01]  /*f3d0*/  IMAD.MOV R21, RZ, RZ, -R21 ;  /* 0x000000ffff157224 */ /* 0x000fe200078e0a15 */
[----:B------:R-:W-:-:S03]  /*f3e0*/  ISETP.GT.U32.AND P3, PT, R59, R22, PT ;  /* 0x000000163b00720c */ /* 0x000fc60003f64070 */
[C---:B------:R-:W-:Y:S01]  /*f3f0*/  IMAD R25, R59.reuse, R21, R20 ;  /* 0x000000153b197224 */ /* 0x040fe200078e0214 */
[----:B------:R-:W-:-:S04]  /*f400*/  ISETP.GT.U32.AND P6, PT, R59, R24, PT ;  /* 0x000000183b00720c */ /* 0x000fc80003fc4070 */
[C---:B------:R-:W-:Y:S02]  /*f410*/  ISETP.GT.U32.AND P2, PT, R59.reuse, R25, PT ;  /* 0x000000193b00720c */ /* 0x040fe40003f44070 */
[----:B------:R-:W-:-:S03]  /*f420*/  ISETP.GT.U32.AND P5, PT, R59, R23, PT ;  /* 0x000000173b00720c */ /* 0x000fc60003fa4070 */
[----:B------:R-:W-:-:S04]  /*f430*/  @!P3 IMAD.IADD R22, R22, 0x1, -R59 ;  /* 0x000000011616b824 */ /* 0x000fc800078e0a3b */
[----:B------:R-:W-:Y:S01]  /*f440*/  @!P6 IMAD.IADD R24, R24, 0x1, -R59 ;  /* 0x000000011818e824 */ /* 0x000fe200078e0a3b */
[----:B------:R-:W-:-:S03]  /*f450*/  ISETP.GT.U32.AND P3, PT, R59, R22, PT ;  /* 0x000000163b00720c */ /* 0x000fc60003f64070 */
[--C-:B------:R-:W-:Y:S02]  /*f460*/  @!P2 IMAD.IADD R25, R25, 0x1, -R59.reuse ;  /* 0x000000011919a824 */ /* 0x100fe400078e0a3b */
[----:B------:R-:W-:Y:S01]  /*f470*/  @!P5 IMAD.IADD R23, R23, 0x1, -R59 ;  /* 0x000000011717d824 */ /* 0x000fe200078e0a3b */
[C---:B------:R-:W-:Y:S02]  /*f480*/  ISETP.GT.U32.AND P6, PT, R59.reuse, R24, PT ;  /* 0x000000183b00720c */ /* 0x040fe40003fc4070 */
[C---:B------:R-:W-:Y:S02]  /*f490*/  ISETP.GT.U32.AND P2, PT, R59.reuse, R25, PT ;  /* 0x000000193b00720c */ /* 0x040fe40003f44070 */
[----:B--2---:R-:W-:Y:S02]  /*f4a0*/  IABS R13, R53 ;  /* 0x00000035000d7213 */ /* 0x004fe40000000000 */
[----:B------:R-:W-:Y:S01]  /*f4b0*/  ISETP.GT.U32.AND P5, PT, R59, R23, PT ;  /* 0x000000173b00720c */ /* 0x000fe20003fa4070 */
[----:B------:R-:W-:-:S04]  /*f4c0*/  IMAD.HI.U32 R20, R2, R18, RZ ;  /* 0x0000001202147227 */ /* 0x000fc800078e00ff */
[----:B------:R-:W-:-:S04]  /*f4d0*/  IMAD.HI.U32 R21, R2, R13, RZ ;  /* 0x0000000d02157227 */ /* 0x000fc800078e00ff */
[----:B------:R-:W-:Y:S02]  /*f4e0*/  @!P3 IMAD.IADD R22, R22, 0x1, -R59 ;  /* 0x000000011616b824 */ /* 0x000fe400078e0a3b */
[----:B------:R-:W-:-:S04]  /*f4f0*/  IMAD.HI.U32 R15, R2, R11, RZ ;  /* 0x0000000b020f7227 */ /* 0x000fc800078e00ff */
[----:B------:R-:W-:Y:S02]  /*f500*/  IMAD.MOV R21, RZ, RZ, -R21 ;  /* 0x000000ffff157224 */ /* 0x000fe400078e0a15 */
[--C-:B------:R-:W-:Y:S01]  /*f510*/  @!P2 IMAD.IADD R25, R25, 0x1, -R59.reuse ;  /* 0x000000011919a824 */ /* 0x100fe200078e0a3b */
[----:B------:R0:W-:Y:S01]  /*f520*/  STL [R1+0x218], R22 ;  /* 0x0002181601007387 */ /* 0x0001e20000100800 */
[----:B------:R-:W-:Y:S02]  /*f530*/  IMAD.MOV R20, RZ, RZ, -R20 ;  /* 0x000000ffff147224 */ /* 0x000fe400078e0a14 */
[----:B------:R-:W-:Y:S02]  /*f540*/  @!P6 IMAD.IADD R24, R24, 0x1, -R59 ;  /* 0x000000011818e824 */ /* 0x000fe400078e0a3b */
[----:B------:R-:W-:Y:S02]  /*f550*/  IMAD.MOV R15, RZ, RZ, -R15 ;  /* 0x000000ffff0f7224 */ /* 0x000fe400078e0a0f */
[----:B------:R-:W-:Y:S01]  /*f560*/  @!P5 IMAD.IADD R23, R23, 0x1, -R59 ;  /* 0x000000011717d824 */ /* 0x000fe200078e0a3b */
[----:B------:R1:W-:Y:S01]  /*f570*/  STL [R1+0x1fc], R25 ;  /* 0x0001fc1901007387 */ /* 0x0003e20000100800 */
[----:B0-----:R-:W-:-:S03]  /*f580*/  IMAD R22, R59, R21, R13 ;  /* 0x000000153b167224 */ /* 0x001fc600078e020d */
[----:B------:R-:W-:Y:S01]  /*f590*/  STL [R1+0x200], R24 ;  /* 0x0002001801007387 */ /* 0x000fe20000100800 */
[----:B------:R-:W-:Y:S01]  /*f5a0*/  ISETP.GE.AND P3, PT, R26, RZ, PT ;  /* 0x000000ff1a00720c */ /* 0x000fe20003f66270 */
[C---:B------:R-:W-:Y:S01]  /*f5b0*/  IMAD R26, R59.reuse, R15, R11 ;  /* 0x0000000f3b1a7224 */ /* 0x040fe200078e020b */
[----:B------:R-:W-:Y:S01]  /*f5c0*/  IABS R13, R27 ;  /* 0x0000001b000d7213 */ /* 0x000fe20000000000 */
[C---:B------:R-:W-:Y:S01]  /*f5d0*/  IMAD R27, R59.reuse, R20, R18 ;  /* 0x000000143b1b7224 */ /* 0x040fe200078e0212 */
[----:B------:R-:W-:Y:S02]  /*f5e0*/  IABS R20, R28 ;  /* 0x0000001c00147213 */ /* 0x000fe40000000000 */
[----:B------:R-:W2:Y:S04]  /*f5f0*/  LDL R28, [R1+0x29a8] ;  /* 0x0029a800011c7983 */ /* 0x000ea80000100800 */
[----:B------:R-:W-:Y:S01]  /*f600*/  STL [R1+0x204], R23 ;  /* 0x0002041701007387 */ /* 0x000fe20000100800 */
[----:B------:R-:W-:-:S13]  /*f610*/  ISETP.GT.U32.AND P2, PT, R59, R22, PT ;  /* 0x000000163b00720c */ /* 0x000fda0003f44070 */
[----:B------:R-:W-:Y:S01]  /*f620*/  @!P2 IMAD.IADD R22, R22, 0x1, -R59 ;  /* 0x000000011616a824 */ /* 0x000fe200078e0a3b */
[----:B------:R-:W-:Y:S02]  /*f630*/  ISETP.GE.AND P2, PT, R42, RZ, PT ;  /* 0x000000ff2a00720c */ /* 0x000fe40003f46270 */
[----:B------:R-:W2:Y:S01]  /*f640*/  LDL R42, [R1+0x29b4] ;  /* 0x0029b400012a7983 */ /* 0x000ea20000100800 */
[----:B---3--:R-:W-:-:S03]  /*f650*/  IABS R11, R56 ;  /* 0x00000038000b7213 */ /* 0x008fc60000000000 */
[----:B------:R-:W3:Y:S01]  /*f660*/  LDL R56, [R1+0x29b0] ;  /* 0x0029b00001387983 */ /* 0x000ee20000100800 */
[----:B----4-:R-:W-:-:S03]  /*f670*/  IABS R15, R61 ;  /* 0x0000003d000f7213 */ /* 0x010fc60000000000 */
[----:B------:R-:W4:Y:S01]  /*f680*/  LDL R61, [R1+0x29ac] ;  /* 0x0029ac00013d7983 */ /* 0x000f220000100800 */
[C---:B------:R-:W-:Y:S02]  /*f690*/  ISETP.GT.U32.AND P6, PT, R59.reuse, R27, PT ;  /* 0x0000001b3b00720c */ /* 0x040fe40003fc4070 */
[----:B------:R-:W-:Y:S01]  /*f6a0*/  ISETP.GT.U32.AND P5, PT, R59, R26, PT ;  /* 0x0000001a3b00720c */ /* 0x000fe20003fa4070 */
[----:B------:R-:W-:Y:S02]  /*f6b0*/  @!P4 IMAD.MOV R12, RZ, RZ, -R12 ;  /* 0x000000ffff0cc224 */ /* 0x000fe400078e0a0c */
[----:B------:R-:W-:-:S08]  /*f6c0*/  IMAD.HI.U32 R18, R2, R13, RZ ;  /* 0x0000000d02127227 */ /* 0x000fd000078e00ff */
[--C-:B------:R-:W-:Y:S02]  /*f6d0*/  @!P6 IMAD.IADD R27, R27, 0x1, -R59.reuse ;  /* 0x000000011b1be824 */ /* 0x100fe400078e0a3b */
[----:B------:R-:W-:Y:S01]  /*f6e0*/  @!P5 IMAD.IADD R26, R26, 0x1, -R59 ;  /* 0x000000011a1ad824 */ /* 0x000fe200078e0a3b */
[C---:B------:R-:W-:Y:S02]  /*f6f0*/  ISETP.GT.U32.AND P6, PT, R59.reuse, R22, PT ;  /* 0x000000163b00720c */ /* 0x040fe40003fc4070 */
[C---:B------:R-:W-:Y:S02]  /*f700*/  ISETP.GT.U32.AND P5, PT, R59.reuse, R27, PT ;  /* 0x0000001b3b00720c */ /* 0x040fe40003fa4070 */
[----:B------:R-:W-:Y:S01]  /*f710*/  ISETP.GT.U32.AND P4, PT, R59, R26, PT ;  /* 0x0000001a3b00720c */ /* 0x000fe20003f84070 */
[----:B------:R-:W-:-:S04]  /*f720*/  IMAD.MOV R18, RZ, RZ, -R18 ;  /* 0x000000ffff127224 */ /* 0x000fc800078e0a12 */
[----:B-1----:R-:W-:Y:S02]  /*f730*/  IMAD R25, R59, R18, R13 ;  /* 0x000000123b197224 */ /* 0x002fe400078e020d */
[----:B------:R-:W-:-:S04]  /*f740*/  IMAD.HI.U32 R13, R2, R11, RZ ;  /* 0x0000000b020d7227 */ /* 0x000fc800078e00ff */
[--C-:B------:R-:W-:Y:S02]  /*f750*/  @!P6 IMAD.IADD R22, R22, 0x1, -R59.reuse ;  /* 0x000000011616e824 */ /* 0x100fe400078e0a3b */
[--C-:B------:R-:W-:Y:S02]  /*f760*/  @!P5 IMAD.IADD R27, R27, 0x1, -R59.reuse ;  /* 0x000000011b1bd824 */ /* 0x100fe400078e0a3b */
[----:B------:R-:W-:Y:S01]  /*f770*/  @!P4 IMAD.IADD R26, R26, 0x1, -R59 ;  /* 0x000000011a1ac824 */ /* 0x000fe200078e0a3b */
[----:B------:R-:W-:Y:S01]  /*f780*/  STL [R1+0x300], R12 ;  /* 0x0003000c01007387 */ /* 0x000fe20000100800 */
[----:B------:R-:W-:Y:S02]  /*f790*/  IMAD.MOV R13, RZ, RZ, -R13 ;  /* 0x000000ffff0d7224 */ /* 0x000fe400078e0a0d */
[----:B------:R-:W-:Y:S01]  /*f7a0*/  @!P1 IMAD.MOV R19, RZ, RZ, -R19 ;  /* 0x000000ffff139224 */ /* 0x000fe200078e0a13 */
[----:B------:R0:W-:Y:S04]  /*f7b0*/  STL [R1+0x1dc], R22 ;  /* 0x0001dc1601007387 */ /* 0x0001e80000100800 */
[----:B------:R1:W-:Y:S04]  /*f7c0*/  STL [R1+0x1f0], R27 ;  /* 0x0001f01b01007387 */ /* 0x0003e80000100800 */
[----:B------:R-:W-:Y:S01]  /*f7d0*/  STL [R1+0x1f4], R26 ;  /* 0x0001f41a01007387 */ /* 0x000fe20000100800 */
[----:B0-----:R-:W-:-:S03]  /*f7e0*/  IMAD R22, R59, R13, R11 ;  /* 0x0000000d3b167224 */ /* 0x001fc600078e020b */
[----:B-1----:R-:W4:Y:S04]  /*f7f0*/  LDL.LU R27, [R1+0x78] ;  /* 0x00007800011b7983 */ /* 0x002f280000300800 */
[----:B------:R0:W-:Y:S01]  /*f800*/  STL [R1+0x2fc], R19 ;  /* 0x0002fc1301007387 */ /* 0x0001e20000100800 */
[----:B------:R-:W-:-:S04]  /*f810*/  IMAD.HI.U32 R18, R2, R15, RZ ;  /* 0x0000000f02127227 */ /* 0x000fc800078e00ff */
[----:B------:R-:W-:-:S04]  /*f820*/  IMAD.MOV R18, RZ, RZ, -R18 ;  /* 0x000000ffff127224 */ /* 0x000fc800078e0a12 */
[----:B------:R-:W-:-:S05]  /*f830*/  IMAD R23, R59, R18, R15 ;  /* 0x000000123b177224 */ /* 0x000fca00078e020f */
[----:B------:R-:W-:Y:S01]  /*f840*/  ISETP.GT.U32.AND P4, PT, R59, R23, PT ;  /* 0x000000173b00720c */ /* 0x000fe20003f84070 */
[----:B------:R-:W-:-:S12]  /*f850*/  @!P0 IMAD.MOV R17, RZ, RZ, -R17 ;  /* 0x000000ffff118224 */ /* 0x000fd800078e0a11 */
[----:B------:R-:W-:Y:S01]  /*f860*/  @!P4 IMAD.IADD R23, R23, 0x1, -R59 ;  /* 0x000000011717c824 */ /* 0x000fe200078e0a3b */
[----:B------:R-:W-:Y:S02]  /*f870*/  ISETP.GE.AND P4, PT, R41, RZ, PT ;  /* 0x000000ff2900720c */ /* 0x000fe40003f86270 */
[----:B--2---:R-:W-:Y:S02]  /*f880*/  IABS R11, R42 ;  /* 0x0000002a000b7213 */ /* 0x004fe40000000000 */
[----:B---3--:R-:W-:Y:S02]  /*f890*/  IABS R13, R56 ;  /* 0x00000038000d7213 */ /* 0x008fe40000000000 */
[----:B------:R-:W2:Y:S01]  /*f8a0*/  LDL R56, [R1+0x29bc] ;  /* 0x0029bc0001387983 */ /* 0x000ea20000100800 */
[----:B----4-:R-:W-:-:S03]  /*f8b0*/  IABS R15, R61 ;  /* 0x0000003d000f7213 */ /* 0x010fc60000000000 */
[----:B------:R-:W3:Y:S04]  /*f8c0*/  LDL R61, [R1+0x29b8] ;  /* 0x0029b800013d7983 */ /* 0x000ee80000100800 */
[----:B------:R-:W-:Y:S04]  /*f8d0*/  STL [R1+0x2f8], R17 ;  /* 0x0002f81101007387 */ /* 0x000fe80000100800 */
[----:B------:R-:W4:Y:S04]  /*f8e0*/  LDL R42, [R1+0x29c0] ;  /* 0x0029c000012a7983 */ /* 0x000f280000100800 */
[----:B------:R-:W3:Y:S01]  /*f8f0*/  LDL R41, [R1+0x29c4] ;  /* 0x0029c40001297983 */ /* 0x000ee20000100800 */
[----:B------:R-:W-:-:S04]  /*f900*/  IMAD.HI.U32 R21, R2, R20, RZ ;  /* 0x0000001402157227 */ /* 0x000fc800078e00ff */
[----:B------:R-:W-:Y:S01]  /*f910*/  IMAD.MOV R21, RZ, RZ, -R21 ;  /* 0x000000ffff157224 */ /* 0x000fe200078e0a15 */
[----:B------:R-:W-:-:S03]  /*f920*/  IABS R12, R28 ;  /* 0x0000001c000c7213 */ /* 0x000fc60000000000 */
[C---:B------:R-:W-:Y:S01]  /*f930*/  IMAD R24, R59.reuse, R21, R20 ;  /* 0x000000153b187224 */ /* 0x040fe200078e0214 */
[----:B------:R-:W-:Y:S01]  /*f940*/  ISETP.GT.U32.AND P6, PT, R59, R25, PT ;  /* 0x000000193b00720c */ /* 0x000fe20003fc4070 */
[----:B------:R-:W-:-:S03]  /*f950*/  IMAD.HI.U32 R18, R2, R12, RZ ;  /* 0x0000000c02127227 */ /* 0x000fc600078e00ff */
[----:B------:R-:W-:Y:S01]  /*f960*/  ISETP.GT.U32.AND P5, PT, R59, R24, PT ;  /* 0x000000183b00720c */ /* 0x000fe20003fa4070 */
[----:B------:R-:W-:-:S04]  /*f970*/  IMAD.MOV R18, RZ, RZ, -R18 ;  /* 0x000000ffff127224 */ /* 0x000fc800078e0a12 */
[----:B------:R-:W-:-:S04]  /*f980*/  IMAD R21, R59, R18, R12 ;  /* 0x000000123b157224 */ /* 0x000fc800078e020c */
[----:B------:R-:W-:Y:S01]  /*f990*/  @!P6 IMAD.IADD R25, R25, 0x1, -R59 ;  /* 0x000000011919e824 */ /* 0x000fe200078e0a3b */
[----:B------:R-:W-:-:S03]  /*f9a0*/  ISETP.GT.U32.AND P6, PT, R59, R22, PT ;  /* 0x000000163b00720c */ /* 0x000fc60003fc4070 */
[----:B------:R-:W-:Y:S01]  /*f9b0*/  @!P5 IMAD.IADD R24, R24, 0x1, -R59 ;  /* 0x000000011818d824 */ /* 0x000fe200078e0a3b */
[C---:B------:R-:W-:Y:S02]  /*f9c0*/  ISETP.GT.U32.AND P5, PT, R59.reuse, R21, PT ;  /* 0x000000153b00720c */ /* 0x040fe40003fa4070 */
[C---:B------:R-:W-:Y:S01]  /*f9d0*/  ISETP.GT.U32.AND P1, PT, R59.reuse, R25, PT ;  /* 0x000000193b00720c */ /* 0x040fe20003f24070 */
[----:B------:R-:W-:Y:S01]  /*f9e0*/  @!P3 IMAD.MOV R14, RZ, RZ, -R14 ;  /* 0x000000ffff0eb224 */ /* 0x000fe200078e0a0e */
[----:B------:R-:W-:-:S05]  /*f9f0*/  ISETP.GT.U32.AND P0, PT, R59, R23, PT ;  /* 0x000000173b00720c */ /* 0x000fca0003f04070 */
[----:B------:R-:W-:Y:S01]  /*fa00*/  @!P6 IMAD.IADD R22, R22, 0x1, -R59 ;  /* 0x000000011616e824 */ /* 0x000fe200078e0a3b */
[----:B------:R-:W-:-:S03]  /*fa10*/  ISETP.GT.U32.AND P6, PT, R59, R24, PT ;  /* 0x000000183b00720c */ /* 0x000fc60003fc4070 */
[----:B------:R-:W-:Y:S01]  /*fa20*/  @!P5 IMAD.IADD R21, R21, 0x1, -R59 ;  /* 0x000000011515d824 */ /* 0x000fe200078e0a3b */
[----:B------:R-:W-:-:S04]  /*fa30*/  ISETP.GT.U32.AND P5, PT, R59, R22, PT ;  /* 0x000000163b00720c */ /* 0x000fc80003fa4070 */
[----:B------:R-:W-:Y:S01]  /*fa40*/  ISETP.GT.U32.AND P3, PT, R59, R21, PT ;  /* 0x000000153b00720c */ /* 0x000fe20003f64070 */
[----:B------:R-:W-:-:S04]  /*fa50*/  IMAD.HI.U32 R18, R2, R13, RZ ;  /* 0x0000000d02127227 */ /* 0x000fc800078e00ff */
[----:B------:R-:W-:-:S04]  /*fa60*/  IMAD.HI.U32 R12, R2, R11, RZ ;  /* 0x0000000b020c7227 */ /* 0x000fc800078e00ff */
[--C-:B------:R-:W-:Y:S02]  /*fa70*/  @!P1 IMAD.IADD R25, R25, 0x1, -R59.reuse ;  /* 0x0000000119199824 */ /* 0x100fe400078e0a3b */
[--C-:B------:R-:W-:Y:S02]  /*fa80*/  @!P6 IMAD.IADD R24, R24, 0x1, -R59.reuse ;  /* 0x000000011818e824 */ /* 0x100fe400078e0a3b */
[--C-:B------:R-:W-:Y:S01]  /*fa90*/  @!P0 IMAD.IADD R23, R23, 0x1, -R59.reuse ;  /* 0x0000000117178824 */ /* 0x100fe200078e0a3b */
[----:B------:R-:W-:Y:S01]  /*faa0*/  STL [R1+0x2f4], R14 ;  /* 0x0002f40e01007387 */ /* 0x000fe20000100800 */
[----:B------:R-:W-:Y:S02]  /*fab0*/  IMAD.MOV R18, RZ, RZ, -R18 ;  /* 0x000000ffff127224 */ /* 0x000fe400078e0a12 */
[----:B------:R-:W-:Y:S01]  /*fac0*/  @!P5 IMAD.IADD R22, R22, 0x1, -R59 ;  /* 0x000000011616d824 */ /* 0x000fe200078e0a3b */
[----:B------:R-:W-:Y:S01]  /*fad0*/  STL [R1+0x1e4], R25 ;  /* 0x0001e41901007387 */ /* 0x000fe20000100800 */
[----:B------:R-:W-:-:S02]  /*fae0*/  IMAD.MOV R12, RZ, RZ, -R12 ;  /* 0x000000ffff0c7224 */ /* 0x000fc400078e0a0c */
[----:B------:R-:W-:Y:S01]  /*faf0*/  @!P3 IMAD.IADD R21, R21, 0x1, -R59 ;  /* 0x000000011515b824 */ /* 0x000fe200078e0a3b */
[----:B------:R-:W-:Y:S01]  /*fb00*/  STL [R1+0x1c], R24 ;  /* 0x00001c1801007387 */ /* 0x000fe20000100800 */
[C---:B0-----:R-:W-:Y:S02]  /*fb10*/  IMAD R19, R59.reuse, R18, R13 ;  /* 0x000000123b137224 */ /* 0x041fe400078e020d */
[----:B------:R-:W-:Y:S01]  /*fb20*/  IMAD R18, R59, R12, R11 ;  /* 0x0000000c3b127224 */ /* 0x000fe200078e020b */
[----:B------:R-:W-:Y:S04]  /*fb30*/  STL [R1+0x1c4], R23 ;  /* 0x0001c41701007387 */ /* 0x000fe80000100800 */
[----:B------:R-:W-:Y:S04]  /*fb40*/  STL [R1+0x1d4], R22 ;  /* 0x0001d41601007387 */ /* 0x000fe80000100800 */
[----:B------:R0:W-:Y:S01]  /*fb50*/  STL [R1+0x1cc], R21 ;  /* 0x0001cc1501007387 */ /* 0x0001e20000100800 */
[----:B------:R-:W-:-:S04]  /*fb60*/  IMAD.HI.U32 R20, R2, R15, RZ ;  /* 0x0000000f02147227 */ /* 0x000fc800078e00ff */
[----:B------:R-:W-:-:S04]  /*fb70*/  IMAD.MOV R20, RZ, RZ, -R20 ;  /* 0x000000ffff147224 */ /* 0x000fc800078e0a14 */
[----:B------:R-:W-:Y:S02]  /*fb80*/  IMAD R20, R59, R20, R15 ;  /* 0x000000143b147224 */ /* 0x000fe400078e020f */
[----:B0-----:R-:W-:-:S03]  /*fb90*/  IMAD.MOV.U32 R21, RZ, RZ, R16 ;  /* 0x000000ffff157224 */ /* 0x001fc600078e0010 */
[----:B------:R-:W-:Y:S01]  /*fba0*/  ISETP.GT.U32.AND P1, PT, R59, R20, PT ;  /* 0x000000143b00720c */ /* 0x000fe20003f24070 */
[----:B------:R-:W-:-:S12]  /*fbb0*/  @!P2 IMAD.MOV R21, RZ, RZ, -R21 ;  /* 0x000000ffff15a224 */ /* 0x000fd800078e0a15 */
[----:B------:R-:W-:Y:S01]  /*fbc0*/  @!P1 IMAD.IADD R20, R20, 0x1, -R59 ;  /* 0x0000000114149824 */ /* 0x000fe200078e0a3b */
[----:B------:R-:W-:Y:S01]  /*fbd0*/  ISETP.GE.AND P1, PT, R43, RZ, PT ;  /* 0x000000ff2b00720c */ /* 0x000fe20003f26270 */
[----:B------:R-:W-:Y:S01]  /*fbe0*/  IMAD.MOV.U32 R43, RZ, RZ, R40 ;  /* 0x000000ffff2b7224 */ /* 0x000fe200078e0028 */
[----:B--2---:R-:W-:Y:S02]  /*fbf0*/  IABS R12, R56 ;  /* 0x00000038000c7213 */ /* 0x004fe40000000000 */
[----:B------:R-:W2:Y:S04]  /*fc00*/  LDL R56, [R1+0x29c8] ;  /* 0x0029c80001387983 */ /* 0x000ea80000100800 */
[----:B------:R-:W-:Y:S04]  /*fc10*/  STL [R1+0x2f0], R21 ;  /* 0x0002f01501007387 */ /* 0x000fe80000100800 */
[----:B------:R-:W2:Y:S01]  /*fc20*/  LDL R40, [R1+0x29d8] ;  /* 0x0029d80001287983 */ /* 0x000ea20000100800 */
[----:B----4-:R-:W-:-:S03]  /*fc30*/  IABS R13, R42 ;  /* 0x0000002a000d7213 */ /* 0x010fc60000000000 */
[----:B------:R-:W4:Y:S01]  /*fc40*/  LDL R42, [R1+0x29d0] ;  /* 0x0029d000012a7983 */ /* 0x000f220000100800 */
[----:B---3--:R-:W-:-:S03]  /*fc50*/  IABS R11, R41 ;  /* 0x00000029000b7213 */ /* 0x008fc60000000000 */
[----:B------:R-:W3:Y:S01]  /*fc60*/  LDL R41, [R1+0x29d4] ;  /* 0x0029d40001297983 */ /* 0x000ee20000100800 */
[C---:B------:R-:W-:Y:S02]  /*fc70*/  ISETP.GT.U32.AND P0, PT, R59.reuse, R19, PT ;  /* 0x000000133b00720c */ /* 0x040fe40003f04070 */
[----:B------:R-:W-:Y:S02]  /*fc80*/  ISETP.GT.U32.AND P3, PT, R59, R18, PT ;  /* 0x000000123b00720c */ /* 0x000fe40003f64070 */
[----:B------:R-:W-:Y:S01]  /*fc90*/  IABS R15, R61 ;  /* 0x0000003d000f7213 */ /* 0x000fe20000000000 */
[----:B------:R-:W-:-:S08]  /*fca0*/  IMAD.HI.U32 R14, R2, R12, RZ ;  /* 0x0000000c020e7227 */ /* 0x000fd000078e00ff */
[--C-:B------:R-:W-:Y:S01]  /*fcb0*/  @!P0 IMAD.IADD R19, R19, 0x1, -R59.reuse ;  /* 0x0000000113138824 */ /* 0x100fe200078e0a3b */
[C---:B------:R-:W-:Y:S01]  /*fcc0*/  ISETP.GT.U32.AND P0, PT, R59.reuse, R20, PT ;  /* 0x000000143b00720c */ /* 0x040fe20003f04070 */
[----:B------:R-:W-:Y:S02]  /*fcd0*/  @!P3 IMAD.IADD R18, R18, 0x1, -R59 ;  /* 0x000000011212b824 */ /* 0x000fe400078e0a3b */
[----:B------:R-:W-:Y:S01]  /*fce0*/  IMAD.HI.U32 R17, R2, R15, RZ ;  /* 0x0000000f02117227 */ /* 0x000fe200078e00ff */
[----:B------:R-:W-:-:S03]  /*fcf0*/  ISETP.GT.U32.AND P3, PT, R59, R19, PT ;  /* 0x000000133b00720c */ /* 0x000fc60003f64070 */
[----:B------:R-:W-:Y:S02]  /*fd00*/  IMAD.MOV R16, RZ, RZ, -R17 ;  /* 0x000000ffff107224 */ /* 0x000fe400078e0a11 */
[----:B------:R-:W-:Y:S02]  /*fd10*/  IMAD.MOV R14, RZ, RZ, -R14 ;  /* 0x000000ffff0e7224 */ /* 0x000fe400078e0a0e */
[C---:B------:R-:W-:Y:S02]  /*fd20*/  IMAD R16, R59.reuse, R16, R15 ;  /* 0x000000103b107224 */ /* 0x040fe400078e020f */
[C---:B------:R-:W-:Y:S02]  /*fd30*/  IMAD R17, R59.reuse, R14, R12 ;  /* 0x0000000e3b117224 */ /* 0x040fe400078e020c */
[--C-:B------:R-:W-:Y:S01]  /*fd40*/  @!P0 IMAD.IADD R20, R20, 0x1, -R59.reuse ;  /* 0x0000000114148824 */ /* 0x100fe200078e0a3b */
[----:B------:R-:W-:Y:S01]  /*fd50*/  ISETP.GT.U32.AND P0, PT, R59, R16, PT ;  /* 0x000000103b00720c */ /* 0x000fe20003f04070 */
[----:B------:R-:W-:Y:S01]  /*fd60*/  @!P3 IMAD.IADD R19, R19, 0x1, -R59 ;  /* 0x000000011313b824 */ /* 0x000fe200078e0a3b */
[----:B------:R-:W-:Y:S01]  /*fd70*/  ISETP.GT.U32.AND P3, PT, R59, R17, PT ;  /* 0x000000113b00720c */ /* 0x000fe20003f64070 */
[----:B------:R-:W-:-:S04]  /*fd80*/  IMAD.HI.U32 R14, R2, R13, RZ ;  /* 0x0000000d020e7227 */ /* 0x000fc800078e00ff */
[----:B------:R-:W-:-:S04]  /*fd90*/  IMAD.HI.U32 R12, R2, R11, RZ ;  /* 0x0000000b020c7227 */ /* 0x000fc800078e00ff */
[----:B------:R-:W-:Y:S02]  /*fda0*/  IMAD.MOV R14, RZ, RZ, -R14 ;  /* 0x000000ffff0e7224 */ /* 0x000fe400078e0a0e */
[----:B------:R-:W-:Y:S01]  /*fdb0*/  IMAD.MOV R12, RZ, RZ, -R12 ;  /* 0x000000ffff0c7224 */ /* 0x000fe200078e0a0c */
[C---:B------:R-:W-:Y:S01]  /*fdc0*/  ISETP.GT.U32.AND P2, PT, R59.reuse, R18, PT ;  /* 0x000000123b00720c */ /* 0x040fe20003f44070 */
[C---:B------:R-:W-:Y:S02]  /*fdd0*/  IMAD R13, R59.reuse, R14, R13 ;  /* 0x0000000e3b0d7224 */ /* 0x040fe400078e020d */
[C---:B------:R-:W-:Y:S02]  /*fde0*/  IMAD R15, R59.reuse, R12, R11 ;  /* 0x0000000c3b0f7224 */ /* 0x040fe400078e020b */
[--C-:B------:R-:W-:Y:S01]  /*fdf0*/  @!P0 IMAD.IADD R16, R16, 0x1, -R59.reuse ;  /* 0x0000000110108824 */ /* 0x100fe200078e0a3b */
[----:B------:R-:W-:Y:S01]  /*fe00*/  ISETP.GT.U32.AND P0, PT, R59, R13, PT ;  /* 0x0000000d3b00720c */ /* 0x000fe20003f04070 */
[----:B------:R-:W-:Y:S01]  /*fe10*/  @!P3 IMAD.IADD R17, R17, 0x1, -R59 ;  /* 0x000000011111b824 */ /* 0x000fe200078e0a3b */
[----:B------:R-:W-:-:S02]  /*fe20*/  ISETP.GE.AND P6, PT, R27, RZ, PT ;  /* 0x000000ff1b00720c */ /* 0x000fc40003fc6270 */
[----:B------:R-:W-:Y:S01]  /*fe30*/  ISETP.GT.U32.AND P3, PT, R59, R15, PT ;  /* 0x0000000f3b00720c */ /* 0x000fe20003f64070 */
[----:B------:R-:W-:Y:S02]  /*fe40*/  IMAD.MOV.U32 R12, RZ, RZ, R10 ;  /* 0x000000ffff0c7224 */ /* 0x000fe400078e000a */
[--C-:B------:R-:W-:Y:S01]  /*fe50*/  @!P2 IMAD.IADD R18, R18, 0x1, -R59.reuse ;  /* 0x000000011212a824 */ /* 0x100fe200078e0a3b */
[----:B------:R-:W-:Y:S02]  /*fe60*/  ISETP.GE.AND P2, PT, R44, RZ, PT ;  /* 0x000000ff2c00720c */ /* 0x000fe40003f46270 */
[----:B------:R-:W-:Y:S01]  /*fe70*/  IABS R44, R43 ;  /* 0x0000002b002c7213 */ /* 0x000fe20000000000 */
[----:B------:R-:W-:Y:S02]  /*fe80*/  @!P4 IMAD.MOV R12, RZ, RZ, -R12 ;  /* 0x000000ffff0cc224 */ /* 0x000fe400078e0a0c */
[----:B------:R-:W-:Y:S01]  /*fe90*/  @!P0 IMAD.IADD R13, R13, 0x1, -R59 ;  /* 0x000000010d0d8824 */ /* 0x000fe200078e0a3b */
[----:B------:R-:W-:Y:S01]  /*fea0*/  ISETP.GT.U32.AND P0, PT, R59, R16, PT ;  /* 0x000000103b00720c */ /* 0x000fe20003f04070 */
[----:B------:R-:W-:Y:S01]  /*feb0*/  @!P6 IMAD.MOV R9, RZ, RZ, -R9 ;  /* 0x000000ffff09e224 */ /* 0x000fe200078e0a09 */
[----:B------:R-:W-:Y:S01]  /*fec0*/  STL [R1+0x18], R20 ;  /* 0x0000181401007387 */ /* 0x000fe20000100800 */
[----:B------:R-:W-:Y:S01]  /*fed0*/  @!P3 IMAD.IADD R15, R15, 0x1, -R59 ;  /* 0x000000010f0fb824 */ /* 0x000fe200078e0a3b */
[----:B------:R-:W-:-:S02]  /*fee0*/  ISETP.GT.U32.AND P3, PT, R59, R17, PT ;  /* 0x000000113b00720c */ /* 0x000fc40003f64070 */
[----:B------:R-:W-:Y:S04]  /*fef0*/  STL [R1+0x14], R19 ;  /* 0x0000141301007387 */ /* 0x000fe80000100800 */
[----:B------:R-:W-:Y:S04]  /*ff00*/  STL [R1+0x10], R18 ;  /* 0x0000101201007387 */ /* 0x000fe80000100800 */
[----:B------:R-:W-:Y:S04]  /*ff10*/  STL [R1+0x2ec], R12 ;  /* 0x0002ec0c01007387 */ /* 0x000fe80000100800 */
[----:B------:R0:W-:Y:S01]  /*ff20*/  STL [R1+0x2e8], R9 ;  /* 0x0002e80901007387 */ /* 0x0001e20000100800 */
[----:B------:R-:W-:-:S02]  /*ff30*/  @!P0 IMAD.IADD R16, R16, 0x1, -R59 ;  /* 0x0000000110108824 */ /* 0x000fc400078e0a3b */
[----:B------:R-:W-:Y:S01]  /*ff40*/  @!P3 IMAD.IADD R17, R17, 0x1, -R59 ;  /* 0x000000011111b824 */ /* 0x000fe200078e0a3b */
[----:B------:R-:W-:-:S13]  /*ff50*/  ISETP.GT.U32.AND P6, PT, R59, R15, PT ;  /* 0x0000000f3b00720c */ /* 0x000fda0003fc4070 */
[--C-:B------:R-:W-:Y:S01]  /*ff60*/  @!P6 IMAD.IADD R15, R15, 0x1, -R59.reuse ;  /* 0x000000010f0fe824 */ /* 0x100fe200078e0a3b */
[----:B------:R-:W-:Y:S01]  /*ff70*/  ISETP.GT.U32.AND P4, PT, R59, R13, PT ;  /* 0x0000000d3b00720c */ /* 0x000fe20003f84070 */
[----:B------:R-:W-:Y:S04]  /*ff80*/  STL [R1+0xc], R16 ;  /* 0x00000c1001007387 */ /* 0x000fe80000100800 */
[----:B------:R1:W-:Y:S08]  /*ff90*/  STL [R1+0x8], R17 ;  /* 0x0000081101007387 */ /* 0x0003f00000100800 */
[----:B------:R-:W-:Y:S01]  /*ffa0*/  @!P4 IMAD.IADD R13, R13, 0x1, -R59 ;  /* 0x000000010d0dc824 */ /* 0x000fe200078e0a3b */
[----:B------:R-:W-:-:S02]  /*ffb0*/  ISETP.GE.AND P4, PT, R39, RZ, PT ;  /* 0x000000ff2700720c */ /* 0x000fc40003f86270 */
[----:B------:R-:W-:Y:S02]  /*ffc0*/  IABS R39, R37 ;  /* 0x0000002500277213 */ /* 0x000fe40000000000 */
[----:B------:R1:W-:Y:S01]  /*ffd0*/  STL [R1+0x4], R13 ;  /* 0x0000040d01007387 */ /* 0x0003e20000100800 */
[----:B------:R-:W-:Y:S02]  /*ffe0*/  IABS R37, R35 ;  /* 0x0000002300257213 */ /* 0x000fe40000000000 */
[----:B------:R-:W-:Y:S01]  /*fff0*/  IABS R35, R33 ;  /* 0x0000002100237213 */ /* 0x000fe20000000000 */
[----:B------:R-:W-:Y:S01]  /*10000*/  STL [R1], R15 ;  /* 0x0000000f01007387 */ /* 0x000fe20000100800 */
[----:B------:R-:W-:Y:S01]  /*10010*/  IABS R33, R31 ;  /* 0x0000001f00217213 */ /* 0x000fe20000000000 */
[----:B------:R-:W-:Y:S01]  /*10020*/  IMAD.MOV.U32 R31, RZ, RZ, R30 ;  /* 0x000000ffff1f7224 */ /* 0x000fe200078e001e */
[----:B--2---:R-:W-:-:S05]  /*10030*/  IABS R61, R56 ;  /* 0x00000038003d7213 */ /* 0x004fca0000000000 */
[----:B------:R-:W-:-:S04]  /*10040*/  IMAD.HI.U32 R11, R2, R61, RZ ;  /* 0x0000003d020b7227 */ /* 0x000fc800078e00ff */
[----:B------:R-:W-:-:S04]  /*10050*/  IMAD.MOV R11, RZ, RZ, -R11 ;  /* 0x000000ffff0b7224 */ /* 0x000fc800078e0a0b */
[----:B------:R-:W-:Y:S02]  /*10060*/  IMAD R61, R59, R11, R61 ;  /* 0x0000000b3b3d7224 */ /* 0x000fe400078e023d */
[----:B------:R-:W-:-:S04]  /*10070*/  IMAD.HI.U32 R11, R2, R44, RZ ;  /* 0x0000002c020b7227 */ /* 0x000fc800078e00ff */
[----:B0-----:R-:W-:-:S04]  /*10080*/  IMAD.MOV R9, RZ, RZ, -R11 ;  /* 0x000000ffff097224 */ /* 0x001fc800078e0a0b */
[C---:B------:R-:W-:Y:S01]  /*10090*/  IMAD R44, R59.reuse, R9, R44 ;  /* 0x000000093b2c7224 */ /* 0x040fe200078e022c */
[----:B------:R-:W-:-:S04]  /*100a0*/  ISETP.GT.U32.AND P0, PT, R59, R61, PT ;  /* 0x0000003d3b00720c */ /* 0x000fc80003f04070 */
[----:B------:R-:W-:Y:S02]  /*100b0*/  ISETP.GT.U32.AND P3, PT, R59, R44, PT ;  /* 0x0000002c3b00720c */ /* 0x000fe40003f64070 */
[----:B----4-:R-:W-:Y:S02]  /*100c0*/  IABS R43, R42 ;  /* 0x0000002a002b7213 */ /* 0x010fe40000000000 */
[----:B---3--:R-:W-:Y:S02]  /*100d0*/  IABS R42, R41 ;  /* 0x00000029002a7213 */ /* 0x008fe40000000000 */
[----:B------:R-:W-:Y:S01]  /*100e0*/  IABS R41, R40 ;  /* 0x0000002800297213 */ /* 0x000fe20000000000 */
[----:B------:R-:W-:-:S04]  /*100f0*/  IMAD.HI.U32 R10, R2, R43, RZ ;  /* 0x0000002b020a7227 */ /* 0x000fc800078e00ff */
[--C-:B------:R-:W-:Y:S02]  /*10100*/  @!P0 IMAD.IADD R61, R61, 0x1, -R59.reuse ;  /* 0x000000013d3d8824 */ /* 0x100fe400078e0a3b */
[----:B------:R-:W-:Y:S02]  /*10110*/  @!P3 IMAD.IADD R44, R44, 0x1, -R59 ;  /* 0x000000012c2cb824 */ /* 0x000fe400078e0a3b */
[----:B------:R-:W-:Y:S01]  /*10120*/  IMAD.MOV R10, RZ, RZ, -R10 ;  /* 0x000000ffff0a7224 */ /* 0x000fe200078e0a0a */
[C---:B------:R-:W-:Y:S01]  /*10130*/  ISETP.GT.U32.AND P0, PT, R59.reuse, R61, PT ;  /* 0x0000003d3b00720c */ /* 0x040fe20003f04070 */
[----:B------:R-:W-:Y:S01]  /*10140*/  IMAD.HI.U32 R12, R2, R42, RZ ;  /* 0x0000002a020c7227 */ /* 0x000fe200078e00ff */
[----:B------:R-:W-:-:S03]  /*10150*/  ISETP.GT.U32.AND P3, PT, R59, R44, PT ;  /* 0x0000002c3b00720c */ /* 0x000fc60003f64070 */
[----:B------:R-:W-:-:S04]  /*10160*/  IMAD.HI.U32 R9, R2, R41, RZ ;  /* 0x0000002902097227 */ /* 0x000fc800078e00ff */
[C---:B------:R-:W-:Y:S02]  /*10170*/  IMAD R43, R59.reuse, R10, R43 ;  /* 0x0000000a3b2b7224 */ /* 0x040fe400078e022b */
[----:B------:R-:W-:Y:S02]  /*10180*/  IMAD.MOV R10, RZ, RZ, -R12 ;  /* 0x000000ffff0a7224 */ /* 0x000fe400078e0a0c */
[----:B------:R-:W-:Y:S02]  /*10190*/  IMAD.MOV R9, RZ, RZ, -R9 ;  /* 0x000000ffff097224 */ /* 0x000fe400078e0a09 */
[C---:B------:R-:W-:Y:S02]  /*101a0*/  IMAD R42, R59.reuse, R10, R42 ;  /* 0x0000000a3b2a7224 */ /* 0x040fe400078e022a */
[C---:B------:R-:W-:Y:S01]  /*101b0*/  IMAD R41, R59.reuse, R9, R41 ;  /* 0x000000093b297224 */ /* 0x040fe200078e0229 */
[----:B------:R-:W-:Y:S01]  /*101c0*/  ISETP.GT.U32.AND P6, PT, R59, R43, PT ;  /* 0x0000002b3b00720c */ /* 0x000fe20003fc4070 */
[--C-:B------:R-:W-:Y:S01]  /*101d0*/  @!P0 IMAD.IADD R61, R61, 0x1, -R59.reuse ;  /* 0x000000013d3d8824 */ /* 0x100fe200078e0a3b */
[C---:B------:R-:W-:Y:S01]  /*101e0*/  ISETP.GT.U32.AND P0, PT, R59.reuse, R42, PT ;  /* 0x0000002a3b00720c */ /* 0x040fe20003f04070 */
[----:B------:R-:W-:Y:S01]  /*101f0*/  @!P3 IMAD.IADD R44, R44, 0x1, -R59 ;  /* 0x000000012c2cb824 */ /* 0x000fe200078e0a3b */
[----:B------:R-:W-:-:S09]  /*10200*/  ISETP.GT.U32.AND P3, PT, R59, R41, PT ;  /* 0x000000293b00720c */ /* 0x000fd20003f64070 */
[--C-:B------:R-:W-:Y:S02]  /*10210*/  @!P6 IMAD.IADD R43, R43, 0x1, -R59.reuse ;  /* 0x000000012b2be824 */ /* 0x100fe400078e0a3b */
[--C-:B------:R-:W-:Y:S02]  /*10220*/  @!P0 IMAD.IADD R42, R42, 0x1, -R59.reuse ;  /* 0x000000012a2a8824 */ /* 0x100fe400078e0a3b */
[----:B------:R-:W-:Y:S01]  /*10230*/  @!P3 IMAD.IADD R41, R41, 0x1, -R59 ;  /* 0x000000012929b824 */ /* 0x000fe200078e0a3b */
[C---:B------:R-:W-:Y:S02]  /*10240*/  ISETP.GT.U32.AND P6, PT, R59.reuse, R43, PT ;  /* 0x0000002b3b00720c */ /* 0x040fe40003fc4070 */
[C---:B------:R-:W-:Y:S02]  /*10250*/  ISETP.GT.U32.AND P0, PT, R59.reuse, R42, PT ;  /* 0x0000002a3b00720c */ /* 0x040fe40003f04070 */
[----:B------:R-:W-:Y:S02]  /*10260*/  ISETP.GT.U32.AND P3, PT, R59, R41, PT ;  /* 0x000000293b00720c */ /* 0x000fe40003f64070 */
[----:B------:R-:W-:Y:S01]  /*10270*/  IABS R40, R38 ;  /* 0x0000002600287213 */ /* 0x000fe20000000000 */
[----:B------:R-:W-:Y:S01]  /*10280*/  STL [R1+0x2b6c], R61 ;  /* 0x002b6c3d01007387 */ /* 0x000fe20000100800 */
[----:B------:R-:W-:-:S02]  /*10290*/  IABS R38, R36 ;  /* 0x0000002400267213 */ /* 0x000fc40000000000 */
[----:B------:R-:W-:-:S03]  /*102a0*/  IABS R36, R34 ;  /* 0x0000002200247213 */ /* 0x000fc60000000000 */
[--C-:B------:R-:W-:Y:S02]  /*102b0*/  @!P6 IMAD.IADD R43, R43, 0x1, -R59.reuse ;  /* 0x000000012b2be824 */ /* 0x100fe400078e0a3b */
[--C-:B------:R-:W-:Y:S01]  /*102c0*/  @!P0 IMAD.IADD R42, R42, 0x1, -R59.reuse ;  /* 0x000000012a2a8824 */ /* 0x100fe200078e0a3b */
[----:B------:R-:W-:Y:S01]  /*102d0*/  STL [R1+0x2b70], R44 ;  /* 0x002b702c01007387 */ /* 0x000fe20000100800 */
[----:B------:R-:W-:Y:S01]  /*102e0*/  @!P3 IMAD.IADD R41, R41, 0x1, -R59 ;  /* 0x000000012929b824 */ /* 0x000fe200078e0a3b */
[----:B------:R-:W-:Y:S01]  /*102f0*/  IABS R34, R32 ;  /* 0x0000002000227213 */ /* 0x000fe20000000000 */
[----:B------:R-:W-:Y:S01]  /*10300*/  IMAD.MOV.U32 R32, RZ, RZ, R29 ;  /* 0x000000ffff207224 */ /* 0x000fe200078e001d */
[----:B------:R-:W-:Y:S04]  /*10310*/  STL [R1+0x2b74], R43 ;  /* 0x002b742b01007387 */ /* 0x000fe80000100800 */
[----:B------:R-:W2:Y:S04]  /*10320*/  LDL R30, [R1+0x2a04] ;  /* 0x002a0400011e7983 */ /* 0x000ea80000100800 */
[----:B------:R-:W3:Y:S04]  /*10330*/  LDL R29, [R1+0x2a08] ;  /* 0x002a0800011d7983 */ /* 0x000ee80000100800 */
[----:B------:R-:W-:Y:S04]  /*10340*/  STL [R1+0x2b78], R42 ;  /* 0x002b782a01007387 */ /* 0x000fe80000100800 */
[----:B------:R-:W-:Y:S04]  /*10350*/  STL [R1+0x2b7c], R41 ;  /* 0x002b7c2901007387 */ /* 0x000fe80000100800 */
[----:B------:R-:W4:Y:S01]  /*10360*/  LDL R56, [R1+0x2a18] ;  /* 0x002a180001387983 */ /* 0x000f220000100800 */
[----:B------:R-:W-:-:S03]  /*10370*/  ISETP.GE.AND P5, PT, R60, RZ, PT ;  /* 0x000000ff3c00720c */ /* 0x000fc60003fa6270 */
[----:B------:R-:W2:Y:S04]  /*10380*/  LDL R60, [R1+0x2a14] ;  /* 0x002a1400013c7983 */ /* 0x000ea80000100800 */
[----:B------:R-:W3:Y:S04]  /*10390*/  LDL R53, [R1+0x2a30] ;  /* 0x002a300001357983 */ /* 0x000ee80000100800 */
[----:B------:R-:W3:Y:S04]  /*103a0*/  LDL R28, [R1+0x2a0c] ;  /* 0x002a0c00011c7983 */ /* 0x000ee80000100800 */
[----:B------:R-:W3:Y:S04]  /*103b0*/  LDL R24, [R1+0x2a1c] ;  /* 0x002a1c0001187983 */ /* 0x000ee80000100800 */
[----:B------:R-:W3:Y:S04]  /*103c0*/  LDL R27, [R1+0x2a10] ;  /* 0x002a1000011b7983 */ /* 0x000ee80000100800 */
[----:B------:R-:W3:Y:S04]  /*103d0*/  LDL R23, [R1+0x2a20] ;  /* 0x002a200001177983 */ /* 0x000ee80000100800 */
[----:B------:R-:W3:Y:S01]  /*103e0*/  LDL R52, [R1+0x2a2c] ;  /* 0x002a2c0001347983 */ /* 0x000ee20000100800 */
[----:B----4-:R-:W-:-:S03]  /*103f0*/  IABS R25, R56 ;  /* 0x0000003800197213 */ /* 0x010fc60000000000 */
[----:B------:R-:W4:Y:S01]  /*10400*/  LDL R56, [R1+0x2a28] ;  /* 0x002a280001387983 */ /* 0x000f220000100800 */
[----:B--2---:R-:W-:-:S03]  /*10410*/  IABS R26, R60 ;  /* 0x0000003c001a7213 */ /* 0x004fc60000000000 */
[----:B------:R-:W2:Y:S01]  /*10420*/  LDL R60, [R1+0x2a24] ;  /* 0x002a2400013c7983 */ /* 0x000ea20000100800 */
[----:B------:R-:W-:Y:S01]  /*10430*/  @!P5 IMAD.MOV R8, RZ, RZ, -R8 ;  /* 0x000000ffff08d224 */ /* 0x000fe200078e0a08 */
[----:B----4-:R-:W-:Y:S02]  /*10440*/  IABS R21, R56 ;  /* 0x0000003800157213 */ /* 0x010fe40000000000 */
[----:B------:R-:W1:Y:S01]  /*10450*/  LDL R56, [R1+0x2a38] ;  /* 0x002a380001387983 */ /* 0x000e620000100800 */
[----:B--2---:R-:W-:-:S03]  /*10460*/  IABS R22, R60 ;  /* 0x0000003c00167213 */ /* 0x004fc60000000000 */
[----:B------:R-:W2:Y:S01]  /*10470*/  LDL R60, [R1+0x2a34] ;  /* 0x002a3400013c7983 */ /* 0x000ea20000100800 */
[----:B---3--:R-:W-:-:S03]  /*10480*/  IABS R19, R53 ;  /* 0x0000003500137213 */ /* 0x008fc60000000000 */
[----:B------:R0:W-:Y:S04]  /*10490*/  STL [R1+0x2e4], R8 ;  /* 0x0002e40801007387 */ /* 0x0001e80000100800 */
[----:B------:R-:W3:Y:S01]  /*104a0*/  LDL.LU R53, [R1+0x94] ;  /* 0x0000940001357983 */ /* 0x000ee20000300800 */
[----:B------:R-:W-:-:S04]  /*104b0*/  IMAD.HI.U32 R9, R2, R40, RZ ;  /* 0x0000002802097227 */ /* 0x000fc800078e00ff */
[----:B------:R-:W-:-:S04]  /*104c0*/  IMAD.HI.U32 R10, R2, R39, RZ ;  /* 0x00000027020a7227 */ /* 0x000fc800078e00ff */
[----:B------:R-:W-:-:S04]  /*104d0*/  IMAD.HI.U32 R12, R2, R38, RZ ;  /* 0x00000026020c7227 */ /* 0x000fc800078e00ff */
[----:B------:R-:W-:Y:S01]  /*104e0*/  IMAD.HI.U32 R11, R2, R37, RZ ;  /* 0x00000025020b7227 */ /* 0x000fe200078e00ff */
[----:B------:R-:W-:Y:S01]  /*104f0*/  IABS R32, R32 ;  /* 0x0000002000207213 */ /* 0x000fe20000000000 */
[----:B------:R-:W4:Y:S02]  /*10500*/  LDL R49, [R1+0x2a44] ;  /* 0x002a440001317983 */ /* 0x000f240000100800 */
[----:B------:R-:W-:-:S04]  /*10510*/  IMAD.MOV R9, RZ, RZ, -R9 ;  /* 0x000000ffff097224 */ /* 0x000fc800078e0a09 */
[----:B------:R-:W-:-:S05]  /*10520*/  IMAD R40, R59, R9, R40 ;  /* 0x000000093b287224 */ /* 0x000fca00078e0228 */
[C---:B------:R-:W-:Y:S01]  /*10530*/  ISETP.GT.U32.AND P6, PT, R59.reuse, R40, PT ;  /* 0x000000283b00720c */ /* 0x040fe20003fc4070 */
[----:B------:R-:W-:Y:S02]  /*10540*/  IMAD.MOV R10, RZ, RZ, -R10 ;  /* 0x000000ffff0a7224 */ /* 0x000fe400078e0a0a */
[----:B------:R-:W-:Y:S02]  /*10550*/  IMAD.MOV R9, RZ, RZ, -R12 ;  /* 0x000000ffff097224 */ /* 0x000fe400078e0a0c */
[----:B------:R-:W-:-:S08]  /*10560*/  IMAD R39, R59, R10, R39 ;  /* 0x0000000a3b277224 */ /* 0x000fd000078e0227 */
[----:B------:R-:W-:Y:S01]  /*10570*/  @!P6 IMAD.IADD R40, R40, 0x1, -R59 ;  /* 0x000000012828e824 */ /* 0x000fe200078e0a3b */
[C---:B------:R-:W-:Y:S01]  /*10580*/  ISETP.GT.U32.AND P0, PT, R59.reuse, R39, PT ;  /* 0x000000273b00720c */ /* 0x040fe20003f04070 */
[----:B------:R-:W-:-:S03]  /*10590*/  IMAD R38, R59, R9, R38 ;  /* 0x000000093b267224 */ /* 0x000fc600078e0226 */
[C---:B------:R-:W-:Y:S01]  /*105a0*/  ISETP.GT.U32.AND P6, PT, R59.reuse, R40, PT ;  /* 0x000000283b00720c */ /* 0x040fe20003fc4070 */
[----:B------:R-:W-:Y:S01]  /*105b0*/  IMAD.MOV R10, RZ, RZ, -R11 ;  /* 0x000000ffff0a7224 */ /* 0x000fe200078e0a0b */
[----:B------:R-:W-:-:S03]  /*105c0*/  ISETP.GT.U32.AND P3, PT, R59, R38, PT ;  /* 0x000000263b00720c */ /* 0x000fc60003f64070 */
[----:B------:R-:W-:-:S04]  /*105d0*/  IMAD R37, R59, R10, R37 ;  /* 0x0000000a3b257224 */ /* 0x000fc800078e0225 */
[----:B------:R-:W-:-:S04]  /*105e0*/  @!P0 IMAD.IADD R39, R39, 0x1, -R59 ;  /* 0x0000000127278824 */ /* 0x000fc800078e0a3b */
[--C-:B------:R-:W-:Y:S01]  /*105f0*/  @!P6 IMAD.IADD R40, R40, 0x1, -R59.reuse ;  /* 0x000000012828e824 */ /* 0x100fe200078e0a3b */
[C---:B------:R-:W-:Y:S01]  /*10600*/  ISETP.GT.U32.AND P6, PT, R59.reuse, R37, PT ;  /* 0x000000253b00720c */ /* 0x040fe20003fc4070 */
[----:B------:R-:W-:Y:S01]  /*10610*/  @!P3 IMAD.IADD R38, R38, 0x1, -R59 ;  /* 0x000000012626b824 */ /* 0x000fe200078e0a3b */
[----:B------:R-:W-:Y:S01]  /*10620*/  ISETP.GT.U32.AND P0, PT, R59, R39, PT ;  /* 0x000000273b00720c */ /* 0x000fe20003f04070 */
[----:B------:R-:W-:-:S03]  /*10630*/  IMAD.HI.U32 R9, R2, R36, RZ ;  /* 0x0000002402097227 */ /* 0x000fc600078e00ff */
[----:B------:R-:W-:Y:S01]  /*10640*/  ISETP.GT.U32.AND P3, PT, R59, R38, PT ;  /* 0x000000263b00720c */ /* 0x000fe20003f64070 */
[----:B------:R-:W-:Y:S02]  /*10650*/  IMAD.MOV R9, RZ, RZ, -R9 ;  /* 0x000000ffff097224 */ /* 0x000fe400078e0a09 */
[----:B------:R-:W-:-:S04]  /*10660*/  IMAD.HI.U32 R11, R2, R35, RZ ;  /* 0x00000023020b7227 */ /* 0x000fc800078e00ff */
[----:B------:R-:W-:Y:S02]  /*10670*/  @!P6 IMAD.IADD R37, R37, 0x1, -R59 ;  /* 0x000000012525e824 */ /* 0x000fe400078e0a3b */
[C---:B------:R-:W-:Y:S02]  /*10680*/  IMAD R36, R59.reuse, R9, R36 ;  /* 0x000000093b247224 */ /* 0x040fe400078e0224 */
[----:B------:R-:W-:Y:S01]  /*10690*/  IMAD.MOV R9, RZ, RZ, -R11 ;  /* 0x000000ffff097224 */ /* 0x000fe200078e0a0b */
[----:B------:R-:W-:Y:S01]  /*106a0*/  ISETP.GT.U32.AND P6, PT, R59, R37, PT ;  /* 0x000000253b00720c */ /* 0x000fe20003fc4070 */
[----:B------:R-:W-:-:S04]  /*106b0*/  IMAD.HI.U32 R10, R2, R34, RZ ;  /* 0x00000022020a7227 */ /* 0x000fc800078e00ff */
[----:B------:R-:W-:Y:S02]  /*106c0*/  IMAD R35, R59, R9, R35 ;  /* 0x000000093b237224 */ /* 0x000fe400078e0223 */
[--C-:B------:R-:W-:Y:S01]  /*106d0*/  @!P0 IMAD.IADD R39, R39, 0x1, -R59.reuse ;  /* 0x0000000127278824 */ /* 0x100fe200078e0a3b */
[C---:B------:R-:W-:Y:S01]  /*106e0*/  ISETP.GT.U32.AND P0, PT, R59.reuse, R36, PT ;  /* 0x000000243b00720c */ /* 0x040fe20003f04070 */
[----:B------:R-:W-:Y:S02]  /*106f0*/  IMAD.MOV R10, RZ, RZ, -R10 ;  /* 0x000000ffff0a7224 */ /* 0x000fe400078e0a0a */
[--C-:B------:R-:W-:Y:S01]  /*10700*/  @!P3 IMAD.IADD R38, R38, 0x1, -R59.reuse ;  /* 0x000000012626b824 */ /* 0x100fe200078e0a3b */
[C---:B------:R-:W-:Y:S01]  /*10710*/  ISETP.GT.U32.AND P3, PT, R59.reuse, R35, PT ;  /* 0x000000233b00720c */ /* 0x040fe20003f64070 */
[----:B------:R-:W-:Y:S02]  /*10720*/  IMAD R34, R59, R10, R34 ;  /* 0x0000000a3b227224 */ /* 0x000fe400078e0222 */
[----:B------:R-:W-:-:S03]  /*10730*/  @!P6 IMAD.IADD R37, R37, 0x1, -R59 ;  /* 0x000000012525e824 */ /* 0x000fc600078e0a3b */
[----:B------:R-:W-:-:S03]  /*10740*/  ISETP.GT.U32.AND P6, PT, R59, R34, PT ;  /* 0x000000223b00720c */ /* 0x000fc60003fc4070 */
[----:B------:R-:W-:Y:S02]  /*10750*/  @!P0 IMAD.IADD R36, R36, 0x1, -R59 ;  /* 0x0000000124248824 */ /* 0x000fe400078e0a3b */
[----:B------:R-:W-:-:S03]  /*10760*/  IMAD.HI.U32 R12, R2, R33, RZ ;  /* 0x00000021020c7227 */ /* 0x000fc600078e00ff */
[----:B------:R-:W-:Y:S01]  /*10770*/  ISETP.GT.U32.AND P0, PT, R59, R36, PT ;  /* 0x000000243b00720c */ /* 0x000fe20003f04070 */
[----:B------:R-:W-:Y:S01]  /*10780*/  @!P3 IMAD.IADD R35, R35, 0x1, -R59 ;  /* 0x000000012323b824 */ /* 0x000fe200078e0a3b */
[----:B------:R-:W-:Y:S01]  /*10790*/  IABS R31, R31 ;  /* 0x0000001f001f7213 */ /* 0x000fe20000000000 */
[----:B------:R-:W-:Y:S02]  /*107a0*/  IMAD.MOV R11, RZ, RZ, -R12 ;  /* 0x000000ffff0b7224 */ /* 0x000fe400078e0a0c */
[----:B------:R-:W-:Y:S01]  /*107b0*/  IMAD.HI.U32 R9, R2, R32, RZ ;  /* 0x0000002002097227 */ /* 0x000fe200078e00ff */
[----:B------:R-:W-:-:S03]  /*107c0*/  ISETP.GT.U32.AND P3, PT, R59, R35, PT ;  /* 0x000000233b00720c */ /* 0x000fc60003f64070 */
[----:B------:R-:W-:Y:S01]  /*107d0*/  @!P6 IMAD.IADD R34, R34, 0x1, -R59 ;  /* 0x000000012222e824 */ /* 0x000fe200078e0a3b */
[----:B-1----:R-:W-:Y:S02]  /*107e0*/  IABS R17, R56 ;  /* 0x0000003800117213 */ /* 0x002fe40000000000 */
[----:B------:R-:W4:Y:S01]  /*107f0*/  LDL R56, [R1+0x2a40] ;  /* 0x002a400001387983 */ /* 0x000f220000100800 */
[C---:B------:R-:W-:Y:S01]  /*10800*/  IMAD R33, R59.reuse, R11, R33 ;  /* 0x0000000b3b217224 */ /* 0x040fe200078e0221 */
[----:B------:R-:W-:Y:S01]  /*10810*/  ISETP.GT.U32.AND P6, PT, R59, R34, PT ;  /* 0x000000223b00720c */ /* 0x000fe20003fc4070 */
[----:B------:R-:W-:Y:S02]  /*10820*/  IMAD.MOV R9, RZ, RZ, -R9 ;  /* 0x000000ffff097224 */ /* 0x000fe400078e0a09 */
[----:B------:R-:W-:-:S04]  /*10830*/  IMAD.HI.U32 R10, R2, R31, RZ ;  /* 0x0000001f020a7227 */ /* 0x000fc800078e00ff */
[C---:B------:R-:W-:Y:S02]  /*10840*/  IMAD R32, R59.reuse, R9, R32 ;  /* 0x000000093b207224 */ /* 0x040fe400078e0220 */
[--C-:B------:R-:W-:Y:S01]  /*10850*/  @!P0 IMAD.IADD R36, R36, 0x1, -R59.reuse ;  /* 0x0000000124248824 */ /* 0x100fe200078e0a3b */
[----:B------:R-:W-:Y:S01]  /*10860*/  ISETP.GT.U32.AND P0, PT, R59, R33, PT ;  /* 0x000000213b00720c */ /* 0x000fe20003f04070 */
[----:B------:R-:W-:Y:S02]  /*10870*/  IMAD.MOV R10, RZ, RZ, -R10 ;  /* 0x000000ffff0a7224 */ /* 0x000fe400078e0a0a */
[----:B------:R-:W-:Y:S01]  /*10880*/  @!P3 IMAD.IADD R35, R35, 0x1, -R59 ;  /* 0x000000012323b824 */ /* 0x000fe200078e0a3b */
[C---:B------:R-:W-:Y:S01]  /*10890*/  ISETP.GT.U32.AND P3, PT, R59.reuse, R32, PT ;  /* 0x000000203b00720c */ /* 0x040fe20003f64070 */
[----:B------:R-:W-:Y:S02]  /*108a0*/  IMAD R31, R59, R10, R31 ;  /* 0x0000000a3b1f7224 */ /* 0x000fe400078e021f */
[----:B------:R-:W-:-:S03]  /*108b0*/  @!P6 IMAD.IADD R34, R34, 0x1, -R59 ;  /* 0x000000012222e824 */ /* 0x000fc600078e0a3b */
[----:B------:R-:W-:Y:S02]  /*108c0*/  ISETP.GT.U32.AND P6, PT, R59, R31, PT ;  /* 0x0000001f3b00720c */ /* 0x000fe40003fc4070 */
[----:B------:R-:W-:Y:S01]  /*108d0*/  IABS R30, R30 ;  /* 0x0000001e001e7213 */ /* 0x000fe20000000000 */
[----:B------:R-:W-:Y:S01]  /*108e0*/  @!P0 IMAD.IADD R33, R33, 0x1, -R59 ;  /* 0x0000000121218824 */ /* 0x000fe200078e0a3b */
[----:B------:R-:W-:-:S03]  /*108f0*/  IABS R29, R29 ;  /* 0x0000001d001d7213 */ /* 0x000fc60000000000 */
[----:B------:R-:W-:Y:S01]  /*10900*/  @!P3 IMAD.IADD R32, R32, 0x1, -R59 ;  /* 0x000000012020b824 */ /* 0x000fe200078e0a3b */
[C---:B------:R-:W-:Y:S01]  /*10910*/  ISETP.GT.U32.AND P0, PT, R59.reuse, R33, PT ;  /* 0x000000213b00720c */ /* 0x040fe20003f04070 */
[C---:B------:R-:W-:Y:S01]  /*10920*/  IMAD.HI.U32 R11, R2.reuse, R30, RZ ;  /* 0x0000001e020b7227 */ /* 0x040fe200078e00ff */
[----:B------:R-:W-:Y:S02]  /*10930*/  IABS R28, R28 ;  /* 0x0000001c001c7213 */ /* 0x000fe40000000000 */
[----:B------:R-:W-:Y:S01]  /*10940*/  ISETP.GT.U32.AND P3, PT, R59, R32, PT ;  /* 0x000000203b00720c */ /* 0x000fe20003f64070 */
[----:B------:R-:W-:-:S04]  /*10950*/  IMAD.HI.U32 R12, R2, R29, RZ ;  /* 0x0000001d020c7227 */ /* 0x000fc800078e00ff */
[----:B------:R-:W-:Y:S02]  /*10960*/  IMAD.MOV R11, RZ, RZ, -R11 ;  /* 0x000000ffff0b7224 */ /* 0x000fe400078e0a0b */
[----:B------:R-:W-:Y:S02]  /*10970*/  @!P6 IMAD.IADD R31, R31, 0x1, -R59 ;  /* 0x000000011f1fe824 */ /* 0x000fe400078e0a3b */
[----:B------:R-:W-:Y:S02]  /*10980*/  IMAD.MOV R12, RZ, RZ, -R12 ;  /* 0x000000ffff0c7224 */ /* 0x000fe400078e0a0c */
[C---:B------:R-:W-:Y:S01]  /*10990*/  IMAD R30, R59.reuse, R11, R30 ;  /* 0x0000000b3b1e7224 */ /* 0x040fe200078e021e */
[----:B------:R-:W-:Y:S01]  /*109a0*/  ISETP.GT.U32.AND P6, PT, R59, R31, PT ;  /* 0x0000001f3b00720c */ /* 0x000fe20003fc4070 */
[----:B------:R-:W-:-:S04]  /*109b0*/  IMAD.HI.U32 R9, R2, R28, RZ ;  /* 0x0000001c02097227 */ /* 0x000fc800078e00ff */
[----:B------:R-:W-:Y:S02]  /*109c0*/  IMAD R29, R59, R12, R29 ;  /* 0x0000000c3b1d7224 */ /* 0x000fe400078e021d */
[----:B------:R-:W-:Y:S01]  /*109d0*/  @!P0 IMAD.IADD R33, R33, 0x1, -R59 ;  /* 0x0000000121218824 */ /* 0x000fe200078e0a3b */
        /* <DEDUP_REMOVED lines=8> */
[----:B------:R-:W-:-:S04]  /*10a60*/  IMAD.HI.U32 R10, R2, R26, RZ ;  /* 0x0000001a020a7227 */ /* 0x000fc800078e00ff */
[----:B------:R-:W-:Y:S01]  /*10a70*/  @!P3 IMAD.IADD R29, R29, 0x1, -R59 ;  /* 0x000000011d1db824 */ /* 0x000fe200078e0a3b */
[----:B------:R-:W-:Y:S01]  /*10a80*/  ISETP.GT.U32.AND P3, PT, R59, R30, PT ;  /* 0x0000001e3b00720c */ /* 0x000fe20003f64070 */
[----:B------:R-:W-:Y:S01]  /*10a90*/  IMAD.HI.U32 R12, R2, R25, RZ ;  /* 0x00000019020c7227 */ /* 0x000fe200078e00ff */
[----:B------:R-:W-:-:S03]  /*10aa0*/  IABS R24, R24 ;  /* 0x0000001800187213 */ /* 0x000fc60000000000 */
[----:B------:R-:W-:Y:S02]  /*10ab0*/  IMAD.MOV R10, RZ, RZ, -R10 ;  /* 0x000000ffff0a7224 */ /* 0x000fe400078e0a0a */
[----:B------:R-:W-:Y:S02]  /*10ac0*/  IMAD.MOV R9, RZ, RZ, -R12 ;  /* 0x000000ffff097224 */ /* 0x000fe400078e0a0c */
[----:B------:R-:W-:Y:S01]  /*10ad0*/  @!P6 IMAD.IADD R28, R28, 0x1, -R59 ;  /* 0x000000011c1ce824 */ /* 0x000fe200078e0a3b */
[C---:B------:R-:W-:Y:S01]  /*10ae0*/  ISETP.GT.U32.AND P6, PT, R59.reuse, R29, PT ;  /* 0x0000001d3b00720c */ /* 0x040fe20003fc4070 */
[C---:B------:R-:W-:Y:S02]  /*10af0*/  IMAD R26, R59.reuse, R10, R26 ;  /* 0x0000000a3b1a7224 */ /* 0x040fe400078e021a */
[----:B------:R-:W-:Y:S02]  /*10b00*/  IMAD R25, R59, R9, R25 ;  /* 0x000000093b197224 */ /* 0x000fe400078e0219 */
[----:B------:R-:W-:-:S04]  /*10b10*/  IMAD.HI.U32 R9, R2, R24, RZ ;  /* 0x0000001802097227 */ /* 0x000fc800078e00ff */
[----:B------:R-:W-:Y:S01]  /*10b20*/  @!P3 IMAD.IADD R30, R30, 0x1, -R59 ;  /* 0x000000011e1eb824 */ /* 0x000fe200078e0a3b */
[----:B------:R-:W-:Y:S01]  /*10b30*/  ISETP.GT.U32.AND P3, PT, R59, R26, PT ;  /* 0x0000001a3b00720c */ /* 0x000fe20003f64070 */
[----:B------:R-:W-:Y:S02]  /*10b40*/  IMAD.MOV R9, RZ, RZ, -R9 ;  /* 0x000000ffff097224 */ /* 0x000fe400078e0a09 */
[----:B------:R-:W-:-:S04]  /*10b50*/  IMAD.HI.U32 R12, R2, R22, RZ ;  /* 0x00000016020c7227 */ /* 0x000fc800078e00ff */
[----:B------:R-:W-:Y:S02]  /*10b60*/  IMAD R24, R59, R9, R24 ;  /* 0x000000093b187224 */ /* 0x000fe400078e0218 */
[----:B------:R-:W-:Y:S02]  /*10b70*/  IMAD.MOV R9, RZ, RZ, -R12 ;  /* 0x000000ffff097224 */ /* 0x000fe400078e0a0c */
[--C-:B------:R-:W-:Y:S01]  /*10b80*/  @!P6 IMAD.IADD R29, R29, 0x1, -R59.reuse ;  /* 0x000000011d1de824 */ /* 0x100fe200078e0a3b */
[C---:B------:R-:W-:Y:S01]  /*10b90*/  ISETP.GT.U32.AND P6, PT, R59.reuse, R25, PT ;  /* 0x000000193b00720c */ /* 0x040fe20003fc4070 */
[C---:B------:R-:W-:Y:S01]  /*10ba0*/  IMAD R22, R59.reuse, R9, R22 ;  /* 0x000000093b167224 */ /* 0x040fe200078e0216 */
[----:B------:R-:W-:Y:S01]  /*10bb0*/  IABS R27, R27 ;  /* 0x0000001b001b7213 */ /* 0x000fe20000000000 */
[----:B------:R-:W-:Y:S01]  /*10bc0*/  @!P3 IMAD.IADD R26, R26, 0x1, -R59 ;  /* 0x000000011a1ab824 */ /* 0x000fe200078e0a3b */
[----:B------:R-:W-:Y:S02]  /*10bd0*/  IABS R23, R23 ;  /* 0x0000001700177213 */ /* 0x000fe40000000000 */
[----:B------:R-:W-:Y:S01]  /*10be0*/  ISETP.GT.U32.AND P3, PT, R59, R22, PT ;  /* 0x000000163b00720c */ /* 0x000fe20003f64070 */
[----:B------:R-:W-:Y:S01]  /*10bf0*/  IMAD.HI.U32 R11, R2, R27, RZ ;  /* 0x0000001b020b7227 */ /* 0x000fe200078e00ff */
[----:B------:R-:W-:-:S02]  /*10c00*/  IABS R20, R52 ;  /* 0x0000003400147213 */ /* 0x000fc40000000000 */
[----:B--2---:R-:W-:Y:S01]  /*10c10*/  IABS R18, R60 ;  /* 0x0000003c00127213 */ /* 0x004fe20000000000 */
[----:B------:R-:W-:Y:S01]  /*10c20*/  IMAD.MOV R11, RZ, RZ, -R11 ;  /* 0x000000ffff0b7224 */ /* 0x000fe200078e0a0b */
[----:B------:R-:W2:Y:S01]  /*10c30*/  LDL R60, [R1+0x2a3c] ;  /* 0x002a3c00013c7983 */ /* 0x000ea20000100800 */
[----:B------:R-:W-:Y:S01]  /*10c40*/  @!P6 IMAD.IADD R25, R25, 0x1, -R59 ;  /* 0x000000011919e824 */ /* 0x000fe200078e0a3b */
[----:B------:R-:W-:Y:S01]  /*10c50*/  ISETP.GT.U32.AND P6, PT, R59, R26, PT ;  /* 0x0000001a3b00720c */ /* 0x000fe20003fc4070 */
[C---:B------:R-:W-:Y:S01]  /*10c60*/  IMAD.HI.U32 R10, R2.reuse, R23, RZ ;  /* 0x00000017020a7227 */ /* 0x040fe200078e00ff */
[----:B------:R-:W2:Y:S03]  /*10c70*/  LDL.LU R51, [R1+0x1bc] ;  /* 0x0001bc0001337983 */ /* 0x000ea60000300800 */
[----:B------:R-:W-:-:S04]  /*10c80*/  IMAD.HI.U32 R13, R2, R21, RZ ;  /* 0x00000015020d7227 */ /* 0x000fc800078e00ff */
[----:B0-----:R-:W-:-:S04]  /*10c90*/  IMAD.HI.U32 R8, R2, R20, RZ ;  /* 0x0000001402087227 */ /* 0x001fc800078e00ff */
[C---:B------:R-:W-:Y:S02]  /*10ca0*/  IMAD R27, R59.reuse, R11, R27 ;  /* 0x0000000b3b1b7224 */ /* 0x040fe400078e021b */
[----:B------:R-:W-:Y:S02]  /*10cb0*/  IMAD.MOV R11, RZ, RZ, -R10 ;  /* 0x000000ffff0b7224 */ /* 0x000fe400078e0a0a */
[----:B------:R-:W-:Y:S02]  /*10cc0*/  IMAD.MOV R10, RZ, RZ, -R13 ;  /* 0x000000ffff0a7224 */ /* 0x000fe400078e0a0d */
[----:B------:R-:W-:Y:S02]  /*10cd0*/  IMAD.MOV R8, RZ, RZ, -R8 ;  /* 0x000000ffff087224 */ /* 0x000fe400078e0a08 */
[----:B------:R-:W-:Y:S02]  /*10ce0*/  @!P3 IMAD.IADD R22, R22, 0x1, -R59 ;  /* 0x000000011616b824 */ /* 0x000fe400078e0a3b */
[----:B------:R-:W-:-:S02]  /*10cf0*/  IMAD R21, R59, R10, R21 ;  /* 0x0000000a3b157224 */ /* 0x000fc400078e0215 */
[C---:B------:R-:W-:Y:S02]  /*10d00*/  IMAD R20, R59.reuse, R8, R20 ;  /* 0x000000083b147224 */ /* 0x040fe400078e0214 */
[----:B------:R-:W-:Y:S01]  /*10d10*/  IMAD.HI.U32 R8, R2, R19, RZ ;  /* 0x0000001302087227 */ /* 0x000fe200078e00ff */
[----:B------:R-:W-:-:S03]  /*10d20*/  ISETP.GT.U32.AND P3, PT, R59, R22, PT ;  /* 0x000000163b00720c */ /* 0x000fc60003f64070 */
[----:B------:R-:W-:Y:S01]  /*10d30*/  @!P6 IMAD.IADD R26, R26, 0x1, -R59 ;  /* 0x000000011a1ae824 */ /* 0x000fe200078e0a3b */
[----:B------:R-:W-:Y:S01]  /*10d40*/  ISETP.GT.U32.AND P6, PT, R59, R21, PT ;  /* 0x000000153b00720c */ /* 0x000fe20003fc4070 */
[----:B------:R-:W-:-:S04]  /*10d50*/  IMAD.MOV R8, RZ, RZ, -R8 ;  /* 0x000000ffff087224 */ /* 0x000fc800078e0a08 */
[----:B------:R-:W-:Y:S02]  /*10d60*/  IMAD R19, R59, R8, R19 ;  /* 0x000000083b137224 */ /* 0x000fe400078e0213 */
[----:B------:R-:W-:Y:S02]  /*10d70*/  IMAD.MOV.U32 R8, RZ, RZ, R6 ;  /* 0x000000ffff087224 */ /* 0x000fe400078e0006 */
[----:B------:R-:W-:Y:S02]  /*10d80*/  @!P1 IMAD.MOV R7, RZ, RZ, -R7 ;  /* 0x000000ffff079224 */ /* 0x000fe400078e0a07 */
[----:B------:R-:W-:Y:S02]  /*10d90*/  @!P2 IMAD.MOV R8, RZ, RZ, -R8 ;  /* 0x000000ffff08a224 */ /* 0x000fe400078e0a08 */
[--C-:B------:R-:W-:Y:S01]  /*10da0*/  @!P3 IMAD.IADD R22, R22, 0x1, -R59.reuse ;  /* 0x000000011616b824 */ /* 0x100fe200078e0a3b */
[----:B------:R0:W-:Y:S01]  /*10db0*/  STL [R1+0x2e0], R7 ;  /* 0x0002e00701007387 */ /* 0x0001e20000100800 */
[----:B---3--:R-:W-:Y:S01]  /*10dc0*/  ISETP.GE.AND P3, PT, R53, RZ, PT ;  /* 0x000000ff3500720c */ /* 0x008fe20003f66270 */
[----:B------:R-:W-:Y:S01]  /*10dd0*/  @!P6 IMAD.IADD R21, R21, 0x1, -R59 ;  /* 0x000000011515e824 */ /* 0x000fe200078e0a3b */
[----:B------:R-:W-:Y:S01]  /*10de0*/  ISETP.GE.AND P6, PT, R57, RZ, PT ;  /* 0x000000ff3900720c */ /* 0x000fe20003fc6270 */
[----:B------:R-:W3:Y:S04]  /*10df0*/  LDL R52, [R1+0x1150] ;  /* 0x0011500001347983 */ /* 0x000ee80000100800 */
[----:B------:R-:W3:Y:S04]  /*10e00*/  LDL R53, [R1+0x2a48] ;  /* 0x002a480001357983 */ /* 0x000ee80000100800 */
[----:B------:R1:W-:Y:S04]  /*10e10*/  STL [R1+0x2dc], R8 ;  /* 0x0002dc0801007387 */ /* 0x0003e80000100800 */
[----:B------:R-:W3:Y:S01]  /*10e20*/  LDL R57, [R1+0x2a50] ;  /* 0x002a500001397983 */ /* 0x000ee20000100800 */
[----:B----4-:R-:W-:-:S03]  /*10e30*/  IABS R15, R56 ;  /* 0x00000038000f7213 */ /* 0x010fc60000000000 */
[----:B------:R-:W4:Y:S01]  /*10e40*/  LDL R56, [R1+0x2a54] ;  /* 0x002a540001387983 */ /* 0x000f220000100800 */
[----:B------:R-:W-:-:S13]  /*10e50*/  ISETP.GT.U32.AND P0, PT, R59, R27, PT ;  /* 0x0000001b3b00720c */ /* 0x000fda0003f04070 */
[----:B------:R-:W-:Y:S01]  /*10e60*/  @!P0 IMAD.IADD R27, R27, 0x1, -R59 ;  /* 0x000000011b1b8824 */ /* 0x000fe200078e0a3b */
[----:B------:R-:W-:-:S04]  /*10e70*/  ISETP.GT.U32.AND P0, PT, R59, R28, PT ;  /* 0x0000001c3b00720c */ /* 0x000fc80003f04070 */
[----:B------:R-:W-:-:S09]  /*10e80*/  ISETP.GT.U32.AND P5, PT, R59, R27, PT ;  /* 0x0000001b3b00720c */ /* 0x000fd20003fa4070 */
[----:B------:R-:W-:Y:S01]  /*10e90*/  @!P0 IMAD.IADD R28, R28, 0x1, -R59 ;  /* 0x000000011c1c8824 */ /* 0x000fe200078e0a3b */
[C---:B------:R-:W-:Y:S01]  /*10ea0*/  ISETP.GT.U32.AND P0, PT, R59.reuse, R24, PT ;  /* 0x000000183b00720c */ /* 0x040fe20003f04070 */
[----:B------:R-:W-:Y:S02]  /*10eb0*/  IMAD R23, R59, R11, R23 ;  /* 0x0000000b3b177224 */ /* 0x000fe400078e0217 */
[----:B------:R-:W-:-:S10]  /*10ec0*/  @!P5 IMAD.IADD R27, R27, 0x1, -R59 ;  /* 0x000000011b1bd824 */ /* 0x000fd400078e0a3b */
[----:B------:R-:W-:Y:S01]  /*10ed0*/  @!P0 IMAD.IADD R24, R24, 0x1, -R59 ;  /* 0x0000000118188824 */ /* 0x000fe200078e0a3b */
[C---:B------:R-:W-:Y:S02]  /*10ee0*/  ISETP.GT.U32.AND P0, PT, R59.reuse, R25, PT ;  /* 0x000000193b00720c */ /* 0x040fe40003f04070 */
[----:B------:R-:W-:Y:S01]  /*10ef0*/  ISETP.GT.U32.AND P5, PT, R59, R23, PT ;  /* 0x000000173b00720c */ /* 0x000fe20003fa4070 */
[----:B------:R-:W-:-:S10]  /*10f00*/  IMAD.HI.U32 R9, R2, R18, RZ ;  /* 0x0000001202097227 */ /* 0x000fd400078e00ff */
[--C-:B------:R-:W-:Y:S01]  /*10f10*/  @!P0 IMAD.IADD R25, R25, 0x1, -R59.reuse ;  /* 0x0000000119198824 */ /* 0x100fe200078e0a3b */
[----:B------:R-:W-:Y:S01]  /*10f20*/  ISETP.GT.U32.AND P0, PT, R59, R20, PT ;  /* 0x000000143b00720c */ /* 0x000fe20003f04070 */
[----:B------:R-:W-:Y:S02]  /*10f30*/  @!P5 IMAD.IADD R23, R23, 0x1, -R59 ;  /* 0x000000011717d824 */ /* 0x000fe400078e0a3b */
[----:B0-----:R-:W-:Y:S01]  /*10f40*/  IMAD.MOV R7, RZ, RZ, -R9 ;  /* 0x000000ffff077224 */ /* 0x001fe200078e0a09 */
[C---:B------:R-:W-:Y:S02]  /*10f50*/  ISETP.GT.U32.AND P5, PT, R59.reuse, R24, PT ;  /* 0x000000183b00720c */ /* 0x040fe40003fa4070 */
[C---:B------:R-:W-:Y:S01]  /*10f60*/  ISETP.GT.U32.AND P1, PT, R59.reuse, R23, PT ;  /* 0x000000173b00720c */ /* 0x040fe20003f24070 */
[----:B------:R-:W-:Y:S02]  /*10f70*/  IMAD R18, R59, R7, R18 ;  /* 0x000000073b127224 */ /* 0x000fe400078e0212 */
[----:B------:R-:W-:-:S04]  /*10f80*/  IMAD.HI.U32 R7, R2, R17, RZ ;  /* 0x0000001102077227 */ /* 0x000fc800078e00ff */
[----:B------:R-:W-:Y:S01]  /*10f90*/  @!P0 IMAD.IADD R20, R20, 0x1, -R59 ;  /* 0x0000000114148824 */ /* 0x000fe200078e0a3b */
[----:B------:R-:W-:Y:S01]  /*10fa0*/  ISETP.GT.U32.AND P0, PT, R59, R21, PT ;  /* 0x000000153b00720c */ /* 0x000fe20003f04070 */
[----:B------:R-:W-:-:S04]  /*10fb0*/  IMAD.MOV R7, RZ, RZ, -R7 ;  /* 0x000000ffff077224 */ /* 0x000fc800078e0a07 */
[----:B------:R-:W-:Y:S02]  /*10fc0*/  IMAD R17, R59, R7, R17 ;  /* 0x000000073b117224 */ /* 0x000fe400078e0211 */
[--C-:B------:R-:W-:Y:S01]  /*10fd0*/  @!P1 IMAD.IADD R23, R23, 0x1, -R59.reuse ;  /* 0x0000000117179824 */ /* 0x100fe200078e0a3b */
[C---:B------:R-:W-:Y:S01]  /*10fe0*/  ISETP.GT.U32.AND P1, PT, R59.reuse, R18, PT ;  /* 0x000000123b00720c */ /* 0x040fe20003f24070 */
[----:B------:R-:W-:Y:S01]  /*10ff0*/  @!P5 IMAD.IADD R24, R24, 0x1, -R59 ;  /* 0x000000011818d824 */ /* 0x000fe200078e0a3b */
[----:B------:R-:W-:-:S03]  /*11000*/  ISETP.GT.U32.AND P5, PT, R59, R19, PT ;  /* 0x000000133b00720c */ /* 0x000fc60003fa4070 */
[----:B------:R-:W-:Y:S01]  /*11010*/  @!P0 IMAD.IADD R21, R21, 0x1, -R59 ;  /* 0x0000000115158824 */ /* 0x000fe200078e0a3b */
[----:B------:R-:W-:Y:S01]  /*11020*/  ISETP.GT.U32.AND P0, PT, R59, R17, PT ;  /* 0x000000113b00720c */ /* 0x000fe20003f04070 */
[----:B-1----:R-:W-:-:S04]  /*11030*/  IMAD.MOV.U32 R8, RZ, RZ, R5 ;  /* 0x000000ffff087224 */ /* 0x002fc800078e0005 */
[----:B------:R-:W-:Y:S02]  /*11040*/  @!P4 IMAD.MOV R8, RZ, RZ, -R8 ;  /* 0x000000ffff08c224 */ /* 0x000fe400078e0a08 */
[--C-:B------:R-:W-:Y:S01]  /*11050*/  @!P1 IMAD.IADD R18, R18, 0x1, -R59.reuse ;  /* 0x0000000112129824 */ /* 0x100fe200078e0a3b */
[----:B--2---:R-:W-:Y:S02]  /*11060*/  IABS R16, R60 ;  /* 0x0000003c00107213 */ /* 0x004fe40000000000 */
[----:B------:R-:W2:Y:S04]  /*11070*/  LDL R60, [R1+0x2a4c] ;  /* 0x002a4c00013c7983 */ /* 0x000ea80000100800 */
[----:B------:R-:W2:Y:S01]  /*11080*/  LDL.LU R61, [R1+0x70] ;  /* 0x00007000013d7983 */ /* 0x000ea20000300800 */
[--C-:B------:R-:W-:Y:S01]  /*11090*/  @!P5 IMAD.IADD R19, R19, 0x1, -R59.reuse ;  /* 0x000000011313d824 */ /* 0x100fe200078e0a3b */
[----:B------:R-:W-:Y:S01]  /*110a0*/  ISETP.GT.U32.AND P5, PT, R59, R20, PT ;  /* 0x000000143b00720c */ /* 0x000fe20003fa4070 */
[----:B------:R-:W-:Y:S01]  /*110b0*/  @!P0 IMAD.IADD R17, R17, 0x1, -R59 ;  /* 0x0000000111118824 */ /* 0x000fe200078e0a3b */
[----:B------:R-:W-:-:S02]  /*110c0*/  ISETP.GE.AND P0, PT, R58, RZ, PT ;  /* 0x000000ff3a00720c */ /* 0x000fc40003f06270 */
[----:B------:R-:W-:Y:S01]  /*110d0*/  ISETP.GT.U32.AND P1, PT, R59, R18, PT ;  /* 0x000000123b00720c */ /* 0x000fe20003f24070 */
[----:B------:R-:W2:Y:S04]  /*110e0*/  LDL R58, [R1+0x2a58] ;  /* 0x002a5800013a7983 */ /* 0x000ea80000100800 */
[----:B------:R0:W-:Y:S01]  /*110f0*/  STL [R1+0x2d8], R8 ;  /* 0x0002d80801007387 */ /* 0x0001e20000100800 */
[----:B------:R-:W-:Y:S01]  /*11100*/  IMAD.MOV.U32 R41, RZ, RZ, R3 ;  /* 0x000000ffff297224 */ /* 0x000fe200078e0003 */
[----:B------:R-:W-:-:S03]  /*11110*/  IABS R14, R49 ;  /* 0x00000031000e7213 */ /* 0x000fc60000000000 */
[----:B------:R-:W-:Y:S02]  /*11120*/  @!P3 IMAD.MOV R41, RZ, RZ, -R41 ;  /* 0x000000ffff29b224 */ /* 0x000fe400078e0a29 */
[--C-:B------:R-:W-:Y:S01]  /*11130*/  @!P5 IMAD.IADD R20, R20, 0x1, -R59.reuse ;  /* 0x000000011414d824 */ /* 0x100fe200078e0a3b */
[----:B------:R-:W-:Y:S01]  /*11140*/  ISETP.GE.AND P5, PT, R51, RZ, PT ;  /* 0x000000ff3300720c */ /* 0x000fe20003fa6270 */
[----:B------:R-:W-:Y:S01]  /*11150*/  @!P1 IMAD.IADD R18, R18, 0x1, -R59 ;  /* 0x0000000112129824 */ /* 0x000fe200078e0a3b */
[----:B---3--:R-:W-:Y:S02]  /*11160*/  IABS R11, R57 ;  /* 0x00000039000b7213 */ /* 0x008fe40000000000 */
[----:B------:R-:W3:Y:S01]  /*11170*/  LDL R57, [R1+0x2a5c] ;  /* 0x002a5c0001397983 */ /* 0x000ee20000100800 */
[----:B------:R-:W-:Y:S02]  /*11180*/  ISETP.GE.AND P1, PT, R52, RZ, PT ;  /* 0x000000ff3400720c */ /* 0x000fe40003f26270 */
[----:B------:R-:W-:-:S02]  /*11190*/  IABS R13, R53 ;  /* 0x00000035000d7213 */ /* 0x000fc40000000000 */
[----:B----4-:R-:W-:Y:S02]  /*111a0*/  IABS R10, R56 ;  /* 0x00000038000a7213 */ /* 0x010fe40000000000 */
[----:B------:R-:W4:Y:S04]  /*111b0*/  LDL R56, [R1+0x2a60] ;  /* 0x002a600001387983 */ /* 0x000f280000100800 */
[----:B------:R-:W4:Y:S04]  /*111c0*/  LDL.LU R49, [R1+0x1158] ;  /* 0x0011580001317983 */ /* 0x000f280000300800 */
[----:B------:R-:W4:Y:S04]  /*111d0*/  LDL.LU R51, [R1+0x115c] ;  /* 0x00115c0001337983 */ /* 0x000f280000300800 */
[----:B------:R1:W-:Y:S04]  /*111e0*/  STL [R1+0x2d4], R41 ;  /* 0x0002d42901007387 */ /* 0x0003e80000100800 */
[----:B------:R-:W4:Y:S04]  /*111f0*/  LDL.LU R52, [R1+0x1160] ;  /* 0x0011600001347983 */ /* 0x000f280000300800 */
[----:B------:R-:W4:Y:S01]  /*11200*/  LDL R53, [R1+0x2a64] ;  /* 0x002a640001357983 */ /* 0x000f220000100800 */
[----:B------:R-:W-:-:S04]  /*11210*/  IMAD.HI.U32 R6, R2, R16, RZ ;  /* 0x0000001002067227 */ /* 0x000fc800078e00ff */
[----:B------:R-:W-:Y:S02]  /*11220*/  IMAD.MOV R6, RZ, RZ, -R6 ;  /* 0x000000ffff067224 */ /* 0x000fe400078e0a06 */
[----:B------:R-:W-:-:S04]  /*11230*/  IMAD.HI.U32 R7, R2, R15, RZ ;  /* 0x0000000f02077227 */ /* 0x000fc800078e00ff */
[----:B------:R-:W-:Y:S02]  /*11240*/  IMAD R16, R59, R6, R16 ;  /* 0x000000063b107224 */ /* 0x000fe400078e0210 */
        /* <DEDUP_REMOVED lines=9> */
[----:B------:R-:W-:Y:S01]  /*112e0*/  @!P6 IMAD.MOV R4, RZ, RZ, -R4 ;  /* 0x000000ffff04e224 */ /* 0x000fe200078e0a04 */
[----:B--2---:R-:W-:Y:S02]  /*112f0*/  IABS R12, R60 ;  /* 0x0000003c000c7213 */ /* 0x004fe40000000000 */
[----:B------:R-:W-:-:S03]  /*11300*/  IABS R60, R61 ;  /* 0x0000003d003c7213 */ /* 0x000fc60000000000 */
[----:B------:R-:W-:Y:S01]  /*11310*/  IMAD.HI.U32 R6, R2, R12, RZ ;  /* 0x0000000c02067227 */ /* 0x000fe200078e00ff */
[----:B0-----:R-:W0:Y:S03]  /*11320*/  I2F.RP R8, R60 ;  /* 0x0000003c00087306 */ /* 0x001e260000209400 */
[----:B------:R-:W-:-:S04]  /*11330*/  IMAD.MOV R5, RZ, RZ, -R6 ;  /* 0x000000ffff057224 */ /* 0x000fc800078e0a06 */
[----:B------:R-:W-:Y:S02]  /*11340*/  IMAD R12, R59, R5, R12 ;  /* 0x000000053b0c7224 */ /* 0x000fe400078e020c */
[----:B------:R-:W-:-:S04]  /*11350*/  IMAD.MOV R5, RZ, RZ, -R7 ;  /* 0x000000ffff057224 */ /* 0x000fc800078e0a07 */
[----:B------:R-:W-:Y:S02]  /*11360*/  IMAD R11, R59, R5, R11 ;  /* 0x000000053b0b7224 */ /* 0x000fe400078e020b */
[----:B0-----:R3:W0:Y:S01]  /*11370*/  MUFU.RCP R5, R8 ;  /* 0x0000000800057308 */ /* 0x0016220000001000 */
[----:B------:R-:W-:Y:S01]  /*11380*/  IMAD.HI.U32 R6, R2, R10, RZ ;  /* 0x0000000a02067227 */ /* 0x000fe200078e00ff */
[----:B------:R-:W-:Y:S02]  /*11390*/  IABS R9, R58 ;  /* 0x0000003a00097213 */ /* 0x000fe40000000000 */
[----:B------:R-:W2:Y:S01]  /*113a0*/  LDL R58, [R1+0x2a68] ;  /* 0x002a6800013a7983 */ /* 0x000ea20000100800 */
[----:B------:R-:W-:-:S04]  /*113b0*/  IMAD.MOV R6, RZ, RZ, -R6 ;  /* 0x000000ffff067224 */ /* 0x000fc800078e0a06 */
[----:B------:R-:W-:Y:S01]  /*113c0*/  IMAD R10, R59, R6, R10 ;  /* 0x000000063b0a7224 */ /* 0x000fe200078e020a */
[----:B---3--:R-:W-:Y:S02]  /*113d0*/  IABS R8, R57 ;  /* 0x0000003900087213 */ /* 0x008fe40000000000 */
[----:B------:R-:W3:Y:S04]  /*113e0*/  LDL R57, [R1+0x2940] ;  /* 0x0029400001397983 */ /* 0x000ee80000100800 */
[----:B------:R0:W-:Y:S04]  /*113f0*/  STL [R1+0x2d0], R4 ;  /* 0x0002d00401007387 */ /* 0x0001e80000100800 */
[----:B------:R-:W3:Y:S04]  /*11400*/  LDL R42, [R1+0x1148] ;  /* 0x00114800012a7983 */ /* 0x000ee80000100800 */
[----:B-1----:R-:W3:Y:S01]  /*11410*/  LDL R41, [R1+0x1144] ;  /* 0x0011440001297983 */ /* 0x002ee20000100800 */
[----:B0-----:R-:W-:-:S03]  /*11420*/  VIADD R4, R5, 0xffffffe ;  /* 0x0ffffffe05047836 */ /* 0x001fc60000000000 */
[----:B------:R-:W3:Y:S01]  /*11430*/  LDL R43, [R1+0x114c] ;  /* 0x00114c00012b7983 */ /* 0x000ee20000100800 */
[----:B------:R0:W1:Y:S03]  /*11440*/  F2I.FTZ.U32.TRUNC.NTZ R5, R4 ;  /* 0x0000000400057305 */ /* 0x000066000021f000 */
[----:B------:R-:W3:Y:S01]  /*11450*/  LDL R44, [R1+0x1140] ;  /* 0x00114000012c7983 */ /* 0x000ee20000100800 */
[----:B----4-:R-:W-:-:S03]  /*11460*/  IABS R7, R56 ;  /* 0x0000003800077213 */ /* 0x010fc60000000000 */
[----:B------:R-:W4:Y:S02]  /*11470*/  LDL R56, [R1+0x2944] ;  /* 0x0029440001387983 */ /* 0x000f240000100800 */
[----:B------:R-:W-:-:S04]  /*11480*/  IMAD.HI.U32 R6, R2, R7, RZ ;  /* 0x0000000702067227 */ /* 0x000fc800078e00ff */
[----:B0-----:R-:W-:Y:S01]  /*11490*/  IMAD.MOV R4, RZ, RZ, -R6 ;  /* 0x000000ffff047224 */ /* 0x001fe200078e0a06 */
[----:B------:R-:W-:Y:S02]  /*114a0*/  IABS R6, R53 ;  /* 0x0000003500067213 */ /* 0x000fe40000000000 */
[----:B------:R-:W4:Y:S01]  /*114b0*/  LDL R53, [R1+0x80] ;  /* 0x0000800001357983 */ /* 0x000f220000100800 */
[----:B------:R-:W-:-:S13]  /*114c0*/  ISETP.GT.U32.AND P2, PT, R59, R19, PT ;  /* 0x000000133b00720c */ /* 0x000fda0003f44070 */
[----:B------:R-:W-:Y:S01]  /*114d0*/  @!P2 IMAD.IADD R19, R19, 0x1, -R59 ;  /* 0x000000011313a824 */ /* 0x000fe200078e0a3b */
[C---:B------:R-:W-:Y:S02]  /*114e0*/  ISETP.GT.U32.AND P2, PT, R59.reuse, R16, PT ;  /* 0x000000103b00720c */ /* 0x040fe40003f44070 */
[----:B------:R-:W-:-:S11]  /*114f0*/  ISETP.GT.U32.AND P4, PT, R59, R17, PT ;  /* 0x000000113b00720c */ /* 0x000fd60003f84070 */
[----:B------:R-:W-:-:S05]  /*11500*/  @!P2 IMAD.IADD R16, R16, 0x1, -R59 ;  /* 0x000000011010a824 */ /* 0x000fca00078e0a3b */
[----:B------:R-:W-:Y:S01]  /*11510*/  ISETP.GT.U32.AND P2, PT, R59, R16, PT ;  /* 0x000000103b00720c */ /* 0x000fe20003f44070 */
[----:B------:R-:W-:Y:S01]  /*11520*/  @!P4 IMAD.IADD R17, R17, 0x1, -R59 ;  /* 0x000000011111c824 */ /* 0x000fe200078e0a3b */
[----:B------:R-:W-:-:S11]  /*11530*/  ISETP.GT.U32.AND P4, PT, R59, R15, PT ;  /* 0x0000000f3b00720c */ /* 0x000fd60003f84070 */
[--C-:B------:R-:W-:Y:S01]  /*11540*/  @!P2 IMAD.IADD R16, R16, 0x1, -R59.reuse ;  /* 0x000000011010a824 */ /* 0x100fe200078e0a3b */
[----:B------:R-:W-:Y:S01]  /*11550*/  ISETP.GT.U32.AND P2, PT, R59, R14, PT ;  /* 0x0000000e3b00720c */ /* 0x000fe20003f44070 */
[----:B------:R-:W-:Y:S01]  /*11560*/  @!P4 IMAD.IADD R15, R15, 0x1, -R59 ;  /* 0x000000010f0fc824 */ /* 0x000fe200078e0a3b */
[----:B------:R-:W-:-:S11]  /*11570*/  ISETP.GT.U32.AND P4, PT, R59, R13, PT ;  /* 0x0000000d3b00720c */ /* 0x000fd60003f84070 */
[--C-:B------:R-:W-:Y:S01]  /*11580*/  @!P2 IMAD.IADD R14, R14, 0x1, -R59.reuse ;  /* 0x000000010e0ea824 */ /* 0x100fe200078e0a3b */
[----:B------:R-:W-:Y:S01]  /*11590*/  ISETP.GT.U32.AND P2, PT, R59, R12, PT ;  /* 0x0000000c3b00720c */ /* 0x000fe20003f44070 */
[----:B------:R-:W-:Y:S01]  /*115a0*/  @!P4 IMAD.IADD R13, R13, 0x1, -R59 ;  /* 0x000000010d0dc824 */ /* 0x000fe200078e0a3b */
[C---:B------:R-:W-:Y:S01]  /*115b0*/  ISETP.GT.U32.AND P4, PT, R59.reuse, R15, PT ;  /* 0x0000000f3b00720c */ /* 0x040fe20003f84070 */
[----:B------:R-:W-:Y:S01]  /*115c0*/  IMAD.HI.U32 R3, R2, R9, RZ ;  /* 0x0000000902037227 */ /* 0x000fe200078e00ff */
[----:B------:R-:W-:-:S03]  /*115d0*/  ISETP.GT.U32.AND P3, PT, R59, R14, PT ;  /* 0x0000000e3b00720c */ /* 0x000fc60003f64070 */
[----:B------:R-:W-:-:S06]  /*115e0*/  IMAD.MOV R3, RZ, RZ, -R3 ;  /* 0x000000ffff037224 */ /* 0x000fcc00078e0a03 */
[----:B------:R-:W-:Y:S02]  /*115f0*/  @!P2 IMAD.IADD R12, R12, 0x1, -R59 ;  /* 0x000000010c0ca824 */ /* 0x000fe400078e0a3b */
[----:B------:R-:W-:-:S03]  /*11600*/  IMAD R9, R59, R3, R9 ;  /* 0x000000033b097224 */ /* 0x000fc600078e0209 */
[----:B------:R-:W-:Y:S01]  /*11610*/  ISETP.GT.U32.AND P6, PT, R59, R12, PT ;  /* 0x0000000c3b00720c */ /* 0x000fe20003fc4070 */
[----:B------:R-:W-:-:S04]  /*11620*/  IMAD.HI.U32 R3, R2, R8, RZ ;  /* 0x0000000802037227 */ /* 0x000fc800078e00ff */
[----:B------:R-:W-:Y:S01]  /*11630*/  @!P4 IMAD.IADD R15, R15, 0x1, -R59 ;  /* 0x000000010f0fc824 */ /* 0x000fe200078e0a3b */
[C---:B------:R-:W-:Y:S01]  /*11640*/  ISETP.GT.U32.AND P4, PT, R59.reuse, R11, PT ;  /* 0x0000000b3b00720c */ /* 0x040fe20003f84070 */
[----:B------:R-:W-:Y:S02]  /*11650*/  IMAD.MOV R3, RZ, RZ, -R3 ;  /* 0x000000ffff037224 */ /* 0x000fe400078e0a03 */
[--C-:B------:R-:W-:Y:S02]  /*11660*/  @!P3 IMAD.IADD R14, R14, 0x1, -R59.reuse ;  /* 0x000000010e0eb824 */ /* 0x100fe400078e0a3b */
[C---:B------:R-:W-:Y:S01]  /*11670*/  IMAD R8, R59.reuse, R3, R8 ;  /* 0x000000033b087224 */ /* 0x040fe200078e0208 */
[----:B------:R-:W-:Y:S01]  /*11680*/  ISETP.GT.U32.AND P3, PT, R59, R10, PT ;  /* 0x0000000a3b00720c */ /* 0x000fe20003f64070 */
[----:B------:R-:W-:Y:S01]  /*11690*/  @!P6 IMAD.IADD R12, R12, 0x1, -R59 ;  /* 0x000000010c0ce824 */ /* 0x000fe200078e0a3b */
[----:B------:R-:W-:Y:S01]  /*116a0*/  ISETP.GE.AND P6, PT, R49, RZ, PT ;  /* 0x000000ff3100720c */ /* 0x000fe20003fc6270 */
[----:B------:R-:W-:-:S02]  /*116b0*/  IMAD R7, R59, R4, R7 ;  /* 0x000000043b077224 */ /* 0x000fc400078e0207 */
[----:B------:R-:W-:Y:S02]  /*116c0*/  IMAD.MOV.U32 R4, RZ, RZ, RZ ;  /* 0x000000ffff047224 */ /* 0x000fe400078e00ff */
[----:B------:R-:W-:Y:S01]  /*116d0*/  @!P4 IMAD.IADD R11, R11, 0x1, -R59 ;  /* 0x000000010b0bc824 */ /* 0x000fe200078e0a3b */
[----:B------:R-:W-:-:S05]  /*116e0*/  ISETP.GE.AND P4, PT, R51, RZ, PT ;  /* 0x000000ff3300720c */ /* 0x000fca0003f86270 */
[----:B------:R-:W-:Y:S01]  /*116f0*/  @!P3 IMAD.IADD R10, R10, 0x1, -R59 ;  /* 0x000000010a0ab824 */ /* 0x000fe200078e0a3b */
[----:B------:R-:W-:Y:S02]  /*11700*/  ISETP.GE.AND P3, PT, R52, RZ, PT ;  /* 0x000000ff3400720c */ /* 0x000fe40003f66270 */
[----:B--2---:R-:W-:-:S05]  /*11710*/  IABS R3, R58 ;  /* 0x0000003a00037213 */ /* 0x004fca0000000000 */
[----:B------:R-:W-:-:S04]  /*11720*/  IMAD.HI.U32 R51, R2, R3, RZ ;  /* 0x0000000302337227 */ /* 0x000fc800078e00ff */
[----:B------:R-:W-:Y:S02]  /*11730*/  IMAD.MOV R51, RZ, RZ, -R51 ;  /* 0x000000ffff337224 */ /* 0x000fe400078e0a33 */
[----:B------:R-:W-:-:S04]  /*11740*/  IMAD.HI.U32 R52, R2, R6, RZ ;  /* 0x0000000602347227 */ /* 0x000fc800078e00ff */
[----:B------:R-:W-:Y:S01]  /*11750*/  IMAD.MOV R52, RZ, RZ, -R52 ;  /* 0x000000ffff347224 */ /* 0x000fe200078e0a34 */
[----:B---3--:R-:W-:-:S05]  /*11760*/  IABS R57, R57 ;  /* 0x0000003900397213 */ /* 0x008fca0000000000 */
[----:B------:R-:W-:-:S04]  /*11770*/  IMAD.HI.U32 R49, R2, R57, RZ ;  /* 0x0000003902317227 */ /* 0x000fc800078e00ff */
[----:B------:R-:W-:Y:S02]  /*11780*/  IMAD.MOV R49, RZ, RZ, -R49 ;  /* 0x000000ffff317224 */ /* 0x000fe400078e0a31 */
[----:B------:R-:W-:Y:S01]  /*11790*/  IMAD R6, R59, R52, R6 ;  /* 0x000000343b067224 */ /* 0x000fe200078e0206 */
[----:B----4-:R-:W-:Y:S01]  /*117a0*/  IABS R58, R56 ;  /* 0x00000038003a7213 */ /* 0x010fe20000000000 */
[----:B-1----:R-:W-:-:S04]  /*117b0*/  IMAD.MOV R56, RZ, RZ, -R5 ;  /* 0x000000ffff387224 */ /* 0x002fc800078e0a05 */
[----:B------:R-:W-:Y:S02]  /*117c0*/  IMAD R56, R56, R60, RZ ;  /* 0x0000003c38387224 */ /* 0x000fe400078e02ff */
[----:B------:R-:W-:-:S04]  /*117d0*/  IMAD.HI.U32 R48, R2, R58, RZ ;  /* 0x0000003a02307227 */ /* 0x000fc800078e00ff */
[----:B------:R-:W-:-:S04]  /*117e0*/  IMAD.HI.U32 R56, R5, R56, R4 ;  /* 0x0000003805387227 */ /* 0x000fc800078e0004 */
[C---:B------:R-:W-:Y:S01]  /*117f0*/  IMAD R4, R59.reuse, R49, R57 ;  /* 0x000000313b047224 */ /* 0x040fe200078e0239 */
[----:B------:R-:W-:Y:S01]  /*11800*/  IABS R57, R53 ;  /* 0x0000003500397213 */ /* 0x000fe20000000000 */
[----:B------:R-:W-:Y:S01]  /*11810*/  IMAD.MOV R48, RZ, RZ, -R48 ;  /* 0x000000ffff307224 */ /* 0x000fe200078e0a30 */
[----:B------:R-:W-:Y:S01]  /*11820*/  IABS R49, R42 ;  /* 0x0000002a00317213 */ /* 0x000fe20000000000 */
[----:B------:R-:W-:Y:S02]  /*11830*/  IMAD R5, R59, R51, R3 ;  /* 0x000000333b057224 */ /* 0x000fe400078e0203 */
[----:B------:R-:W-:-:S04]  /*11840*/  IMAD.HI.U32 R2, R2, R57, RZ ;  /* 0x0000003902027227 */ /* 0x000fc800078e00ff */
[C---:B------:R-:W-:Y:S01]  /*11850*/  IMAD R3, R59.reuse, R48, R58 ;  /* 0x000000303b037224 */ /* 0x040fe200078e023a */
[----:B------:R-:W-:Y:S01]  /*11860*/  IABS R58, R41 ;  /* 0x00000029003a7213 */ /* 0x000fe20000000000 */
[----:B------:R-:W-:Y:S01]  /*11870*/  IMAD.MOV R2, RZ, RZ, -R2 ;  /* 0x000000ffff027224 */ /* 0x000fe200078e0a02 */
[----:B------:R-:W-:Y:S01]  /*11880*/  IABS R48, R43 ;  /* 0x0000002b00307213 */ /* 0x000fe20000000000 */
[----:B------:R-:W-:Y:S02]  /*11890*/  IMAD.MOV.U32 R53, RZ, RZ, R49 ;  /* 0x000000ffff357224 */ /* 0x000fe400078e0031 */
[----:B------:R-:W-:Y:S02]  /*118a0*/  IMAD R2, R59, R2, R57 ;  /* 0x000000023b027224 */ /* 0x000fe400078e0239 */
[----:B------:R-:W-:-:S04]  /*118b0*/  IMAD.HI.U32 R57, R56, R58, RZ ;  /* 0x0000003a38397227 */ /* 0x000fc800078e00ff */
[----:B------:R-:W-:Y:S01]  /*118c0*/  IMAD.MOV.U32 R52, RZ, RZ, R48 ;  /* 0x000000ffff347224 */ /* 0x000fe200078e0030 */
[----:B------:R-:W-:Y:S01]  /*118d0*/  IABS R48, R44 ;  /* 0x0000002c00307213 */ /* 0x000fe20000000000 */
[----:B------:R-:W-:-:S04]  /*118e0*/  IMAD.HI.U32 R51, R56, R53, RZ ;  /* 0x0000003538337227 */ /* 0x000fc800078e00ff */
[----:B------:R-:W-:Y:S02]  /*118f0*/  IMAD.MOV R57, RZ, RZ, -R57 ;  /* 0x000000ffff397224 */ /* 0x000fe400078e0a39 */
[----:B------:R-:W-:Y:S02]  /*11900*/  IMAD.MOV R51, RZ, RZ, -R51 ;  /* 0x000000ffff337224 */ /* 0x000fe400078e0a33 */
[----:B------:R-:W-:-:S04]  /*11910*/  IMAD.HI.U32 R49, R56, R52, RZ ;  /* 0x0000003438317227 */ /* 0x000fc800078e00ff */
[----:B------:R-:W-:-:S04]  /*11920*/  IMAD.HI.U32 R48, R56, R48, RZ ;  /* 0x0000003038307227 */ /* 0x000fc800078e00ff */
[C---:B------:R-:W-:Y:S02]  /*11930*/  IMAD R56, R60.reuse, R57, R58 ;  /* 0x000000393c387224 */ /* 0x040fe400078e023a */
[----:B------:R-:W-:Y:S02]  /*11940*/  IMAD R57, R60, R51, R53 ;  /* 0x000000333c397224 */ /* 0x000fe400078e0235 */
[----:B------:R-:W2:Y:S01]  /*11950*/  LDL.LU R53, [R1+0x2b90] ;  /* 0x002b900001357983 */ /* 0x000ea20000300800 */
[----:B------:R-:W-:-:S03]  /*11960*/  IMAD.MOV R49, RZ, RZ, -R49 ;  /* 0x000000ffff317224 */ /* 0x000fc600078e0a31 */
[----:B------:R-:W3:Y:S01]  /*11970*/  LDL.LU R51, [R1+0x2b8c] ;  /* 0x002b8c0001337983 */ /* 0x000ee20000300800 */
[----:B------:R-:W-:-:S03]  /*11980*/  IMAD R58, R60, R49, R52 ;  /* 0x000000313c3a7224 */ /* 0x000fc600078e0234 */
[----:B------:R-:W4:Y:S01]  /*11990*/  LDL.LU R52, [R1+0x2b88] ;  /* 0x002b880001347983 */ /* 0x000f220000300800 */
[----:B------:R-:W-:-:S04]  /*119a0*/  IMAD.MOV.U32 R49, RZ, RZ, R55 ;  /* 0x000000ffff317224 */ /* 0x000fc800078e0037 */
[----:B------:R-:W-:Y:S02]  /*119b0*/  @!P5 IMAD.MOV R49, RZ, RZ, -R49 ;  /* 0x000000ffff31d224 */ /* 0x000fe400078e0a31 */
[----:B------:R-:W-:Y:S02]  /*119c0*/  IMAD.MOV R55, RZ, RZ, -R48 ;  /* 0x000000ffff377224 */ /* 0x000fe400078e0a30 */
[----:B------:R-:W-:Y:S01]  /*119d0*/  IMAD.MOV.U32 R48, RZ, RZ, R54 ;  /* 0x000000ffff307224 */ /* 0x000fe200078e0036 */
[----:B------:R2:W-:Y:S03]  /*119e0*/  STL [R1+0x2cc], R49 ;  /* 0x0002cc3101007387 */ /* 0x0005e60000100800 */
[----:B------:R-:W-:-:S05]  /*119f0*/  @!P1 IMAD.MOV R48, RZ, RZ, -R48 ;  /* 0x000000ffff309224 */ /* 0x000fca00078e0a30 */
[----:B------:R-:W-:Y:S01]  /*11a00*/  STL [R1+0x2c8], R48 ;  /* 0x0002c83001007387 */ /* 0x000fe20000100800 */
[----:B------:R-:W-:-:S13]  /*11a10*/  ISETP.GT.U32.AND P2, PT, R59, R13, PT ;  /* 0x0000000d3b00720c */ /* 0x000fda0003f44070 */
[----:B------:R-:W-:Y:S01]  /*11a20*/  @!P2 IMAD.IADD R13, R13, 0x1, -R59 ;  /* 0x000000010d0da824 */ /* 0x000fe200078e0a3b */
[----:B------:R-:W-:-:S13]  /*11a30*/  ISETP.GT.U32.AND P2, PT, R59, R9, PT ;  /* 0x000000093b00720c */ /* 0x000fda0003f44070 */
[----:B------:R-:W-:Y:S01]  /*11a40*/  @!P2 IMAD.IADD R9, R9, 0x1, -R59 ;  /* 0x000000010909a824 */ /* 0x000fe200078e0a3b */
[----:B------:R-:W-:Y:S01]  /*11a50*/  ISETP.GT.U32.AND P2, PT, R59, R8, PT ;  /* 0x000000083b00720c */ /* 0x000fe20003f44070 */
[----:B--2---:R-:W-:-:S04]  /*11a60*/  IMAD.MOV.U32 R49, RZ, RZ, R53 ;  /* 0x000000ffff317224 */ /* 0x004fc800078e0035 */
[----:B------:R-:W-:-:S05]  /*11a70*/  @!P0 IMAD.MOV R49, RZ, RZ, -R49 ;  /* 0x000000ffff318224 */ /* 0x000fca00078e0a31 */
[----:B------:R0:W-:Y:S04]  /*11a80*/  STL [R1+0x2c4], R49 ;  /* 0x0002c43101007387 */ /* 0x0001e80000100800 */
[----:B0-----:R-:W2:Y:S04]  /*11a90*/  LDL.LU R49, [R1+0x1164] ;  /* 0x0011640001317983 */ /* 0x001ea80000300800 */
[----:B------:R-:W2:Y:S01]  /*11aa0*/  LDL.LU R53, [R1+0x116c] ;  /* 0x00116c0001357983 */ /* 0x000ea20000300800 */
[----:B------:R-:W-:Y:S01]  /*11ab0*/  @!P2 IMAD.IADD R8, R8, 0x1, -R59 ;  /* 0x000000010808a824 */ /* 0x000fe200078e0a3b */
[----:B------:R-:W-:-:S13]  /*11ac0*/  ISETP.GT.U32.AND P2, PT, R59, R7, PT ;  /* 0x000000073b00720c */ /* 0x000fda0003f44070 */
[----:B------:R-:W-:Y:S01]  /*11ad0*/  @!P2 IMAD.IADD R7, R7, 0x1, -R59 ;  /* 0x000000010707a824 */ /* 0x000fe200078e0a3b */
[----:B------:R-:W-:-:S13]  /*11ae0*/  ISETP.GT.U32.AND P2, PT, R59, R6, PT ;  /* 0x000000063b00720c */ /* 0x000fda0003f44070 */
[----:B------:R-:W-:Y:S01]  /*11af0*/  @!P2 IMAD.IADD R6, R6, 0x1, -R59 ;  /* 0x000000010606a824 */ /* 0x000fe200078e0a3b */
[----:B------:R-:W-:Y:S01]  /*11b00*/  ISETP.GT.U32.AND P2, PT, R59, R5, PT ;  /* 0x000000053b00720c */ /* 0x000fe20003f44070 */
[----:B----4-:R-:W-:Y:S02]  /*11b10*/  IMAD.MOV.U32 R48, RZ, RZ, R52 ;  /* 0x000000ffff307224 */ /* 0x010fe400078e0034 */
[----:B---3--:R-:W-:-:S10]  /*11b20*/  IMAD.MOV.U32 R52, RZ, RZ, R51 ;  /* 0x000000ffff347224 */ /* 0x008fd400078e0033 */
[----:B------:R-:W-:Y:S01]  /*11b30*/  @!P2 IMAD.IADD R5, R5, 0x1, -R59 ;  /* 0x000000010505a824 */ /* 0x000fe200078e0a3b */
[----:B------:R-:W-:Y:S01]  /*11b40*/  ISETP.GT.U32.AND P2, PT, R59, R11, PT ;  /* 0x0000000b3b00720c */ /* 0x000fe20003f44070 */
[----:B------:R-:W-:Y:S02]  /*11b50*/  @!P6 IMAD.MOV R48, RZ, RZ, -R48 ;  /* 0x000000ffff30e224 */ /* 0x000fe400078e0a30 */
[----:B------:R-:W-:Y:S02]  /*11b60*/  IMAD.MOV.U32 R54, RZ, RZ, R50 ;  /* 0x000000ffff367224 */ /* 0x000fe400078e0032 */
[----:B------:R-:W-:Y:S01]  /*11b70*/  @!P4 IMAD.MOV R52, RZ, RZ, -R52 ;  /* 0x000000ffff34c224 */ /* 0x000fe200078e0a34 */
[----:B------:R0:W-:Y:S01]  /*11b80*/  STL [R1+0x2c0], R48 ;  /* 0x0002c03001007387 */ /* 0x0001e20000100800 */
[----:B------:R-:W-:Y:S01]  /*11b90*/  @!P3 IMAD.MOV R54, RZ, RZ, -R54 ;  /* 0x000000ffff36b224 */ /* 0x000fe200078e0a36 */
[----:B------:R-:W-:-:S05]  /*11ba0*/  IABS R50, R44 ;  /* 0x0000002c00327213 */ /* 0x000fca0000000000 */
[----:B------:R-:W-:Y:S01]  /*11bb0*/  @!P2 IMAD.IADD R11, R11, 0x1, -R59 ;  /* 0x000000010b0ba824 */ /* 0x000fe200078e0a3b */
[----:B------:R-:W-:Y:S01]  /*11bc0*/  ISETP.GT.U32.AND P2, PT, R59, R4, PT ;  /* 0x000000043b00720c */ /* 0x000fe20003f44070 */
[----:B0-----:R-:W3:Y:S04]  /*11bd0*/  LDL.LU R48, [R1+0x2b84] ;  /* 0x002b840001307983 */ /* 0x001ee80000300800 */
[----:B------:R-:W4:Y:S01]  /*11be0*/  LDL.LU R51, [R1+0x1170] ;  /* 0x0011700001337983 */ /* 0x000f220000300800 */
[----:B------:R-:W-:-:S03]  /*11bf0*/  IMAD R50, R60, R55, R50 ;  /* 0x000000373c327224 */ /* 0x000fc600078e0232 */
[----:B------:R0:W-:Y:S04]  /*11c00*/  STL [R1+0x2bc], R52 ;  /* 0x0002bc3401007387 */ /* 0x0001e80000100800 */
[----:B0-----:R-:W3:Y:S04]  /*11c10*/  LDL.LU R52, [R1+0x1174] ;  /* 0x0011740001347983 */ /* 0x001ee80000300800 */
[----:B------:R0:W-:Y:S01]  /*11c20*/  STL [R1+0x2b8], R54 ;  /* 0x0002b83601007387 */ /* 0x0001e20000100800 */
[----:B------:R-:W-:-:S03]  /*11c30*/  @!P2 IMAD.IADD R4, R4, 0x1, -R59 ;  /* 0x000000010404a824 */ /* 0x000fc600078e0a3b */
[----:B0-----:R-:W3:Y:S04]  /*11c40*/  LDL.LU R54, [R1+0x1178] ;  /* 0x0011780001367983 */ /* 0x001ee80000300800 */
[----:B------:R-:W3:Y:S01]  /*11c50*/  LDL.LU R55, [R1+0x1168] ;  /* 0x0011680001377983 */ /* 0x000ee20000300800 */
[----:B------:R-:W-:-:S13]  /*11c60*/  ISETP.GT.U32.AND P0, PT, R59, R9, PT ;  /* 0x000000093b00720c */ /* 0x000fda0003f04070 */
[----:B------:R-:W-:Y:S01]  /*11c70*/  @!P0 IMAD.IADD R9, R9, 0x1, -R59 ;  /* 0x0000000109098824 */ /* 0x000fe200078e0a3b */
[----:B------:R-:W-:-:S13]  /*11c80*/  ISETP.GT.U32.AND P0, PT, R59, R2, PT ;  /* 0x000000023b00720c */ /* 0x000fda0003f04070 */
[----:B------:R-:W-:Y:S01]  /*11c90*/  @!P0 IMAD.IADD R2, R2, 0x1, -R59 ;  /* 0x0000000102028824 */ /* 0x000fe200078e0a3b */
[----:B--2---:R-:W-:Y:S02]  /*11ca0*/  ISETP.GE.AND P2, PT, R49, RZ, PT ;  /* 0x000000ff3100720c */ /* 0x004fe40003f46270 */
[----:B------:R-:W2:Y:S01]  /*11cb0*/  LDL.LU R49, [R1+0x2b80] ;  /* 0x002b800001317983 */ /* 0x000ea20000300800 */
[----:B------:R-:W-:-:S03]  /*11cc0*/  ISETP.GE.AND P0, PT, R53, RZ, PT ;  /* 0x000000ff3500720c */ /* 0x000fc60003f06270 */
[----:B------:R-:W2:Y:S01]  /*11cd0*/  LDL.LU R53, [R1+0x117c] ;  /* 0x00117c0001357983 */ /* 0x000ea20000300800 */
[C---:B------:R-:W-:Y:S02]  /*11ce0*/  ISETP.GT.U32.AND P1, PT, R59.reuse, R10, PT ;  /* 0x0000000a3b00720c */ /* 0x040fe40003f24070 */
[C---:B------:R-:W-:Y:S02]  /*11cf0*/  ISETP.GT.U32.AND P5, PT, R59.reuse, R8, PT ;  /* 0x000000083b00720c */ /* 0x040fe40003fa4070 */
[C---:B------:R-:W-:Y:S02]  /*11d00*/  ISETP.GT.U32.AND P4, PT, R59.reuse, R7, PT ;  /* 0x000000073b00720c */ /* 0x040fe40003f84070 */
[----:B------:R-:W-:-:S07]  /*11d10*/  ISETP.GT.U32.AND P3, PT, R59, R6, PT ;  /* 0x000000063b00720c */ /* 0x000fce0003f64070 */
[--C-:B------:R-:W-:Y:S01]  /*11d20*/  @!P1 IMAD.IADD R10, R10, 0x1, -R59.reuse ;  /* 0x000000010a0a9824 */ /* 0x100fe200078e0a3b */
[----:B------:R-:W-:Y:S01]  /*11d30*/  ISETP.GT.U32.AND P1, PT, R59, R3, PT ;  /* 0x000000033b00720c */ /* 0x000fe20003f24070 */
[--C-:B------:R-:W-:Y:S01]  /*11d40*/  @!P5 IMAD.IADD R8, R8, 0x1, -R59.reuse ;  /* 0x000000010808d824 */ /* 0x100fe200078e0a3b */
[C---:B------:R-:W-:Y:S01]  /*11d50*/  ISETP.GT.U32.AND P5, PT, R60.reuse, R56, PT ;  /* 0x000000383c00720c */ /* 0x040fe20003fa4070 */
[--C-:B------:R-:W-:Y:S01]  /*11d60*/  @!P4 IMAD.IADD R7, R7, 0x1, -R59.reuse ;  /* 0x000000010707c824 */ /* 0x100fe200078e0a3b */
[----:B------:R-:W-:Y:S01]  /*11d70*/  ISETP.GT.U32.AND P4, PT, R60, R57, PT ;  /* 0x000000393c00720c */ /* 0x000fe20003f84070 */
[----:B------:R-:W-:Y:S01]  /*11d80*/  @!P3 IMAD.IADD R6, R6, 0x1, -R59 ;  /* 0x000000010606b824 */ /* 0x000fe200078e0a3b */
[----:B------:R-:W-:-:S07]  /*11d90*/  ISETP.GT.U32.AND P3, PT, R60, R58, PT ;  /* 0x0000003a3c00720c */ /* 0x000fce0003f64070 */
[----:B------:R-:W-:Y:S02]  /*11da0*/  @!P1 IMAD.IADD R3, R3, 0x1, -R59 ;  /* 0x0000000103039824 */ /* 0x000fe400078e0a3b */
[--C-:B------:R-:W-:Y:S02]  /*11db0*/  @!P5 IMAD.IADD R56, R56, 0x1, -R60.reuse ;  /* 0x000000013838d824 */ /* 0x100fe400078e0a3c */
[--C-:B------:R-:W-:Y:S02]  /*11dc0*/  @!P4 IMAD.IADD R57, R57, 0x1, -R60.reuse ;  /* 0x000000013939c824 */ /* 0x100fe400078e0a3c */
[----:B------:R-:W-:Y:S01]  /*11dd0*/  @!P3 IMAD.IADD R58, R58, 0x1, -R60 ;  /* 0x000000013a3ab824 */ /* 0x000fe200078e0a3c */
[----:B----4-:R-:W-:Y:S02]  /*11de0*/  ISETP.GE.AND P5, PT, R51, RZ, PT ;  /* 0x000000ff3300720c */ /* 0x010fe40003fa6270 */
[----:B---3--:R-:W-:Y:S02]  /*11df0*/  ISETP.GE.AND P4, PT, R52, RZ, PT ;  /* 0x000000ff3400720c */ /* 0x008fe40003f86270 */
[----:B------:R-:W-:-:S02]  /*11e00*/  ISETP.GE.AND P1, PT, R55, RZ, PT ;  /* 0x000000ff3700720c */ /* 0x000fc40003f26270 */
[----:B------:R-:W3:Y:S04]  /*11e10*/  LDL.LU R55, [R1+0x1180] ;  /* 0x0011800001377983 */ /* 0x000ee80000300800 */
[----:B------:R-:W4:Y:S04]  /*11e20*/  LDL.LU R51, [R1+0x1184] ;  /* 0x0011840001337983 */ /* 0x000f280000300800 */
[----:B------:R-:W3:Y:S01]  /*11e30*/  LDL.LU R52, [R1+0x1188] ;  /* 0x0011880001347983 */ /* 0x000ee20000300800 */
[----:B------:R-:W-:Y:S01]  /*11e40*/  ISETP.GE.AND P3, PT, R54, RZ, PT ;  /* 0x000000ff3600720c */ /* 0x000fe20003f66270 */
[----:B------:R-:W-:-:S02]  /*11e50*/  @!P0 IMAD.MOV R47, RZ, RZ, -R47 ;  /* 0x000000ffff2f8224 */ /* 0x000fc400078e0a2f */
[----:B------:R-:W-:Y:S02]  /*11e60*/  @!P1 IMAD.MOV R48, RZ, RZ, -R48 ;  /* 0x000000ffff309224 */ /* 0x000fe400078e0a30 */
[----:B------:R-:W-:Y:S02]  /*11e70*/  @!P5 IMAD.MOV R46, RZ, RZ, -R46 ;  /* 0x000000ffff2ed224 */ /* 0x000fe400078e0a2e */
[----:B------:R-:W-:-:S06]  /*11e80*/  @!P4 IMAD.MOV R45, RZ, RZ, -R45 ;  /* 0x000000ffff2dc224 */ /* 0x000fcc00078e0a2d */
[----:B------:R-:W-:Y:S02]  /*11e90*/  @!P3 IMAD.MOV R0, RZ, RZ, -R0 ;  /* 0x000000ffff00b224 */ /* 0x000fe400078e0a00 */
[----:B--2---:R-:W-:-:S05]  /*11ea0*/  @!P2 IMAD.MOV R49, RZ, RZ, -R49 ;  /* 0x000000ffff31a224 */ /* 0x004fca00078e0a31 */
[----:B------:R-:W-:Y:S04]  /*11eb0*/  STL [R1+0x2b4], R49 ;  /* 0x0002b43101007387 */ /* 0x000fe80000100800 */
[----:B------:R-:W2:Y:S01]  /*11ec0*/  LDL.LU R54, [R1+0x118c] ;  /* 0x00118c0001367983 */ /* 0x000ea20000300800 */
[----:B------:R-:W-:-:S03]  /*11ed0*/  ISETP.GT.U32.AND P2, PT, R59, R4, PT ;  /* 0x000000043b00720c */ /* 0x000fc60003f44070 */
[----:B------:R-:W-:Y:S04]  /*11ee0*/  STL [R1+0x2b0], R48 ;  /* 0x0002b03001007387 */ /* 0x000fe80000100800 */
[----:B------:R-:W-:Y:S04]  /*11ef0*/  STL [R1+0x2ac], R47 ;  /* 0x0002ac2f01007387 */ /* 0x000fe80000100800 */
[----:B------:R0:W-:Y:S02]  /*11f00*/  STL [R1+0x2a8], R46 ;  /* 0x0002a82e01007387 */ /* 0x0001e40000100800 */
[----:B------:R-:W-:Y:S01]  /*11f10*/  @!P2 IMAD.IADD R4, R4, 0x1, -R59 ;  /* 0x000000010404a824 */ /* 0x000fe200078e0a3b */
[----:B------:R-:W-:Y:S01]  /*11f20*/  ISETP.GE.AND P2, PT, R53, RZ, PT ;  /* 0x000000ff3500720c */ /* 0x000fe20003f46270 */
[----:B------:R-:W-:Y:S04]  /*11f30*/  STL [R1+0x2a4], R45 ;  /* 0x0002a42d01007387 */ /* 0x000fe80000100800 */
[----:B------:R1:W-:Y:S04]  /*11f40*/  STL [R1+0x2a0], R0 ;  /* 0x0002a00001007387 */ /* 0x0003e80000100800 */
[----:B------:R-:W2:Y:S01]  /*11f50*/  LDL.LU R53, [R1+0x1190] ;  /* 0x0011900001357983 */ /* 0x000ea20000300800 */
[----:B------:R-:W-:-:S13]  /*11f60*/  ISETP.GT.U32.AND P6, PT, R59, R5, PT ;  /* 0x000000053b00720c */ /* 0x000fda0003fc4070 */
[----:B------:R-:W-:Y:S01]  /*11f70*/  @!P6 IMAD.IADD R5, R5, 0x1, -R59 ;  /* 0x000000010505e824 */ /* 0x000fe200078e0a3b */
[C---:B------:R-:W-:Y:S02]  /*11f80*/  ISETP.GT.U32.AND P6, PT, R60.reuse, R50, PT ;  /* 0x000000323c00720c */ /* 0x040fe40003fc4070 */
[----:B------:R-:W-:Y:S02]  /*11f90*/  ISETP.GT.U32.AND P1, PT, R59, R3, PT ;  /* 0x000000033b00720c */ /* 0x000fe40003f24070 */
[----:B------:R-:W-:-:S09]  /*11fa0*/  ISETP.GT.U32.AND P5, PT, R60, R56, PT ;  /* 0x000000383c00720c */ /* 0x000fd20003fa4070 */
[--C-:B------:R-:W-:Y:S01]  /*11fb0*/  @!P6 IMAD.IADD R50, R50, 0x1, -R60.reuse ;  /* 0x000000013232e824 */ /* 0x100fe200078e0a3c */
[----:B------:R-:W-:Y:S01]  /*11fc0*/  ISETP.GT.U32.AND P6, PT, R60, R58, PT ;  /* 0x0000003a3c00720c */ /* 0x000fe20003fc4070 */
[----:B------:R-:W-:Y:S01]  /*11fd0*/  @!P1 IMAD.IADD R3, R3, 0x1, -R59 ;  /* 0x0000000103039824 */ /* 0x000fe200078e0a3b */
[----:B------:R-:W-:Y:S01]  /*11fe0*/  ISETP.GE.AND P1, PT, R41, RZ, PT ;  /* 0x000000ff2900720c */ /* 0x000fe20003f26270 */
[--C-:B------:R-:W-:Y:S01]  /*11ff0*/  @!P5 IMAD.IADD R56, R56, 0x1, -R60.reuse ;  /* 0x000000013838d824 */ /* 0x100fe200078e0a3c */
[----:B------:R-:W-:Y:S01]  /*12000*/  ISETP.GT.U32.AND P4, PT, R60, R57, PT ;  /* 0x000000393c00720c */ /* 0x000fe20003f84070 */
[----:B------:R-:W2:Y:S08]  /*12010*/  LDL.LU R41, [R1+0x2b7c] ;  /* 0x002b7c0001297983 */ /* 0x000eb00000300800 */
[----:B------:R-:W-:-:S02]  /*12020*/  @!P6 IMAD.IADD R58, R58, 0x1, -R60 ;  /* 0x000000013a3ae824 */ /* 0x000fc400078e0a3c */
[----:B------:R-:W-:Y:S01]  /*12030*/  @!P1 IMAD.MOV R56, RZ, RZ, -R56 ;  /* 0x000000ffff389224 */ /* 0x000fe200078e0a38 */
[----:B------:R-:W-:Y:S02]  /*12040*/  ISETP.GT.U32.AND P3, PT, R60, R50, PT ;  /* 0x000000323c00720c */ /* 0x000fe40003f64070 */
[----:B---3--:R-:W-:Y:S02]  /*12050*/  ISETP.GE.AND P6, PT, R52, RZ, PT ;  /* 0x000000ff3400720c */ /* 0x008fe40003fc6270 */
[----:B------:R-:W0:Y:S01]  /*12060*/  S2R R52, SR_TID.X ;  /* 0x0000000000347919 */ /* 0x000e220000002100 */
[----:B------:R-:W-:Y:S01]  /*12070*/  ISETP.GE.AND P5, PT, R42, RZ, PT ;  /* 0x000000ff2a00720c */ /* 0x000fe20003fa6270 */
[----:B------:R-:W-:Y:S01]  /*12080*/  @!P4 IMAD.IADD R57, R57, 0x1, -R60 ;  /* 0x000000013939c824 */ /* 0x000fe200078e0a3c */
[----:B------:R-:W-:-:S06]  /*12090*/  ISETP.GT.U32.AND P0, PT, R59, R2, PT ;  /* 0x000000023b00720c */ /* 0x000fcc0003f04070 */
[----:B------:R-:W-:Y:S01]  /*120a0*/  @!P3 IMAD.IADD R50, R50, 0x1, -R60 ;  /* 0x000000013232b824 */ /* 0x000fe200078e0a3c */
[----:B------:R-:W-:Y:S01]  /*120b0*/  ISETP.GE.AND P3, PT, R43, RZ, PT ;  /* 0x000000ff2b00720c */ /* 0x000fe20003f66270 */
[----:B------:R-:W3:Y:S01]  /*120c0*/  LDL.LU R42, [R1+0x2b78] ;  /* 0x002b7800012a7983 */ /* 0x000ee20000300800 */
[C---:B0-----:R-:W-:Y:S02]  /*120d0*/  LOP3.LUT R46, R52.reuse, 0x3, RZ, 0xc0, !PT ;  /* 0x00000003342e7812 */ /* 0x041fe400078ec0ff */
[----:B-1----:R-:W-:Y:S01]  /*120e0*/  SHF.R.S32.HI R0, RZ, 0x2, R52 ;  /* 0x00000002ff007819 */ /* 0x002fe20000011434 */
[----:B------:R-:W-:Y:S01]  /*120f0*/  IMAD.SHL.U32 R48, R52, 0x2, RZ ;  /* 0x0000000234307824 */ /* 0x000fe200078e00ff */
[----:B------:R-:W3:Y:S01]  /*12100*/  LDL.LU R43, [R1+0x2b74] ;  /* 0x002b7400012b7983 */ /* 0x000ee20000300800 */
[----:B------:R-:W-:Y:S01]  /*12110*/  IMAD.SHL.U32 R47, R46, 0x20, RZ ;  /* 0x000000202e2f7824 */ /* 0x000fe200078e00ff */
[----:B------:R-:W-:Y:S01]  /*12120*/  SGXT R0, R0, 0x1 ;  /* 0x000000010000781a */ /* 0x000fe20000000200 */
[----:B------:R-:W-:Y:S01]  /*12130*/  @!P5 IMAD.MOV R57, RZ, RZ, -R57 ;  /* 0x000000ffff39d224 */ /* 0x000fe200078e0a39 */
[----:B------:R-:W-:-:S02]  /*12140*/  ISETP.GE.AND P5, PT, R44, RZ, PT ;  /* 0x000000ff2c00720c */ /* 0x000fc40003fa6270 */
[----:B------:R-:W-:Y:S01]  /*12150*/  LOP3.LUT R0, R47, 0x90, R0, 0xf8, !PT ;  /* 0x000000902f007812 */ /* 0x000fe200078ef800 */
[----:B------:R-:W-:Y:S01]  /*12160*/  IMAD.SHL.U32 R49, R52, 0x10, RZ ;  /* 0x0000001034317824 */ /* 0x000fe200078e00ff */
[----:B------:R-:W3:Y:S01]  /*12170*/  LDL.LU R44, [R1+0x2b70] ;  /* 0x002b7000012c7983 */ /* 0x000ee20000300800 */
[----:B------:R-:W-:Y:S01]  /*12180*/  @!P0 IMAD.IADD R2, R2, 0x1, -R59 ;  /* 0x0000000102028824 */ /* 0x000fe200078e0a3b */
[----:B------:R-:W-:Y:S01]  /*12190*/  ISETP.GE.AND P0, PT, R55, RZ, PT ;  /* 0x000000ff3700720c */ /* 0x000fe20003f06270 */
[----:B------:R-:W-:Y:S01]  /*121a0*/  @!P3 IMAD.MOV R58, RZ, RZ, -R58 ;  /* 0x000000ffff3ab224 */ /* 0x000fe200078e0a3a */
[----:B------:R-:W-:Y:S01]  /*121b0*/  LOP3.LUT R49, R49, 0x100, RZ, 0xc0, !PT ;  /* 0x0000010031317812 */ /* 0x000fe200078ec0ff */
[----:B------:R-:W3:Y:S01]  /*121c0*/  LDL R59, [R1+0x2700] ;  /* 0x00270000013b7983 */ /* 0x000ee20000100800 */
[----:B----4-:R-:W-:-:S03]  /*121d0*/  ISETP.GE.AND P4, PT, R51, RZ, PT ;  /* 0x000000ff3300720c */ /* 0x010fc60003f86270 */
[----:B------:R-:W-:Y:S01]  /*121e0*/  @!P5 IMAD.MOV R50, RZ, RZ, -R50 ;  /* 0x000000ffff32d224 */ /* 0x000fe200078e0a32 */
[----:B------:R-:W4:Y:S01]  /*121f0*/  LDL R55, [R1+0x21b0] ;  /* 0x0021b00001377983 */ /* 0x000f220000100800 */
[----:B------:R-:W-:Y:S02]  /*12200*/  ISETP.NE.AND P5, PT, R61, RZ, PT ;  /* 0x000000ff3d00720c */ /* 0x000fe40003fa5270 */
[----:B--2---:R-:W-:Y:S02]  /*12210*/  ISETP.GE.AND P1, PT, R54, RZ, PT ;  /* 0x000000ff3600720c */ /* 0x004fe40003f26270 */
[----:B------:R-:W0:Y:S02]  /*12220*/  LDC R54, c[0x0][0x230] ;  /* 0x00008c00ff367b82 */ /* 0x000e240000000800 */
[----:B0-----:R-:W-:-:S05]  /*12230*/  VIADD R54, R54, 0x1f ;  /* 0x0000001f36367836 */ /* 0x001fca0000000000 */
[----:B------:R-:W-:-:S04]  /*12240*/  SHF.R.S32.HI R45, RZ, 0x1f, R54 ;  /* 0x0000001fff2d7819 */ /* 0x000fc80000011436 */
[----:B------:R-:W-:Y:S02]  /*12250*/  LEA.HI R45, R45, R54, RZ, 0x5 ;  /* 0x000000362d2d7211 */ /* 0x000fe400078f28ff */
[----:B------:R-:W-:Y:S02]  /*12260*/  LOP3.LUT R45, R0, 0x10, R48, 0x78, !PT ;  /* 0x00000010002d7812 */ /* 0x000fe400078e7830 */
[----:B------:R-:W-:Y:S01]  /*12270*/  SHF.R.U32.HI R0, RZ, 0x2, R52 ;  /* 0x00000002ff007819 */ /* 0x000fe20000011634 */
[----:B------:R-:W-:-:S03]  /*12280*/  IMAD.SHL.U32 R48, R46, 0x200, RZ ;  /* 0x000002002e307824 */ /* 0x000fc600078e00ff */
[----:B------:R-:W-:Y:S02]  /*12290*/  SGXT.U32 R0, R0, 0x3 ;  /* 0x000000030000781a */ /* 0x000fe40000000000 */
[----:B------:R-:W-:Y:S02]  /*122a0*/  ISETP.GE.AND P3, PT, R53, RZ, PT ;  /* 0x000000ff3500720c */ /* 0x000fe40003f66270 */
[----:B------:R-:W-:Y:S01]  /*122b0*/  LOP3.LUT R0, R47, R48, R0, 0xfe, !PT ;  /* 0x000000302f007212 */ /* 0x000fe200078efe00 */
[----:B------:R-:W2:Y:S01]  /*122c0*/  LDL R53, [R1+0x2150] ;  /* 0x0021500001357983 */ /* 0x000ea20000100800 */
[----:B------:R-:W-:-:S03]  /*122d0*/  LOP3.LUT R46, RZ, R61, RZ, 0x33, !PT ;  /* 0x0000003dff2e7212 */ /* 0x000fc600078e33ff */
[----:B------:R-:W4:Y:S04]  /*122e0*/  LDL.LU R61, [R1+0x2b6c] ;  /* 0x002b6c00013d7983 */ /* 0x000f280000300800 */
[----:B------:R-:W4:Y:S04]  /*122f0*/  LDL R51, [R1+0x21b4] ;  /* 0x0021b40001337983 */ /* 0x000f280000100800 */
[----:B------:R-:W2:Y:S04]  /*12300*/  LDL R48, [R1+0x214c] ;  /* 0x00214c0001307983 */ /* 0x000ea80000100800 */
[----:B------:R0:W-:Y:S02]  /*12310*/  STL [R1+0x2a6c], R0 ;  /* 0x002a6c0001007387 */ /* 0x0001e40000100800 */
[----:B0-----:R-:W-:-:S02]  /*12320*/  IADD3 R0, R45, UR4, R49 ;  /* 0x000000042d007c10 */ /* 0x001fc4000fffe031 */
[----:B------:R-:W3:Y:S01]  /*12330*/  LDL.LU R49, [R1+0x6c] ;  /* 0x00006c0001317983 */ /* 0x000ee20000300800 */
[C---:B------:R-:W-:Y:S02]  /*12340*/  SEL R47, R46.reuse, R56, !P5 ;  /* 0x000000382e2f7207 */ /* 0x040fe40006800000 */
[C---:B------:R-:W-:Y:S01]  /*12350*/  SEL R45, R46.reuse, R57, !P5 ;  /* 0x000000392e2d7207 */ /* 0x040fe20006800000 */
[----:B------:R0:W-:Y:S04]  /*12360*/  STL [R1+0x84], R0 ;  /* 0x0000840001007387 */ /* 0x0001e80000100800 */
[----:B------:R-:W4:Y:S04]  /*12370*/  LDL R54, [R1+0x21b8] ;  /* 0x0021b80001367983 */ /* 0x000f280000100800 */
[----:B------:R1:W-:Y:S01]  /*12380*/  STL [R1+0x418], R47 ;  /* 0x0004182f01007387 */ /* 0x0003e20000100800 */
[----:B0-----:R-:W-:-:S03]  /*12390*/  SEL R0, R46, R58, !P5 ;  /* 0x0000003a2e007207 */ /* 0x001fc60006800000 */
[----:B------:R-:W4:Y:S04]  /*123a0*/  LDL R60, [R1+0x21bc] ;  /* 0x0021bc00013c7983 */ /* 0x000f280000100800 */
[----:B------:R-:W-:Y:S04]  /*123b0*/  STL [R1+0x414], R45 ;  /* 0x0004142d01007387 */ /* 0x000fe80000100800 */
[----:B-1----:R-:W4:Y:S04]  /*123c0*/  LDL R47, [R1+0x2218] ;  /* 0x00221800012f7983 */ /* 0x002f280000100800 */
[----:B------:R0:W-:Y:S02]  /*123d0*/  STL [R1+0x410], R0 ;  /* 0x0004100001007387 */ /* 0x0001e40000100800 */
[----:B0-----:R-:W-:-:S05]  /*123e0*/  SEL R0, R46, R50, !P5 ;  /* 0x000000322e007207 */ /* 0x001fca0006800000 */
[----:B------:R0:W-:Y:S04]  /*123f0*/  STL [R1+0x2a74], R0 ;  /* 0x002a740001007387 */ /* 0x0001e80000100800 */
[----:B------:R-:W2:Y:S01]  /*12400*/  LDL.LU R45, [R1+0x68] ;  /* 0x00006800012d7983 */ /* 0x000ea20000300800 */
[----:B---3--:R-:W-:Y:S01]  /*12410*/  @!P2 IMAD.MOV R49, RZ, RZ, -R49 ;  /* 0x000000ffff31a224 */ /* 0x008fe200078e0a31 */
[----:B------:R-:W-:Y:S02]  /*12420*/  ISETP.GE.AND P2, PT, R59, RZ, PT ;  /* 0x000000ff3b00720c */ /* 0x000fe40003f46270 */
[----:B------:R-:W3:Y:S04]  /*12430*/  LDL R59, [R1+0x221c] ;  /* 0x00221c00013b7983 */ /* 0x000ee80000100800 */
[----:B0-----:R-:W4:Y:S04]  /*12440*/  LDL.LU R0, [R1+0x64] ;  /* 0x0000640001007983 */ /* 0x001f280000300800 */
[----:B------:R-:W-:Y:S01]  /*12450*/  STL [R1+0x28c], R49 ;  /* 0x00028c3101007387 */ /* 0x000fe20000100800 */
[----:B--2---:R-:W-:Y:S01]  /*12460*/  @!P0 IMAD.MOV R45, RZ, RZ, -R45 ;  /* 0x000000ffff2d8224 */ /* 0x004fe200078e0a2d */
[----:B------:R-:W-:-:S02]  /*12470*/  ISETP.GE.AND P0, PT, R48, RZ, PT ;  /* 0x000000ff3000720c */ /* 0x000fc40003f06270 */
[----:B------:R-:W2:Y:S04]  /*12480*/  LDL R48, [R1+0x2260] ;  /* 0x0022600001307983 */ /* 0x000ea80000100800 */
[----:B------:R0:W-:Y:S04]  /*12490*/  STL [R1+0x270], R45 ;  /* 0x0002702d01007387 */ /* 0x0001e80000100800 */
[----:B0-----:R-:W3:Y:S01]  /*124a0*/  LDL.LU R45, [R1+0x60] ;  /* 0x00006000012d7983 */ /* 0x001ee20000300800 */
[----:B----4-:R-:W-:Y:S01]  /*124b0*/  @!P4 IMAD.MOV R0, RZ, RZ, -R0 ;  /* 0x000000ffff00c224 */ /* 0x010fe200078e0a00 */
[----:B------:R-:W-:-:S02]  /*124c0*/  ISETP.GE.AND P4, PT, R53, RZ, PT ;  /* 0x000000ff3500720c */ /* 0x000fc40003f86270 */
[----:B------:R-:W4:Y:S04]  /*124d0*/  LDL R53, [R1+0x2264] ;  /* 0x0022640001357983 */ /* 0x000f280000100800 */
[----:B------:R0:W-:Y:S04]  /*124e0*/  STL [R1+0x26c], R0 ;  /* 0x00026c0001007387 */ /* 0x0001e80000100800 */
[----:B0-----:R-:W2:Y:S01]  /*124f0*/  LDL.LU R0, [R1+0x5c] ;  /* 0x00005c0001007983 */ /* 0x001ea20000300800 */
[----:B------:R-:W-:-:S03]  /*12500*/  ISETP.GE.AND P5, PT, R55, RZ, PT ;  /* 0x000000ff3700720c */ /* 0x000fc60003fa6270 */
[----:B------:R-:W4:Y:S01]  /*12510*/  LDL R55, [R1+0x23a8] ;  /* 0x0023a80001377983 */ /* 0x000f220000100800 */
[----:B---3--:R-:W-:-:S05]  /*12520*/  @!P6 IMAD.MOV R45, RZ, RZ, -R45 ;  /* 0x000000ffff2de224 */ /* 0x008fca00078e0a2d */
[----:B------:R0:W-:Y:S04]  /*12530*/  STL [R1+0x25c], R45 ;  /* 0x00025c2d01007387 */ /* 0x0001e80000100800 */
[----:B0-----:R-:W3:Y:S01]  /*12540*/  LDL.LU R45, [R1+0x58] ;  /* 0x00005800012d7983 */ /* 0x001ee20000300800 */
[----:B--2---:R-:W-:Y:S01]  /*12550*/  @!P1 IMAD.MOV R0, RZ, RZ, -R0 ;  /* 0x000000ffff009224 */ /* 0x004fe200078e0a00 */
[----:B------:R-:W-:Y:S02]  /*12560*/  ISETP.GE.AND P1, PT, R51, RZ, PT ;  /* 0x000000ff3300720c */ /* 0x000fe40003f26270 */
[----:B------:R-:W2:Y:S04]  /*12570*/  LDL R51, [R1+0x23ac] ;  /* 0x0023ac0001337983 */ /* 0x000ea80000100800 */
[----:B------:R0:W-:Y:S04]  /*12580*/  STL [R1+0x258], R0 ;  /* 0x0002580001007387 */ /* 0x0001e80000100800 */
[----:B0-----:R-:W4:Y:S01]  /*12590*/  LDL.LU R0, [R1+0x54] ;  /* 0x0000540001007983 */ /* 0x001f220000300800 */
[----:B---3--:R-:W-:Y:S01]  /*125a0*/  @!P3 IMAD.MOV R45, RZ, RZ, -R45 ;  /* 0x000000ffff2db224 */ /* 0x008fe200078e0a2d */
[----:B------:R-:W-:-:S02]  /*125b0*/  ISETP.GE.AND P3, PT, R54, RZ, PT ;  /* 0x000000ff3600720c */ /* 0x000fc40003f66270 */
[----:B------:R-:W3:Y:S04]  /*125c0*/  LDL R54, [R1+0x23b0] ;  /* 0x0023b00001367983 */ /* 0x000ee80000100800 */
[----:B------:R0:W-:Y:S04]  /*125d0*/  STL [R1+0x248], R45 ;  /* 0x0002482d01007387 */ /* 0x0001e80000100800 */
[----:B0-----:R-:W2:Y:S01]  /*125e0*/  LDL.LU R45, [R1+0x50] ;  /* 0x00005000012d7983 */ /* 0x001ea20000300800 */
[----:B----4-:R-:W-:Y:S01]  /*125f0*/  @!P2 IMAD.MOV R0, RZ, RZ, -R0 ;  /* 0x000000ffff00a224 */ /* 0x010fe200078e0a00 */
[----:B------:R-:W-:-:S02]  /*12600*/  ISETP.GE.AND P2, PT, R60, RZ, PT ;  /* 0x000000ff3c00720c */ /* 0x000fc40003f46270 */
[----:B------:R-:W4:Y:S04]  /*12610*/  LDL R60, [R1+0x23b4] ;  /* 0x0023b400013c7983 */ /* 0x000f280000100800 */
[----:B------:R0:W-:Y:S04]  /*12620*/  STL [R1+0x244], R0 ;  /* 0x0002440001007387 */ /* 0x0001e80000100800 */
[----:B0-----:R-:W3:Y:S01]  /*12630*/  LDL.LU R0, [R1+0x4c] ;  /* 0x00004c0001007983 */ /* 0x001ee20000300800 */
[----:B--2---:R-:W-:Y:S01]  /*12640*/  @!P0 IMAD.MOV R45, RZ, RZ, -R45 ;  /* 0x000000ffff2d8224 */ /* 0x004fe200078e0a2d */
[----:B------:R-:W-:-:S02]  /*12650*/  ISETP.GE.AND P0, PT, R47, RZ, PT ;  /* 0x000000ff2f00720c */ /* 0x000fc40003f06270 */
        /* <DEDUP_REMOVED lines=463> */
[----:B--2---:R-:W-:-:S05]  /*14350*/  @!P1 IMAD.MOV R0, RZ, RZ, -R0 ;  /* 0x000000ffff009224 */ /* 0x004fca00078e0a00 */
[----:B------:R0:W-:Y:S04]  /*14360*/  STL [R1+0x70], R0 ;  /* 0x0000700001007387 */ /* 0x0001e80000100800 */
[----:B0-----:R-:W2:Y:S01]  /*14370*/  LDL.LU R0, [R1+0x260] ;  /* 0x0002600001007983 */ /* 0x001ea20000300800 */
[----:B------:R-:W-:-:S03]  /*14380*/  ISETP.GE.AND P1, PT, R51, RZ, PT ;  /* 0x000000ff3300720c */ /* 0x000fc60003f26270 */
[----:B------:R-:W4:Y:S01]  /*14390*/  LDL R51, [R1+0x2974] ;  /* 0x0029740001337983 */ /* 0x000f220000100800 */
[----:B---3--:R-:W-:Y:S01]  /*143a0*/  @!P3 IMAD.MOV R45, RZ, RZ, -R45 ;  /* 0x000000ffff2db224 */ /* 0x008fe200078e0a2d */
[----:B------:R-:W-:-:S04]  /*143b0*/  ISETP.GE.AND P3, PT, R54, RZ, PT ;  /* 0x000000ff3600720c */ /* 0x000fc80003f66270 */
[----:B------:R0:W-:Y:S04]  /*143c0*/  STL [R1+0x6c], R45 ;  /* 0x00006c2d01007387 */ /* 0x0001e80000100800 */
[----:B0-----:R-:W3:Y:S04]  /*143d0*/  LDL.LU R45, [R1+0x264] ;  /* 0x00026400012d7983 */ /* 0x001ee80000300800 */
[----:B------:R-:W4:Y:S01]  /*143e0*/  LDL R54, [R1+0x2978] ;  /* 0x0029780001367983 */ /* 0x000f220000100800 */
[----:B--2---:R-:W-:-:S05]  /*143f0*/  @!P2 IMAD.MOV R0, RZ, RZ, -R0 ;  /* 0x000000ffff00a224 */ /* 0x004fca00078e0a00 */
[----:B------:R0:W-:Y:S04]  /*14400*/  STL [R1+0x68], R0 ;  /* 0x0000680001007387 */ /* 0x0001e80000100800 */
[----:B0-----:R-:W2:Y:S01]  /*14410*/  LDL.LU R0, [R1+0x268] ;  /* 0x0002680001007983 */ /* 0x001ea20000300800 */
[----:B------:R-:W-:-:S03]  /*14420*/  ISETP.GE.AND P2, PT, R60, RZ, PT ;  /* 0x000000ff3c00720c */ /* 0x000fc60003f46270 */
[----:B------:R-:W4:Y:S01]  /*14430*/  LDL R60, [R1+0x297c] ;  /* 0x00297c00013c7983 */ /* 0x000f220000100800 */
[----:B---3--:R-:W-:-:S05]  /*14440*/  @!P0 IMAD.MOV R45, RZ, RZ, -R45 ;  /* 0x000000ffff2d8224 */ /* 0x008fca00078e0a2d */
[----:B------:R0:W-:Y:S04]  /*14450*/  STL [R1+0x64], R45 ;  /* 0x0000642d01007387 */ /* 0x0001e80000100800 */
[----:B0-----:R-:W3:Y:S04]  /*14460*/  LDL.LU R45, [R1+0x24c] ;  /* 0x00024c00012d7983 */ /* 0x001ee80000300800 */
[----:B------:R-:W4:Y:S01]  /*14470*/  LDL R49, [R1+0x2980] ;  /* 0x0029800001317983 */ /* 0x000f220000100800 */
        /* <DEDUP_REMOVED lines=15> */
[----:B------:R-:W-:-:S03]  /*14570*/  ISETP.GE.AND P0, PT, R47, RZ, PT ;  /* 0x000000ff2f00720c */ /* 0x000fc60003f06270 */
[----:B------:R-:W4:Y:S01]  /*14580*/  LDL R47, [R1+0x2990] ;  /* 0x00299000012f7983 */ /* 0x000f220000100800 */
[----:B--2---:R-:W-:Y:S01]  /*14590*/  @!P3 IMAD.MOV R45, RZ, RZ, -R45 ;  /* 0x000000ffff2db224 */ /* 0x004fe200078e0a2d */
[----:B------:R-:W-:-:S04]  /*145a0*/  ISETP.GE.AND P3, PT, R55, RZ, PT ;  /* 0x000000ff3700720c */ /* 0x000fc80003f66270 */
[----:B------:R0:W-:Y:S04]  /*145b0*/  STL [R1+0x54], R45 ;  /* 0x0000542d01007387 */ /* 0x0001e80000100800 */
[----:B0-----:R-:W2:Y:S04]  /*145c0*/  LDL.LU R45, [R1+0x23c] ;  /* 0x00023c00012d7983 */ /* 0x001ea80000300800 */
[----:B------:R-:W4:Y:S01]  /*145d0*/  LDL R55, [R1+0x2994] ;  /* 0x0029940001377983 */ /* 0x000f220000100800 */
[----:B---3--:R-:W-:-:S05]  /*145e0*/  @!P2 IMAD.MOV R0, RZ, RZ, -R0 ;  /* 0x000000ffff00a224 */ /* 0x008fca00078e0a00 */
        /* <DEDUP_REMOVED lines=14> */
[----:B--2---:R-:W-:-:S05]  /*146d0*/  @!P5 IMAD.MOV R45, RZ, RZ, -R45 ;  /* 0x000000ffff2dd224 */ /* 0x004fca00078e0a2d */
[----:B------:R0:W-:Y:S04]  /*146e0*/  STL [R1+0x44], R45 ;  /* 0x0000442d01007387 */ /* 0x0001e80000100800 */
[----:B0-----:R-:W2:Y:S01]  /*146f0*/  LDL.LU R45, [R1+0x22c] ;  /* 0x00022c00012d7983 */ /* 0x001ea20000300800 */
[----:B---3--:R-:W-:Y:S01]  /*14700*/  @!P1 IMAD.MOV R0, RZ, RZ, -R0 ;  /* 0x000000ffff009224 */ /* 0x008fe200078e0a00 */
[----:B------:R-:W-:Y:S02]  /*14710*/  ISETP.GE.AND P1, PT, R59, RZ, PT ;  /* 0x000000ff3b00720c */ /* 0x000fe40003f26270 */
[----:B------:R-:W3:Y:S04]  /*14720*/  LDL R59, [R1+0x29a4] ;  /* 0x0029a400013b7983 */ /* 0x000ee80000100800 */
[----:B------:R0:W-:Y:S04]  /*14730*/  STL [R1+0x40], R0 ;  /* 0x0000400001007387 */ /* 0x0001e80000100800 */
[----:B0-----:R-:W4:Y:S01]  /*14740*/  LDL.LU R0, [R1+0x210] ;  /* 0x0002100001007983 */ /* 0x001f220000300800 */
[----:B--2---:R-:W-:Y:S01]  /*14750*/  @!P3 IMAD.MOV R45, RZ, RZ, -R45 ;  /* 0x000000ffff2db224 */ /* 0x004fe200078e0a2d */
[----:B------:R-:W-:-:S04]  /*14760*/  ISETP.GE.AND P3, PT, R48, RZ, PT ;  /* 0x000000ff3000720c */ /* 0x000fc80003f66270 */
[----:B------:R0:W-:Y:S04]  /*14770*/  STL [R1+0x3c], R45 ;  /* 0x00003c2d01007387 */ /* 0x0001e80000100800 */
[----:B0-----:R-:W2:Y:S04]  /*14780*/  LDL.LU R45, [R1+0x214] ;  /* 0x00021400012d7983 */ /* 0x001ea80000300800 */
[----:B------:R-:W3:Y:S01]  /*14790*/  LDL R48, [R1+0x29a8] ;  /* 0x0029a80001307983 */ /* 0x000ee20000100800 */
[----:B----4-:R-:W-:-:S05]  /*147a0*/  @!P2 IMAD.MOV R0, RZ, RZ, -R0 ;  /* 0x000000ffff00a224 */ /* 0x010fca00078e0a00 */
[----:B------:R0:W-:Y:S04]  /*147b0*/  STL [R1+0x38], R0 ;  /* 0x0000380001007387 */ /* 0x0001e80000100800 */
[----:B0-----:R-:W4:Y:S01]  /*147c0*/  LDL.LU R0, [R1+0x218] ;  /* 0x0002180001007983 */ /* 0x001f220000300800 */
[----:B------:R-:W-:-:S03]  /*147d0*/  ISETP.GE.AND P2, PT, R53, RZ, PT ;  /* 0x000000ff3500720c */ /* 0x000fc60003f46270 */
[----:B------:R-:W3:Y:S01]  /*147e0*/  LDL R53, [R1+0x29ac] ;  /* 0x0029ac0001357983 */ /* 0x000ee20000100800 */
[----:B--2---:R-:W-:-:S05]  /*147f0*/  @!P0 IMAD.MOV R45, RZ, RZ, -R45 ;  /* 0x000000ffff2d8224 */ /* 0x004fca00078e0a2d */
[----:B------:R0:W-:Y:S04]  /*14800*/  STL [R1+0x34], R45 ;  /* 0x0000342d01007387 */ /* 0x0001e80000100800 */
[----:B0-----:R-:W2:Y:S01]  /*14810*/  LDL.LU R45, [R1+0x1fc] ;  /* 0x0001fc00012d7983 */ /* 0x001ea20000300800 */
[----:B----4-:R-:W-:Y:S01]  /*14820*/  @!P4 IMAD.MOV R0, RZ, RZ, -R0 ;  /* 0x000000ffff00c224 */ /* 0x010fe200078e0a00 */
[----:B------:R-:W-:Y:S02]  /*14830*/  ISETP.GE.AND P4, PT, R55, RZ, PT ;  /* 0x000000ff3700720c */ /* 0x000fe40003f86270 */
[----:B------:R-:W4:Y:S04]  /*14840*/  LDL R55, [R1+0x29b0] ;  /* 0x0029b00001377983 */ /* 0x000f280000100800 */
[----:B------:R0:W-:Y:S04]  /*14850*/  STL [R1+0x30], R0 ;  /* 0x0000300001007387 */ /* 0x0001e80000100800 */
[----:B0-----:R-:W3:Y:S01]  /*14860*/  LDL.LU R0, [R1+0x200] ;  /* 0x0002000001007983 */ /* 0x001ee20000300800 */
[----:B------:R-:W-:-:S13]  /*14870*/  ISETP.GE.AND P5, PT, R49, RZ, PT ;  /* 0x000000ff3100720c */ /* 0x000fda0003fa6270 */
        /* <DEDUP_REMOVED lines=11> */
[----:B------:R-:W-:Y:S02]  /*14930*/  ISETP.GE.AND P3, PT, R60, RZ, PT ;  /* 0x000000ff3c00720c */ /* 0x000fe40003f66270 */
[----:B------:R-:W2:Y:S04]  /*14940*/  LDL.LU R60, [R1+0x1f0] ;  /* 0x0001f000013c7983 */ /* 0x000ea80000300800 */
[----:B------:R0:W-:Y:S04]  /*14950*/  STL [R1+0x24], R45 ;  /* 0x0000242d01007387 */ /* 0x0001e80000100800 */
[----:B0-----:R-:W4:Y:S01]  /*14960*/  LDL R45, [R1+0x29bc] ;  /* 0x0029bc00012d7983 */ /* 0x001f220000100800 */
[----:B---3--:R-:W-:Y:S01]  /*14970*/  @!P2 IMAD.MOV R0, RZ, RZ, -R0 ;  /* 0x000000ffff00a224 */ /* 0x008fe200078e0a00 */
[----:B------:R-:W-:-:S04]  /*14980*/  ISETP.GE.AND P2, PT, R59, RZ, PT ;  /* 0x000000ff3b00720c */ /* 0x000fc80003f46270 */
[----:B------:R-:W-:Y:S04]  /*14990*/  STL [R1+0x2af4], R0 ;  /* 0x002af40001007387 */ /* 0x000fe80000100800 */
[----:B------:R-:W3:Y:S01]  /*149a0*/  LDL.LU R59, [R1+0x1f4] ;  /* 0x0001f400013b7983 */ /* 0x000ee20000300800 */
[----:B------:R-:W-:-:S03]  /*149b0*/  ISETP.GE.AND P0, PT, R47, RZ, PT ;  /* 0x000000ff2f00720c */ /* 0x000fc60003f06270 */
[----:B------:R-:W4:Y:S10]  /*149c0*/  LDL R47, [R1+0x29c0] ;  /* 0x0029c000012f7983 */ /* 0x000f340000100800 */
[----:B--2---:R-:W-:Y:S01]  /*149d0*/  @!P0 IMAD.MOV R60, RZ, RZ, -R60 ;  /* 0x000000ffff3c8224 */ /* 0x004fe200078e0a3c */
[----:B------:R-:W-:-:S04]  /*149e0*/  ISETP.GE.AND P0, PT, R48, RZ, PT ;  /* 0x000000ff3000720c */ /* 0x000fc80003f06270 */
[----:B------:R-:W-:Y:S04]  /*149f0*/  STL [R1+0x2af8], R60 ;  /* 0x002af83c01007387 */ /* 0x000fe80000100800 */
[----:B------:R-:W2:Y:S04]  /*14a00*/  LDL.LU R58, [R1+0x1e4] ;  /* 0x0001e400013a7983 */ /* 0x000ea80000300800 */
[----:B------:R-:W4:Y:S01]  /*14a10*/  LDL R48, [R1+0x29c4] ;  /* 0x0029c40001307983 */ /* 0x000f220000100800 */
[----:B---3--:R-:W-:-:S05]  /*14a20*/  @!P4 IMAD.MOV R59, RZ, RZ, -R59 ;  /* 0x000000ffff3bc224 */ /* 0x008fca00078e0a3b */
[----:B------:R-:W-:Y:S04]  /*14a30*/  STL [R1+0x2afc], R59 ;  /* 0x002afc3b01007387 */ /* 0x000fe80000100800 */
[----:B------:R-:W3:Y:S01]  /*14a40*/  LDL.LU R57, [R1+0x1c] ;  /* 0x00001c0001397983 */ /* 0x000ee20000300800 */
[----:B------:R-:W-:-:S03]  /*14a50*/  ISETP.GE.AND P4, PT, R53, RZ, PT ;  /* 0x000000ff3500720c */ /* 0x000fc60003f86270 */
[----:B------:R-:W3:Y:S01]  /*14a60*/  LDL R53, [R1+0x29c8] ;  /* 0x0029c80001357983 */ /* 0x000ee20000100800 */
[----:B--2---:R-:W-:Y:S01]  /*14a70*/  @!P5 IMAD.MOV R58, RZ, RZ, -R58 ;  /* 0x000000ffff3ad224 */ /* 0x004fe200078e0a3a */
[----:B----4-:R-:W-:-:S04]  /*14a80*/  ISETP.GE.AND P5, PT, R55, RZ, PT ;  /* 0x000000ff3700720c */ /* 0x010fc80003fa6270 */
[----:B------:R-:W-:Y:S04]  /*14a90*/  STL [R1+0x2b00], R58 ;  /* 0x002b003a01007387 */ /* 0x000fe80000100800 */
[----:B------:R-:W2:Y:S04]  /*14aa0*/  LDL.LU R56, [R1+0x1c4] ;  /* 0x0001c40001387983 */ /* 0x000ea80000300800 */
[----:B------:R-:W4:Y:S01]  /*14ab0*/  LDL R49, [R1+0x29cc] ;  /* 0x0029cc0001317983 */ /* 0x000f220000100800 */
[----:B---3--:R-:W-:-:S05]  /*14ac0*/  @!P1 IMAD.MOV R57, RZ, RZ, -R57 ;  /* 0x000000ffff399224 */ /* 0x008fca00078e0a39 */
[----:B------:R-:W-:Y:S04]  /*14ad0*/  STL [R1+0x2b04], R57 ;  /* 0x002b043901007387 */ /* 0x000fe80000100800 */
[----:B------:R-:W3:Y:S01]  /*14ae0*/  LDL.LU R55, [R1+0x1d4] ;  /* 0x0001d40001377983 */ /* 0x000ee20000300800 */
[----:B------:R-:W-:-:S03]  /*14af0*/  ISETP.GE.AND P1, PT, R51, RZ, PT ;  /* 0x000000ff3300720c */ /* 0x000fc60003f26270 */
[----:B------:R-:W4:Y:S01]  /*14b00*/  LDL R50, [R1+0x29d0] ;  /* 0x0029d00001327983 */ /* 0x000f220000100800 */
[----:B--2---:R-:W-:Y:S01]  /*14b10*/  @!P3 IMAD.MOV R56, RZ, RZ, -R56 ;  /* 0x000000ffff38b224 */ /* 0x004fe200078e0a38 */
[----:B------:R-:W-:-:S04]  /*14b20*/  ISETP.GE.AND P3, PT, R54, RZ, PT ;  /* 0x000000ff3600720c */ /* 0x000fc80003f66270 */
[----:B------:R0:W-:Y:S04]  /*14b30*/  STL [R1+0x2b08], R56 ;  /* 0x002b083801007387 */ /* 0x0001e80000100800 */
[----:B------:R-:W2:Y:S04]  /*14b40*/  LDL.LU R54, [R1+0x1cc] ;  /* 0x0001cc0001367983 */ /* 0x000ea80000300800 */
[----:B------:R-:W4:Y:S01]  /*14b50*/  LDL R51, [R1+0x29d4] ;  /* 0x0029d40001337983 */ /* 0x000f220000100800 */
[----:B---3--:R-:W-:Y:S01]  /*14b60*/  @!P2 IMAD.MOV R55, RZ, RZ, -R55 ;  /* 0x000000ffff37a224 */ /* 0x008fe200078e0a37 */
[----:B------:R-:W-:-:S04]  /*14b70*/  ISETP.GE.AND P2, PT, R45, RZ, PT ;  /* 0x000000ff2d00720c */ /* 0x000fc80003f46270 */
[----:B------:R1:W-:Y:S04]  /*14b80*/  STL [R1+0x2b0c], R55 ;  /* 0x002b0c3701007387 */ /* 0x0003e80000100800 */
[----:B------:R-:W3:Y:S04]  /*14b90*/  LDL.LU R45, [R1+0x18] ;  /* 0x00001800012d7983 */ /* 0x000ee80000300800 */
[----:B0-----:R-:W4:Y:S01]  /*14ba0*/  LDL R56, [R1+0x29d8] ;  /* 0x0029d80001387983 */ /* 0x001f220000100800 */
[----:B--2---:R-:W-:Y:S01]  /*14bb0*/  @!P0 IMAD.MOV R54, RZ, RZ, -R54 ;  /* 0x000000ffff368224 */ /* 0x004fe200078e0a36 */
[----:B------:R-:W-:-:S04]  /*14bc0*/  ISETP.GE.AND P0, PT, R47, RZ, PT ;  /* 0x000000ff2f00720c */ /* 0x000fc80003f06270 */
[----:B------:R-:W-:Y:S04]  /*14bd0*/  STL [R1+0x2b10], R54 ;  /* 0x002b103601007387 */ /* 0x000fe80000100800 */
[----:B------:R-:W2:Y:S04]  /*14be0*/  LDL.LU R46, [R1+0x14] ;  /* 0x00001400012e7983 */ /* 0x000ea80000300800 */
[----:B------:R-:W4:Y:S01]  /*14bf0*/  LDL R57, [R1+0x29dc] ;  /* 0x0029dc0001397983 */ /* 0x000f220000100800 */
[----:B---3--:R-:W-:-:S05]  /*14c00*/  @!P4 IMAD.MOV R45, RZ, RZ, -R45 ;  /* 0x000000ffff2dc224 */ /* 0x008fca00078e0a2d */
[----:B------:R0:W-:Y:S04]  /*14c10*/  STL [R1+0x2b14], R45 ;  /* 0x002b142d01007387 */ /* 0x0001e80000100800 */
[----:B------:R-:W3:Y:S01]  /*14c20*/  LDL.LU R47, [R1+0x10] ;  /* 0x00001000012f7983 */ /* 0x000ee20000300800 */
[----:B------:R-:W-:-:S03]  /*14c30*/  ISETP.GE.AND P4, PT, R48, RZ, PT ;  /* 0x000000ff3000720c */ /* 0x000fc60003f86270 */
[----:B------:R-:W4:Y:S01]  /*14c40*/  LDL R58, [R1+0x29e0] ;  /* 0x0029e000013a7983 */ /* 0x000f220000100800 */
[----:B--2---:R-:W-:Y:S01]  /*14c50*/  @!P5 IMAD.MOV R46, RZ, RZ, -R46 ;  /* 0x000000ffff2ed224 */ /* 0x004fe200078e0a2e */
[----:B------:R-:W-:-:S04]  /*14c60*/  ISETP.GE.AND P5, PT, R53, RZ, PT ;  /* 0x000000ff3500720c */ /* 0x000fc80003fa6270 */
[----:B------:R-:W-:Y:S04]  /*14c70*/  STL [R1+0x2b18], R46 ;  /* 0x002b182e01007387 */ /* 0x000fe80000100800 */
[----:B------:R-:W2:Y:S04]  /*14c80*/  LDL.LU R48, [R1+0xc] ;  /* 0x00000c0001307983 */ /* 0x000ea80000300800 */
[----:B------:R-:W2:Y:S01]  /*14c90*/  LDL R53, [R1+0x29e4] ;  /* 0x0029e40001357983 */ /* 0x000ea20000100800 */
[----:B---3--:R-:W-:Y:S01]  /*14ca0*/  @!P1 IMAD.MOV R47, RZ, RZ, -R47 ;  /* 0x000000ffff2f9224 */ /* 0x008fe200078e0a2f */
[----:B----4-:R-:W-:-:S04]  /*14cb0*/  ISETP.GE.AND P1, PT, R49, RZ, PT ;  /* 0x000000ff3100720c */ /* 0x010fc80003f26270 */
[----:B------:R-:W-:Y:S04]  /*14cc0*/  STL [R1+0x2b1c], R47 ;  /* 0x002b1c2f01007387 */ /* 0x000fe80000100800 */
[----:B------:R-:W3:Y:S04]  /*14cd0*/  LDL.LU R49, [R1+0x8] ;  /* 0x0000080001317983 */ /* 0x000ee80000300800 */
        /* <DEDUP_REMOVED lines=8> */
[----:B------:R-:W-:Y:S04]  /*14d60*/  STL [R1+0x2b24], R49 ;  /* 0x002b243101007387 */ /* 0x000fe80000100800 */
[----:B------:R-:W3:Y:S04]  /*14d70*/  LDL.LU R51, [R1] ;  /* 0x0000000001337983 */ /* 0x000ee80000300800 */
[----:B------:R-:W3:Y:S01]  /*14d80*/  LDL R0, [R1+0x29f0] ;  /* 0x0029f00001007983 */ /* 0x000ee20000100800 */
[----:B------:R-:W-:Y:S02]  /*14d90*/  @!P5 IMAD.MOV R61, RZ, RZ, -R61 ;  /* 0x000000ffff3dd224 */ /* 0x000fe400078e0a3d */
[----:B------:R-:W-:Y:S01]  /*14da0*/  @!P1 IMAD.MOV R44, RZ, RZ, -R44 ;  /* 0x000000ffff2c9224 */ /* 0x000fe200078e0a2c */
[----:B------:R-:W-:-:S02]  /*14db0*/  ISETP.GE.AND P5, PT, R58, RZ, PT ;  /* 0x000000ff3a00720c */ /* 0x000fc40003fa6270 */
[----:B------:R-:W-:Y:S01]  /*14dc0*/  ISETP.GE.AND P1, PT, R53, RZ, PT ;  /* 0x000000ff3500720c */ /* 0x000fe20003f26270 */
[----:B--2---:R-:W-:Y:S01]  /*14dd0*/  @!P0 IMAD.MOV R50, RZ, RZ, -R50 ;  /* 0x000000ffff328224 */ /* 0x004fe200078e0a32 */
[----:B------:R-:W-:-:S04]  /*14de0*/  ISETP.GE.AND P0, PT, R56, RZ, PT ;  /* 0x000000ff3800720c */ /* 0x000fc80003f06270 */
[----:B------:R-:W-:Y:S04]  /*14df0*/  STL [R1+0x2b28], R50 ;  /* 0x002b283201007387 */ /* 0x000fe80000100800 */
[----:B------:R-:W2:Y:S01]  /*14e00*/  LDL R56, [R1+0x29f4] ;  /* 0x0029f40001387983 */ /* 0x000ea20000100800 */
[----:B------:R-:W-:Y:S01]  /*14e10*/  @!P3 IMAD.MOV R43, RZ, RZ, -R43 ;  /* 0x000000ffff2bb224 */ /* 0x000fe200078e0a2b */
[----:B----4-:R-:W-:Y:S01]  /*14e20*/  ISETP.GE.AND P3, PT, R59, RZ, PT ;  /* 0x000000ff3b00720c */ /* 0x010fe20003f66270 */
[----:B------:R-:W-:Y:S02]  /*14e30*/  @!P2 IMAD.MOV R42, RZ, RZ, -R42 ;  /* 0x000000ffff2aa224 */ /* 0x000fe400078e0a2a */
[----:B------:R-:W-:Y:S01]  /*14e40*/  @!P0 IMAD.MOV R41, RZ, RZ, -R41 ;  /* 0x000000ffff298224 */ /* 0x000fe200078e0a29 */
[----:B------:R-:W-:Y:S01]  /*14e50*/  ISETP.GE.AND P2, PT, R60, RZ, PT ;  /* 0x000000ff3c00720c */ /* 0x000fe20003f46270 */
[----:B---3--:R-:W-:Y:S01]  /*14e60*/  @!P4 IMAD.MOV R51, RZ, RZ, -R51 ;  /* 0x000000ffff33c224 */ /* 0x008fe200078e0a33 */
[----:B------:R-:W-:-:S04]  /*14e70*/  ISETP.GE.AND P4, PT, R57, RZ, PT ;  /* 0x000000ff3900720c */ /* 0x000fc80003f86270 */
[----:B------:R-:W-:Y:S04]  /*14e80*/  STL [R1+0x2b2c], R51 ;  /* 0x002b2c3301007387 */ /* 0x000fe80000100800 */
[----:B------:R-:W3:Y:S04]  /*14e90*/  LDL R57, [R1+0x29f8] ;  /* 0x0029f80001397983 */ /* 0x000ee80000100800 */
[----:B------:R-:W-:Y:S04]  /*14ea0*/  STL [R1+0x2b30], R61 ;  /* 0x002b303d01007387 */ /* 0x000fe80000100800 */
[----:B------:R-:W4:Y:S04]  /*14eb0*/  LDL R58, [R1+0x29fc] ;  /* 0x0029fc00013a7983 */ /* 0x000f280000100800 */
[----:B------:R-:W-:Y:S04]  /*14ec0*/  STL [R1+0x2b34], R44 ;  /* 0x002b342c01007387 */ /* 0x000fe80000100800 */
[----:B------:R-:W4:Y:S04]  /*14ed0*/  LDL R53, [R1+0x2a00] ;  /* 0x002a000001357983 */ /* 0x000f280000100800 */
[----:B------:R-:W-:Y:S04]  /*14ee0*/  STL [R1+0x2b38], R43 ;  /* 0x002b382b01007387 */ /* 0x000fe80000100800 */
[----:B------:R-:W4:Y:S01]  /*14ef0*/  LDL R59, [R1+0x2a04] ;  /* 0x002a0400013b7983 */ /* 0x000f220000100800 */
[----:B------:R-:W-:-:S03]  /*14f00*/  ISETP.GE.AND P0, PT, R0, RZ, PT ;  /* 0x000000ff0000720c */ /* 0x000fc60003f06270 */
[----:B------:R-:W-:Y:S04]  /*14f10*/  STL [R1+0x2b3c], R42 ;  /* 0x002b3c2a01007387 */ /* 0x000fe80000100800 */
[----:B------:R-:W4:Y:S04]  /*14f20*/  LDL R60, [R1+0x2a08] ;  /* 0x002a0800013c7983 */ /* 0x000f280000100800 */
[----:B------:R-:W-:Y:S04]  /*14f30*/  STL [R1+0x2b40], R41 ;  /* 0x002b402901007387 */ /* 0x000fe80000100800 */
[----:B------:R-:W4:Y:S01]  /*14f40*/  LDL R0, [R1+0x2a0c] ;  /* 0x002a0c0001007983 */ /* 0x000f220000100800 */
[----:B------:R-:W-:-:S02]  /*14f50*/  @!P4 IMAD.MOV R40, RZ, RZ, -R40 ;  /* 0x000000ffff28c224 */ /* 0x000fc400078e0a28 */
[----:B------:R-:W-:Y:S02]  /*14f60*/  @!P5 IMAD.MOV R39, RZ, RZ, -R39 ;  /* 0x000000ffff27d224 */ /* 0x000fe400078e0a27 */
[----:B------:R-:W-:Y:S01]  /*14f70*/  @!P1 IMAD.MOV R38, RZ, RZ, -R38 ;  /* 0x000000ffff269224 */ /* 0x000fe200078e0a26 */
[----:B------:R-:W-:Y:S01]  /*14f80*/  STL [R1+0x2b44], R40 ;  /* 0x002b442801007387 */ /* 0x000fe20000100800 */
[----:B------:R-:W-:Y:S01]  /*14f90*/  @!P3 IMAD.MOV R37, RZ, RZ, -R37 ;  /* 0x000000ffff25b224 */ /* 0x000fe200078e0a25 */
[----:B--2---:R-:W-:Y:S02]  /*14fa0*/  ISETP.GE.AND P4, PT, R56, RZ, PT ;  /* 0x000000ff3800720c */ /* 0x004fe40003f86270 */
[----:B------:R-:W-:Y:S04]  /*14fb0*/  STL [R1+0x2b48], R39 ;  /* 0x002b482701007387 */ /* 0x000fe80000100800 */
[----:B------:R-:W2:Y:S04]  /*14fc0*/  LDL R56, [R1+0x2a10] ;  /* 0x002a100001387983 */ /* 0x000ea80000100800 */
[----:B------:R-:W-:Y:S01]  /*14fd0*/  STL [R1+0x2b4c], R38 ;  /* 0x002b4c2601007387 */ /* 0x000fe20000100800 */
[----:B------:R-:W-:-:S02]  /*14fe0*/  @!P2 IMAD.MOV R36, RZ, RZ, -R36 ;  /* 0x000000ffff24a224 */ /* 0x000fc400078e0a24 */
[----:B------:R-:W-:Y:S02]  /*14ff0*/  @!P0 IMAD.MOV R35, RZ, RZ, -R35 ;  /* 0x000000ffff238224 */ /* 0x000fe400078e0a23 */
[----:B------:R-:W-:Y:S01]  /*15000*/  @!P4 IMAD.MOV R34, RZ, RZ, -R34 ;  /* 0x000000ffff22c224 */ /* 0x000fe200078e0a22 */
[----:B---3--:R-:W-:Y:S02]  /*15010*/  ISETP.GE.AND P5, PT, R57, RZ, PT ;  /* 0x000000ff3900720c */ /* 0x008fe40003fa6270 */
[----:B------:R-:W3:Y:S04]  /*15020*/  LDL R57, [R1+0x2a14] ;  /* 0x002a140001397983 */ /* 0x000ee80000100800 */
[----:B------:R-:W-:Y:S01]  /*15030*/  STL [R1+0x2b50], R37 ;  /* 0x002b502501007387 */ /* 0x000fe20000100800 */
[----:B----4-:R-:W-:-:S03]  /*15040*/  ISETP.GE.AND P3, PT, R53, RZ, PT ;  /* 0x000000ff3500720c */ /* 0x010fc60003f66270 */
[----:B------:R-:W4:Y:S01]  /*15050*/  LDL R53, [R1+0x2a18] ;  /* 0x002a180001357983 */ /* 0x000f220000100800 */
[----:B------:R-:W-:-:S03]  /*15060*/  ISETP.GE.AND P1, PT, R58, RZ, PT ;  /* 0x000000ff3a00720c */ /* 0x000fc60003f26270 */
[----:B------:R-:W4:Y:S01]  /*15070*/  LDL R58, [R1+0x2a1c] ;  /* 0x002a1c00013a7983 */ /* 0x000f220000100800 */
[----:B------:R-:W-:-:S03]  /*15080*/  ISETP.GE.AND P2, PT, R59, RZ, PT ;  /* 0x000000ff3b00720c */ /* 0x000fc60003f46270 */
[----:B------:R-:W-:Y:S04]  /*15090*/  STL [R1+0x2b54], R36 ;  /* 0x002b542401007387 */ /* 0x000fe80000100800 */
[----:B------:R-:W4:Y:S01]  /*150a0*/  LDL R59, [R1+0x2a20] ;  /* 0x002a2000013b7983 */ /* 0x000f220000100800 */
[----:B------:R-:W-:-:S03]  /*150b0*/  ISETP.GE.AND P0, PT, R60, RZ, PT ;  /* 0x000000ff3c00720c */ /* 0x000fc60003f06270 */
[----:B------:R-:W-:Y:S04]  /*150c0*/  STL [R1+0x2b58], R35 ;  /* 0x002b582301007387 */ /* 0x000fe80000100800 */
[----:B------:R-:W4:Y:S01]  /*150d0*/  LDL R60, [R1+0x2a24] ;  /* 0x002a2400013c7983 */ /* 0x000f220000100800 */
[----:B------:R-:W-:-:S03]  /*150e0*/  ISETP.GE.AND P4, PT, R0, RZ, PT ;  /* 0x000000ff0000720c */ /* 0x000fc60003f86270 */
[----:B------:R-:W-:Y:S04]  /*150f0*/  STL [R1+0x2b5c], R34 ;  /* 0x002b5c2201007387 */ /* 0x000fe80000100800 */
[----:B------:R-:W4:Y:S01]  /*15100*/  LDL R0, [R1+0x2a28] ;  /* 0x002a280001007983 */ /* 0x000f220000100800 */
[----:B------:R-:W-:Y:S02]  /*15110*/  @!P5 IMAD.MOV R33, RZ, RZ, -R33 ;  /* 0x000000ffff21d224 */ /* 0x000fe400078e0a21 */
[----:B------:R-:W-:Y:S01]  /*15120*/  @!P1 IMAD.MOV R32, RZ, RZ, -R32 ;  /* 0x000000ffff209224 */ /* 0x000fe200078e0a20 */
[----:B-1----:R-:W4:Y:S01]  /*15130*/  LDL R55, [R1+0x2a2c] ;  /* 0x002a2c0001377983 */ /* 0x002f220000100800 */
[----:B------:R-:W-:-:S03]  /*15140*/  @!P3 IMAD.MOV R31, RZ, RZ, -R31 ;  /* 0x000000ffff1fb224 */ /* 0x000fc600078e0a1f */
[----:B------:R-:W-:Y:S01]  /*15150*/  STL [R1+0x2b60], R33 ;  /* 0x002b602101007387 */ /* 0x000fe20000100800 */
[----:B--2---:R-:W-:-:S03]  /*15160*/  ISETP.GE.AND P5, PT, R56, RZ, PT ;  /* 0x000000ff3800720c */ /* 0x004fc60003fa6270 */
[----:B------:R-:W2:Y:S04]  /*15170*/  LDL R56, [R1+0x2a30] ;  /* 0x002a300001387983 */ /* 0x000ea80000100800 */
[----:B------:R-:W-:Y:S01]  /*15180*/  STL [R1+0x2b64], R32 ;  /* 0x002b642001007387 */ /* 0x000fe20000100800 */
[----:B------:R-:W-:Y:S02]  /*15190*/  @!P2 IMAD.MOV R30, RZ, RZ, -R30 ;  /* 0x000000ffff1ea224 */ /* 0x000fe400078e0a1e */
[----:B------:R-:W-:Y:S02]  /*151a0*/  @!P0 IMAD.MOV R29, RZ, RZ, -R29 ;  /* 0x000000ffff1d8224 */ /* 0x000fe400078e0a1d */
[----:B------:R-:W-:Y:S02]  /*151b0*/  @!P4 IMAD.MOV R28, RZ, RZ, -R28 ;  /* 0x000000ffff1cc224 */ /* 0x000fe400078e0a1c */
[----:B------:R-:W-:Y:S01]  /*151c0*/  @!P5 IMAD.MOV R27, RZ, RZ, -R27 ;  /* 0x000000ffff1bd224 */ /* 0x000fe200078e0a1b */
[----:B---3--:R-:W-:-:S02]  /*151d0*/  ISETP.GE.AND P1, PT, R57, RZ, PT ;  /* 0x000000ff3900720c */ /* 0x008fc40003f26270 */
[----:B------:R-:W3:Y:S04]  /*151e0*/  LDL R57, [R1+0x2a34] ;  /* 0x002a340001397983 */ /* 0x000ee80000100800 */
[----:B------:R1:W-:Y:S04]  /*151f0*/  STL [R1+0x2b68], R31 ;  /* 0x002b681f01007387 */ /* 0x0003e80000100800 */
[----:B0-----:R-:W3:Y:S04]  /*15200*/  LDL R45, [R1+0x2a4c] ;  /* 0x002a4c00012d7983 */ /* 0x001ee80000100800 */
[----:B------:R-:W3:Y:S01]  /*15210*/  LDL R54, [R1+0x2a50] ;  /* 0x002a500001367983 */ /* 0x000ee20000100800 */
[----:B----4-:R-:W-:-:S03]  /*15220*/  ISETP.GE.AND P3, PT, R53, RZ, PT ;  /* 0x000000ff3500720c */ /* 0x010fc60003f66270 */
[----:B------:R-:W4:Y:S01]  /*15230*/  LDL R53, [R1+0x2a38] ;  /* 0x002a380001357983 */ /* 0x000f220000100800 */
[----:B------:R-:W-:-:S03]  /*15240*/  ISETP.GE.AND P2, PT, R58, RZ, PT ;  /* 0x000000ff3a00720c */ /* 0x000fc60003f46270 */
[----:B------:R-:W3:Y:S01]  /*15250*/  LDL R58, [R1+0x2a3c] ;  /* 0x002a3c00013a7983 */ /* 0x000ee20000100800 */
[----:B------:R-:W-:Y:S02]  /*15260*/  ISETP.GE.AND P0, PT, R59, RZ, PT ;  /* 0x000000ff3b00720c */ /* 0x000fe40003f06270 */
[----:B------:R-:W-:Y:S01]  /*15270*/  ISETP.GE.AND P4, PT, R60, RZ, PT ;  /* 0x000000ff3c00720c */ /* 0x000fe20003f86270 */
[----:B------:R-:W3:Y:S04]  /*15280*/  LDL R59, [R1+0x2a40] ;  /* 0x002a4000013b7983 */ /* 0x000ee80000100800 */
[----:B------:R-:W3:Y:S01]  /*15290*/  LDL R60, [R1+0x2a44] ;  /* 0x002a4400013c7983 */ /* 0x000ee20000100800 */
[----:B------:R-:W-:Y:S01]  /*152a0*/  ISETP.GE.AND P5, PT, R0, RZ, PT ;  /* 0x000000ff0000720c */ /* 0x000fe20003fa6270 */
[----:B------:R-:W-:-:S02]  /*152b0*/  @!P1 IMAD.MOV R26, RZ, RZ, -R26 ;  /* 0x000000ffff1a9224 */ /* 0x000fc400078e0a1a */
[----:B------:R-:W3:Y:S02]  /*152c0*/  LDL R0, [R1+0x2a48] ;  /* 0x002a480001007983 */ /* 0x000ee40000100800 */
[----:B------:R-:W-:Y:S01]  /*152d0*/  @!P0 IMAD.MOV R23, RZ, RZ, -R23 ;  /* 0x000000ffff178224 */ /* 0x000fe200078e0a17 */
[----:B------:R-:W-:Y:S01]  /*152e0*/  ISETP.GE.AND P1, PT, R55, RZ, PT ;  /* 0x000000ff3700720c */ /* 0x000fe20003f26270 */
[----:B------:R-:W-:Y:S01]  /*152f0*/  @!P3 IMAD.MOV R25, RZ, RZ, -R25 ;  /* 0x000000ffff19b224 */ /* 0x000fe200078e0a19 */
[----:B------:R-:W3:Y:S01]  /*15300*/  LDL R55, [R1+0x2a54] ;  /* 0x002a540001377983 */ /* 0x000ee20000100800 */
[----:B------:R-:W-:-:S03]  /*15310*/  @!P2 IMAD.MOV R24, RZ, RZ, -R24 ;  /* 0x000000ffff18a224 */ /* 0x000fc600078e0a18 */
[----:B------:R-:W3:Y:S01]  /*15320*/  LDL R48, [R1+0x80] ;  /* 0x0000800001307983 */ /* 0x000ee20000100800 */
[----:B--2---:R-:W-:-:S03]  /*15330*/  ISETP.GE.AND P3, PT, R56, RZ, PT ;  /* 0x000000ff3800720c */ /* 0x004fc60003f66270 */
[----:B------:R-:W2:Y:S01]  /*15340*/  LDL R56, [R1+0x2a58] ;  /* 0x002a580001387983 */ /* 0x000ea20000100800 */
[----:B------:R-:W-:Y:S02]  /*15350*/  @!P4 IMAD.MOV R22, RZ, RZ, -R22 ;  /* 0x000000ffff16c224 */ /* 0x000fe400078e0a16 */
[----:B------:R-:W-:Y:S02]  /*15360*/  @!P5 IMAD.MOV R21, RZ, RZ, -R21 ;  /* 0x000000ffff15d224 */ /* 0x000fe400078e0a15 */
[----:B------:R-:W-:-:S05]  /*15370*/  @!P1 IMAD.MOV R20, RZ, RZ, -R20 ;  /* 0x000000ffff149224 */ /* 0x000fca00078e0a14 */
[----:B------:R-:W-:Y:S01]  /*15380*/  @!P3 IMAD.MOV R19, RZ, RZ, -R19 ;  /* 0x000000ffff13b224 */ /* 0x000fe200078e0a13 */
[----:B----4-:R-:W-:Y:S02]  /*15390*/  ISETP.GE.AND P0, PT, R53, RZ, PT ;  /* 0x000000ff3500720c */ /* 0x010fe40003f06270 */
[----:B------:R-:W4:Y:S01]  /*153a0*/  LDL R53, [R1+0x2a5c] ;  /* 0x002a5c0001357983 */ /* 0x000f220000100800 */
[----:B---3--:R-:W-:Y:S02]  /*153b0*/  ISETP.GE.AND P2, PT, R57, RZ, PT ;  /* 0x000000ff3900720c */ /* 0x008fe40003f46270 */
[----:B------:R-:W-:Y:S01]  /*153c0*/  ISETP.GE.AND P4, PT, R58, RZ, PT ;  /* 0x000000ff3a00720c */ /* 0x000fe20003f86270 */
[----:B------:R-:W3:Y:S04]  /*153d0*/  LDL R57, [R1+0x2a60] ;  /* 0x002a600001397983 */ /* 0x000ee80000100800 */
[----:B------:R-:W3:Y:S01]  /*153e0*/  LDL R58, [R1+0x2a64] ;  /* 0x002a6400013a7983 */ /* 0x000ee20000100800 */
[----:B------:R-:W-:-:S03]  /*153f0*/  ISETP.GE.AND P5, PT, R59, RZ, PT ;  /* 0x000000ff3b00720c */ /* 0x000fc60003fa6270 */
[----:B------:R-:W3:Y:S01]  /*15400*/  LDL R59, [R1+0x2a68] ;  /* 0x002a6800013b7983 */ /* 0x000ee20000100800 */
[----:B------:R-:W-:-:S03]  /*15410*/  ISETP.GE.AND P1, PT, R60, RZ, PT ;  /* 0x000000ff3c00720c */ /* 0x000fc60003f26270 */
[----:B------:R-:W3:Y:S01]  /*15420*/  LDL R60, [R1+0x2940] ;  /* 0x00294000013c7983 */ /* 0x000ee20000100800 */
[----:B------:R-:W-:-:S03]  /*15430*/  ISETP.GE.AND P3, PT, R0, RZ, PT ;  /* 0x000000ff0000720c */ /* 0x000fc60003f66270 */
[----:B------:R-:W3:Y:S01]  /*15440*/  LDL R0, [R1+0x2944] ;  /* 0x0029440001007983 */ /* 0x000ee20000100800 */
[----:B------:R-:W-:-:S05]  /*15450*/  @!P2 IMAD.MOV R18, RZ, RZ, -R18 ;  /* 0x000000ffff12a224 */ /* 0x000fca00078e0a12 */
[----:B------:R-:W-:Y:S01]  /*15460*/  @!P1 IMAD.MOV R14, RZ, RZ, -R14 ;  /* 0x000000ffff0e9224 */ /* 0x000fe200078e0a0e */
[----:B------:R-:W-:Y:S01]  /*15470*/  ISETP.GE.AND P2, PT, R45, RZ, PT ;  /* 0x000000ff2d00720c */ /* 0x000fe20003f46270 */
[----:B------:R-:W-:Y:S01]  /*15480*/  @!P0 IMAD.MOV R17, RZ, RZ, -R17 ;  /* 0x000000ffff118224 */ /* 0x000fe200078e0a11 */
[----:B------:R-:W-:Y:S01]  /*15490*/  ISETP.GE.AND P0, PT, R54, RZ, PT ;  /* 0x000000ff3600720c */ /* 0x000fe20003f06270 */
[----:B------:R-:W-:Y:S01]  /*154a0*/  @!P4 IMAD.MOV R16, RZ, RZ, -R16 ;  /* 0x000000ffff10c224 */ /* 0x000fe200078e0a10 */
[----:B------:R-:W-:Y:S01]  /*154b0*/  ISETP.GE.AND P4, PT, R55, RZ, PT ;  /* 0x000000ff3700720c */ /* 0x000fe20003f86270 */
[----:B------:R-:W-:Y:S01]  /*154c0*/  @!P5 IMAD.MOV R15, RZ, RZ, -R15 ;  /* 0x000000ffff0fd224 */ /* 0x000fe200078e0a0f */
[----:B--2---:R-:W-:Y:S01]  /*154d0*/  ISETP.GE.AND P5, PT, R56, RZ, PT ;  /* 0x000000ff3800720c */ /* 0x004fe20003fa6270 */
[----:B------:R-:W-:-:S06]  /*154e0*/  @!P3 IMAD.MOV R13, RZ, RZ, -R13 ;  /* 0x000000ffff0db224 */ /* 0x000fcc00078e0a0d */
[----:B------:R-:W-:Y:S02]  /*154f0*/  @!P2 IMAD.MOV R12, RZ, RZ, -R12 ;  /* 0x000000ffff0ca224 */ /* 0x000fe400078e0a0c */
[----:B------:R-:W-:Y:S02]  /*15500*/  @!P0 IMAD.MOV R11, RZ, RZ, -R11 ;  /* 0x000000ffff0b8224 */ /* 0x000fe400078e0a0b */
[----:B------:R-:W-:Y:S02]  /*15510*/  @!P4 IMAD.MOV R10, RZ, RZ, -R10 ;  /* 0x000000ffff0ac224 */ /* 0x000fe400078e0a0a */
[----:B------:R-:W-:Y:S01]  /*15520*/  @!P5 IMAD.MOV R9, RZ, RZ, -R9 ;  /* 0x000000ffff09d224 */ /* 0x000fe200078e0a09 */
[----:B----4-:R-:W-:Y:S02]  /*15530*/  ISETP.GE.AND P1, PT, R53, RZ, PT ;  /* 0x000000ff3500720c */ /* 0x010fe40003f26270 */
[----:B------:R-:W2:Y:S04]  /*15540*/  LDL.LU R53, [R1+0x74] ;  /* 0x0000740001357983 */ /* 0x000ea80000300800 */
[----:B------:R-:W4:Y:S04]  /*15550*/  LDL.LU R47, [R1+0x304] ;  /* 0x00030400012f7983 */ /* 0x000f280000300800 */
[----:B------:R-:W4:Y:S04]  /*15560*/  LDL.LU R46, [R1+0x308] ;  /* 0x00030800012e7983 */ /* 0x000f280000300800 */
[----:B------:R-:W4:Y:S04]  /*15570*/  LDL.LU R45, [R1+0x30c] ;  /* 0x00030c00012d7983 */ /* 0x000f280000300800 */
[----:B------:R-:W4:Y:S04]  /*15580*/  LDL.LU R54, [R1+0x310] ;  /* 0x0003100001367983 */ /* 0x000f280000300800 */
[----:B------:R-:W4:Y:S01]  /*15590*/  LDL.LU R55, [R1+0x314] ;  /* 0x0003140001377983 */ /* 0x000f220000300800 */
[----:B---3--:R-:W-:-:S03]  /*155a0*/  ISETP.GE.AND P3, PT, R57, RZ, PT ;  /* 0x000000ff3900720c */ /* 0x008fc60003f66270 */
[----:B------:R-:W3:Y:S01]  /*155b0*/  LDL.LU R56, [R1+0x318] ;  /* 0x0003180001387983 */ /* 0x000ee20000300800 */
[----:B------:R-:W-:Y:S02]  /*155c0*/  ISETP.GE.AND P2, PT, R58, RZ, PT ;  /* 0x000000ff3a00720c */ /* 0x000fe40003f46270 */
[----:B------:R-:W-:Y:S01]  /*155d0*/  ISETP.GE.AND P0, PT, R59, RZ, PT ;  /* 0x000000ff3b00720c */ /* 0x000fe20003f06270 */
[----:B------:R-:W3:Y:S04]  /*155e0*/  LDL.LU R57, [R1+0x31c] ;  /* 0x00031c0001397983 */ /* 0x000ee80000300800 */
[----:B------:R-:W3:Y:S04]  /*155f0*/  LDL.LU R58, [R1+0x320] ;  /* 0x00032000013a7983 */ /* 0x000ee80000300800 */
[----:B------:R-:W3:Y:S01]  /*15600*/  LDL.LU R59, [R1+0x324] ;  /* 0x00032400013b7983 */ /* 0x000ee20000300800 */
[----:B------:R-:W-:-:S02]  /*15610*/  ISETP.GE.AND P4, PT, R60, RZ, PT ;  /* 0x000000ff3c00720c */ /* 0x000fc40003f86270 */
[----:B------:R-:W-:Y:S01]  /*15620*/  ISETP.GE.AND P5, PT, R0, RZ, PT ;  /* 0x000000ff0000720c */ /* 0x000fe20003fa6270 */
[----:B------:R-:W3:Y:S04]  /*15630*/  LDL.LU R60, [R1+0x328] ;  /* 0x00032800013c7983 */ /* 0x000ee80000300800 */
[----:B------:R-:W3:Y:S01]  /*15640*/  LDL.LU R0, [R1+0x32c] ;  /* 0x00032c0001007983 */ /* 0x000ee20000300800 */
[----:B------:R-:W-:Y:S01]  /*15650*/  LOP3.LUT R52, R52, 0x1f, RZ, 0xc0, !PT ;  /* 0x0000001f34347812 */ /* 0x000fe200078ec0ff */
[----:B------:R-:W-:-:S04]  /*15660*/  @!P3 IMAD.MOV R7, RZ, RZ, -R7 ;  /* 0x000000ffff07b224 */ /* 0x000fc800078e0a07 */
[----:B-1----:R-:W-:Y:S02]  /*15670*/  IMAD R31, R52, UR5, RZ ;  /* 0x00000005341f7c24 */ /* 0x002fe4000f8e02ff */
[----:B------:R-:W-:-:S03]  /*15680*/  @!P2 IMAD.MOV R6, RZ, RZ, -R6 ;  /* 0x000000ffff06a224 */ /* 0x000fc600078e0a06 */
[----:B------:R4:W-:Y:S01]  /*15690*/  STL [R1+0x41c], R31 ;  /* 0x00041c1f01007387 */ /* 0x0009e20000100800 */
[----:B------:R-:W-:Y:S01]  /*156a0*/  IADD3 R52, P2, R31, UR6, RZ ;  /* 0x000000061f347c10 */ /* 0x000fe2000ff5e0ff */
[----:B------:R-:W-:Y:S01]  /*156b0*/  @!P1 IMAD.MOV R8, RZ, RZ, -R8 ;  /* 0x000000ffff089224 */ /* 0x000fe200078e0a08 */
[----:B------:R-:W-:-:S03]  /*156c0*/  ULDC UR6, c[0x0][0x240] ;  /* 0x0000900000067ab9 */ /* 0x000fc60000000800 */
[----:B------:R-:W-:Y:S01]  /*156d0*/  STL [R1+0x2a78], R52 ;  /* 0x002a783401007387 */ /* 0x000fe20000100800 */
[----:B------:R-:W-:Y:S02]  /*156e0*/  ISETP.GE.AND P1, PT, R48, RZ, PT ;  /* 0x000000ff3000720c */ /* 0x000fe40003f26270 */
[----:B--2---:R-:W-:Y:S02]  /*156f0*/  ISETP.NE.AND P3, PT, R53, RZ, PT ;  /* 0x000000ff3500720c */ /* 0x004fe40003f65270 */
[----:B------:R-:W-:-:S04]  /*15700*/  LOP3.LUT R53, RZ, R53, RZ, 0x33, !PT ;  /* 0x00000035ff357212 */ /* 0x000fc800078e33ff */
[C---:B----4-:R-:W-:Y:S02]  /*15710*/  SEL R31, R53.reuse, R47, !P3 ;  /* 0x0000002f351f7207 */ /* 0x050fe40005800000 */
[C---:B------:R-:W-:Y:S02]  /*15720*/  SEL R33, R53.reuse, R46, !P3 ;  /* 0x0000002e35217207 */ /* 0x040fe40005800000 */
[C---:B------:R-:W-:Y:S01]  /*15730*/  SEL R32, R53.reuse, R45, !P3 ;  /* 0x0000002d35207207 */ /* 0x040fe20005800000 */
[----:B------:R0:W-:Y:S04]  /*15740*/  STL [R1+0x1cc], R31 ;  /* 0x0001cc1f01007387 */ /* 0x0001e80000100800 */
[----:B------:R1:W-:Y:S04]  /*15750*/  STL [R1+0x1e4], R33 ;  /* 0x0001e42101007387 */ /* 0x0003e80000100800 */
[----:B------:R3:W-:Y:S01]  /*15760*/  STL [R1+0x1f0], R32 ;  /* 0x0001f02001007387 */ /* 0x0007e20000100800 */
[----:B0-----:R-:W-:-:S02]  /*15770*/  SEL R31, R53, R54, !P3 ;  /* 0x00000036351f7207 */ /* 0x001fc40005800000 */
[----:B-1----:R-:W-:-:S03]  /*15780*/  SEL R33, R53, R55, !P3 ;  /* 0x0000003735217207 */ /* 0x002fc60005800000 */
[----:B------:R0:W-:Y:S01]  /*15790*/  STL [R1+0x1fc], R31 ;  /* 0x0001fc1f01007387 */ /* 0x0001e20000100800 */
[----:B---3--:R-:W-:-:S03]  /*157a0*/  SEL R32, R53, R56, !P3 ;  /* 0x0000003835207207 */ /* 0x008fc60005800000 */
[----:B------:R1:W-:Y:S04]  /*157b0*/  STL [R1+0x214], R33 ;  /* 0x0002142101007387 */ /* 0x0003e80000100800 */
[----:B------:R2:W-:Y:S01]  /*157c0*/  STL [R1+0x224], R32 ;  /* 0x0002242001007387 */ /* 0x0005e20000100800 */
[C---:B0-----:R-:W-:Y:S02]  /*157d0*/  SEL R31, R53.reuse, R57, !P3 ;  /* 0x00000039351f7207 */ /* 0x041fe40005800000 */
[----:B-1----:R-:W-:-:S03]  /*157e0*/  SEL R33, R53, R58, !P3 ;  /* 0x0000003a35217207 */ /* 0x002fc60005800000 */
[----:B------:R0:W-:Y:S01]  /*157f0*/  STL [R1+0x23c], R31 ;  /* 0x00023c1f01007387 */ /* 0x0001e20000100800 */
[----:B--2---:R-:W-:-:S03]  /*15800*/  SEL R32, R53, R59, !P3 ;  /* 0x0000003b35207207 */ /* 0x004fc60005800000 */
[----:B------:R-:W-:Y:S01]  /*15810*/  STL [R1+0x254], R33 ;  /* 0x0002542101007387 */ /* 0x000fe20000100800 */
[----:B------:R-:W-:-:S03]  /*15820*/  SEL R0, R53, R0, !P3 ;  /* 0x0000000035007207 */ /* 0x000fc60005800000 */
[----:B------:R-:W-:Y:S01]  /*15830*/  STL [R1+0x260], R32 ;  /* 0x0002602001007387 */ /* 0x000fe20000100800 */
[----:B0-----:R-:W-:-:S03]  /*15840*/  SEL R31, R53, R60, !P3 ;  /* 0x0000003c351f7207 */ /* 0x001fc60005800000 */
[----:B------:R-:W2:Y:S04]  /*15850*/  LDL.LU R52, [R1+0x330] ;  /* 0x0003300001347983 */ /* 0x000ea80000300800 */
[----:B------:R0:W-:Y:S04]  /*15860*/  STL [R1+0x268], R31 ;  /* 0x0002681f01007387 */ /* 0x0001e80000100800 */
[----:B0-----:R-:W3:Y:S04]  /*15870*/  LDL.LU R31, [R1+0x334] ;  /* 0x00033400011f7983 */ /* 0x001ee80000300800 */
[----:B------:R0:W-:Y:S04]  /*15880*/  STL [R1+0x274], R0 ;  /* 0x0002740001007387 */ /* 0x0001e80000100800 */
[----:B------:R-:W4:Y:S04]  /*15890*/  LDL.LU R32, [R1+0x338] ;  /* 0x0003380001207983 */ /* 0x000f280000300800 */
        /* <DEDUP_REMOVED lines=27> */
[----:B0-----:R-:W4:Y:S01]  /*15a50*/  LDL.LU R0, [R1+0x3b8] ;  /* 0x0003b80001007983 */ /* 0x001f220000300800 */
[----:B--2---:R-:W-:-:S05]  /*15a60*/  SEL R52, R53, R52, !P3 ;  /* 0x0000003435347207 */ /* 0x004fca0005800000 */
[----:B------:R3:W-:Y:S02]  /*15a70*/  STL [R1+0x27c], R52 ;  /* 0x00027c3401007387 */ /* 0x0007e40000100800 */
[C---:B---3--:R-:W-:Y:S02]  /*15a80*/  SEL R52, R53.reuse, R31, !P3 ;  /* 0x0000001f35347207 */ /* 0x048fe40005800000 */
[----:B----4-:R-:W-:-:S03]  /*15a90*/  SEL R31, R53, R32, !P3 ;  /* 0x00000020351f7207 */ /* 0x010fc60005800000 */
[----:B------:R-:W-:Y:S01]  /*15aa0*/  STL [R1+0x280], R52 ;  /* 0x0002803401007387 */ /* 0x000fe20000100800 */
[----:B------:R-:W-:-:S03]  /*15ab0*/  SEL R33, R53, R33, !P3 ;  /* 0x0000002135217207 */ /* 0x000fc60005800000 */
[----:B------:R0:W-:Y:S01]  /*15ac0*/  STL [R1+0x284], R31 ;  /* 0x0002841f01007387 */ /* 0x0001e20000100800 */
[----:B------:R-:W-:-:S03]  /*15ad0*/  SEL R32, R53, R34, !P3 ;  /* 0x0000002235207207 */ /* 0x000fc60005800000 */
[----:B------:R1:W-:Y:S04]  /*15ae0*/  STL [R1+0x290], R33 ;  /* 0x0002902101007387 */ /* 0x0003e80000100800 */
[----:B------:R2:W-:Y:S01]  /*15af0*/  STL [R1+0x298], R32 ;  /* 0x0002982001007387 */ /* 0x0005e20000100800 */
[C---:B0-----:R-:W-:Y:S02]  /*15b00*/  SEL R31, R53.reuse, R35, !P3 ;  /* 0x00000023351f7207 */ /* 0x041fe40005800000 */
[----:B-1----:R-:W-:-:S03]  /*15b10*/  SEL R33, R53, R36, !P3 ;  /* 0x0000002435217207 */ /* 0x002fc60005800000 */
[----:B------:R0:W-:Y:S01]  /*15b20*/  STL [R1+0x29c], R31 ;  /* 0x00029c1f01007387 */ /* 0x0001e20000100800 */
[----:B--2---:R-:W-:-:S03]  /*15b30*/  SEL R32, R53, R37, !P3 ;  /* 0x0000002535207207 */ /* 0x004fc60005800000 */
        /* <DEDUP_REMOVED lines=273> */
[----:B------:R1:W-:Y:S01]  /*16c50*/  STL [R1+0x2a0], R33 ;  /* 0x0002a02101007387 */ /* 0x0003e20000100800 */
[----:B0-----:R-:W-:-:S03]  /*16c60*/  SEL R31, R53, R35, !P3 ;  /* 0x00000023351f7207 */ /* 0x001fc60005800000 */
[----:B------:R0:W-:Y:S01]  /*16c70*/  STL [R1+0x294], R32 ;  /* 0x0002942001007387 */ /* 0x0001e20000100800 */
[----:B-1----:R-:W-:-:S03]  /*16c80*/  SEL R33, R53, R36, !P3 ;  /* 0x0000002435217207 */ /* 0x002fc60005800000 */
[----:B------:R1:W-:Y:S01]  /*16c90*/  STL [R1+0x288], R31 ;  /* 0x0002881f01007387 */ /* 0x0003e20000100800 */
[----:B0-----:R-:W-:-:S03]  /*16ca0*/  SEL R32, R53, R37, !P3 ;  /* 0x0000002535207207 */ /* 0x001fc60005800000 */
[----:B------:R0:W-:Y:S01]  /*16cb0*/  STL [R1+0x278], R33 ;  /* 0x0002782101007387 */ /* 0x0001e20000100800 */
[----:B-1----:R-:W-:-:S03]  /*16cc0*/  SEL R31, R53, R38, !P3 ;  /* 0x00000026351f7207 */ /* 0x002fc60005800000 */
        /* <DEDUP_REMOVED lines=36> */
[----:B------:R1:W-:Y:S01]  /*16f10*/  STL [R1+0x1f8], R32 ;  /* 0x0001f82001007387 */ /* 0x0003e20000100800 */
[----:B------:R-:W-:-:S03]  /*16f20*/  SEL R0, R53, R0, !P3 ;  /* 0x0000000035007207 */ /* 0x000fc60005800000 */
[----:B------:R2:W-:Y:S01]  /*16f30*/  STL [R1+0x1f4], R31 ;  /* 0x0001f41f01007387 */ /* 0x0005e20000100800 */
[C---:B0-----:R-:W-:Y:S02]  /*16f40*/  SEL R33, R53.reuse, R58, !P3 ;  /* 0x0000003a35217207 */ /* 0x041fe40005800000 */
[----:B-1----:R-:W-:-:S03]  /*16f50*/  SEL R32, R53, R59, !P3 ;  /* 0x0000003b35207207 */ /* 0x002fc60005800000 */
[----:B------:R-:W-:Y:S01]  /*16f60*/  STL [R1+0x1ec], R33 ;  /* 0x0001ec2101007387 */ /* 0x000fe20000100800 */
[----:B--2---:R-:W-:-:S03]  /*16f70*/  SEL R31, R53, R60, !P3 ;  /* 0x0000003c351f7207 */ /* 0x004fc60005800000 */
[----:B------:R-:W-:Y:S04]  /*16f80*/  STL [R1+0x1e8], R32 ;  /* 0x0001e82001007387 */ /* 0x000fe80000100800 */
        /* <DEDUP_REMOVED lines=34> */
[----:B------:R-:W-:Y:S01]  /*171b0*/  STL [R1+0x1d4], R52 ;  /* 0x0001d43401007387 */ /* 0x000fe20000100800 */
[----:B---3--:R-:W-:-:S05]  /*171c0*/  SEL R31, R53, R31, !P3 ;  /* 0x0000001f351f7207 */ /* 0x008fca0005800000 */
[----:B------:R0:W-:Y:S01]  /*171d0*/  STL [R1+0x1d0], R31 ;  /* 0x0001d01f01007387 */ /* 0x0001e20000100800 */
[C---:B----4-:R-:W-:Y:S02]  /*171e0*/  SEL R32, R53.reuse, R32, !P3 ;  /* 0x0000002035207207 */ /* 0x050fe40005800000 */
        /* <DEDUP_REMOVED lines=9> */
[----:B------:R1:W-:Y:S01]  /*17280*/  STL [R1+0x1b4], R33 ;  /* 0x0001b42101007387 */ /* 0x0003e20000100800 */
[----:B0-----:R-:W-:-:S03]  /*17290*/  SEL R32, R53, R38, !P3 ;  /* 0x0000002635207207 */ /* 0x001fc60005800000 */
[----:B------:R0:W-:Y:S04]  /*172a0*/  STL [R1+0x1ac], R31 ;  /* 0x0001ac1f01007387 */ /* 0x0001e80000100800 */
[----:B------:R2:W-:Y:S01]  /*172b0*/  STL [R1+0x1a8], R32 ;  /* 0x0001a82001007387 */ /* 0x0005e20000100800 */
[C---:B-1----:R-:W-:Y:S02]  /*172c0*/  SEL R33, R53.reuse, R39, !P3 ;  /* 0x0000002735217207 */ /* 0x042fe40005800000 */
[----:B0-----:R-:W-:-:S03]  /*172d0*/  SEL R31, R53, R40, !P3 ;  /* 0x00000028351f7207 */ /* 0x001fc60005800000 */
        /* <DEDUP_REMOVED lines=39> */
[----:B------:R0:W-:Y:S04]  /*17550*/  STL [R1+0x134], R31 ;  /* 0x0001341f01007387 */ /* 0x0001e80000100800 */
[----:B0-----:R-:W2:Y:S04]  /*17560*/  LDL.LU R31, [R1+0xac] ;  /* 0x0000ac00011f7983 */ /* 0x001ea80000300800 */
        /* <DEDUP_REMOVED lines=30> */
[----:B0-----:R-:W4:Y:S04]  /*17750*/  LDL.LU R0, [R1+0x28] ;  /* 0x0000280001007983 */ /* 0x001f280000300800 */
[----:B------:R-:W4:Y:S01]  /*17760*/  LDL.LU R52, [R1+0x24] ;  /* 0x0000240001347983 */ /* 0x000f220000300800 */
[----:B--2---:R-:W-:-:S05]  /*17770*/  SEL R31, R53, R31, !P3 ;  /* 0x0000001f351f7207 */ /* 0x004fca0005800000 */
[----:B------:R0:W-:Y:S01]  /*17780*/  STL [R1+0x120], R31 ;  /* 0x0001201f01007387 */ /* 0x0001e20000100800 */
[----:B---3--:R-:W-:-:S03]  /*17790*/  SEL R32, R53, R32, !P3 ;  /* 0x0000002035207207 */ /* 0x008fc60005800000 */
[----:B0-----:R-:W2:Y:S04]  /*177a0*/  LDL.LU R31, [R1+0x2b68] ;  /* 0x002b6800011f7983 */ /* 0x001ea80000300800 */
[----:B------:R0:W-:Y:S01]  /*177b0*/  STL [R1+0x11c], R32 ;  /* 0x00011c2001007387 */ /* 0x0001e20000100800 */
[C---:B----4-:R-:W-:Y:S02]  /*177c0*/  SEL R33, R53.reuse, R33, !P3 ;  /* 0x0000002135217207 */ /* 0x050fe40005800000 */
[C---:B------:R-:W-:Y:S01]  /*177d0*/  SEL R34, R53.reuse, R34, !P3 ;  /* 0x0000002235227207 */ /* 0x040fe20005800000 */
[----:B0-----:R-:W3:Y:S01]  /*177e0*/  LDL.LU R32, [R1+0x2b64] ;  /* 0x002b640001207983 */ /* 0x001ee20000300800 */
[----:B------:R-:W-:-:S03]  /*177f0*/  SEL R35, R53, R35, !P3 ;  /* 0x0000002335237207 */ /* 0x000fc60005800000 */
[----:B------:R0:W-:Y:S01]  /*17800*/  STL [R1+0x114], R33 ;  /* 0x0001142101007387 */ /* 0x0001e20000100800 */
[C---:B------:R-:W-:Y:S02]  /*17810*/  SEL R36, R53.reuse, R36, !P3 ;  /* 0x0000002435247207 */ /* 0x040fe40005800000 */
[C---:B------:R-:W-:Y:S01]  /*17820*/  SEL R37, R53.reuse, R37, !P3 ;  /* 0x0000002535257207 */ /* 0x040fe20005800000 */
[----:B0-----:R-:W4:Y:S01]  /*17830*/  LDL.LU R33, [R1+0x2b60] ;  /* 0x002b600001217983 */ /* 0x001f220000300800 */
[----:B------:R-:W-:-:S03]  /*17840*/  SEL R38, R53, R38, !P3 ;  /* 0x0000002635267207 */ /* 0x000fc60005800000 */
[----:B------:R0:W-:Y:S01]  /*17850*/  STL [R1+0x110], R34 ;  /* 0x0001102201007387 */ /* 0x0001e20000100800 */
[C---:B------:R-:W-:Y:S02]  /*17860*/  SEL R39, R53.reuse, R39, !P3 ;  /* 0x0000002735277207 */ /* 0x040fe40005800000 */
[C---:B------:R-:W-:Y:S01]  /*17870*/  SEL R40, R53.reuse, R40, !P3 ;  /* 0x0000002835287207 */ /* 0x040fe20005800000 */
[----:B0-----:R-:W2:Y:S04]  /*17880*/  LDL.LU R34, [R1+0x2b5c] ;  /* 0x002b5c0001227983 */ /* 0x001ea80000300800 */
[----:B------:R0:W-:Y:S01]  /*17890*/  STL [R1+0x108], R35 ;  /* 0x0001082301007387 */ /* 0x0001e20000100800 */
[----:B------:R-:W-:-:S03]  /*178a0*/  SEL R41, R53, R41, !P3 ;  /* 0x0000002935297207 */ /* 0x000fc60005800000 */
[----:B0-----:R-:W3:Y:S04]  /*178b0*/  LDL.LU R35, [R1+0x2b58] ;  /* 0x002b580001237983 */ /* 0x001ee80000300800 */
[----:B------:R0:W-:Y:S01]  /*178c0*/  STL [R1+0x104], R36 ;  /* 0x0001042401007387 */ /* 0x0001e20000100800 */
[----:B------:R-:W-:-:S03]  /*178d0*/  SEL R42, R53, R42, !P3 ;  /* 0x0000002a352a7207 */ /* 0x000fc60005800000 */
[----:B0-----:R-:W4:Y:S04]  /*178e0*/  LDL.LU R36, [R1+0x2b54] ;  /* 0x002b540001247983 */ /* 0x001f280000300800 */
[----:B------:R0:W-:Y:S01]  /*178f0*/  STL [R1+0x100], R37 ;  /* 0x0001002501007387 */ /* 0x0001e20000100800 */
[----:B------:R-:W-:-:S03]  /*17900*/  SEL R43, R53, R43, !P3 ;  /* 0x0000002b352b7207 */ /* 0x000fc60005800000 */
        /* <DEDUP_REMOVED lines=52> */
[----:B------:R0:W-:Y:S04]  /*17c50*/  STL [R1+0x9c], R56 ;  /* 0x00009c3801007387 */ /* 0x0001e80000100800 */
        /* <DEDUP_REMOVED lines=10> */
[----:B0-----:R-:W4:Y:S01]  /*17d00*/  LDL.LU R0, [R1+0x2af4] ;  /* 0x002af40001007983 */ /* 0x001f220000300800 */
[----:B------:R-:W-:-:S05]  /*17d10*/  SEL R52, R53, R52, !P3 ;  /* 0x0000003435347207 */ /* 0x000fca0005800000 */
[----:B------:R0:W-:Y:S01]  /*17d20*/  STL [R1+0x78], R52 ;  /* 0x0000783401007387 */ /* 0x0001e20000100800 */
[C---:B---3--:R-:W-:Y:S02]  /*17d30*/  SEL R38, R53.reuse, R38, !P3 ;  /* 0x0000002635267207 */ /* 0x048fe40005800000 */
[C---:B--2---:R-:W-:Y:S02]  /*17d40*/  SEL R37, R53.reuse, R37, !P3 ;  /* 0x0000002535257207 */ /* 0x044fe40005800000 */
[C---:B------:R-:W-:Y:S02]  /*17d50*/  SEL R35, R53.reuse, R35, !P3 ;  /* 0x0000002335237207 */ /* 0x040fe40005800000 */
[C---:B----4-:R-:W-:Y:S02]  /*17d60*/  SEL R40, R53.reuse, R40, !P3 ;  /* 0x0000002835287207 */ /* 0x050fe40005800000 */
[C---:B------:R-:W-:Y:S02]  /*17d70*/  SEL R41, R53.reuse, R41, !P3 ;  /* 0x0000002935297207 */ /* 0x040fe40005800000 */
[----:B------:R-:W-:-:S02]  /*17d80*/  SEL R34, R53, R34, !P3 ;  /* 0x0000002235227207 */ /* 0x000fc40005800000 */
[C---:B------:R-:W-:Y:S02]  /*17d90*/  SEL R43, R53.reuse, R43, !P3 ;  /* 0x0000002b352b7207 */ /* 0x040fe40005800000 */
[C---:B------:R-:W-:Y:S02]  /*17da0*/  SEL R44, R53.reuse, R44, !P3 ;  /* 0x0000002c352c7207 */ /* 0x040fe40005800000 */
[C---:B------:R-:W-:Y:S02]  /*17db0*/  SEL R45, R53.reuse, R45, !P3 ;  /* 0x0000002d352d7207 */ /* 0x040fe40005800000 */
[C---:B------:R-:W-:Y:S02]  /*17dc0*/  SEL R56, R53.reuse, R56, !P3 ;  /* 0x0000003835387207 */ /* 0x040fe40005800000 */
[C---:B------:R-:W-:Y:S02]  /*17dd0*/  SEL R59, R53.reuse, R59, !P3 ;  /* 0x0000003b353b7207 */ /* 0x040fe40005800000 */
[----:B0-----:R-:W-:-:S02]  /*17de0*/  SEL R52, R53, R60, !P3 ;  /* 0x0000003c35347207 */ /* 0x001fc40005800000 */
[----:B------:R-:W-:-:S05]  /*17df0*/  SEL R0, R53, R0, !P3 ;  /* 0x0000000035007207 */ /* 0x000fca0005800000 */
[----:B------:R0:W-:Y:S04]  /*17e00*/  STL [R1+0x74], R0 ;  /* 0x0000740001007387 */ /* 0x0001e80000100800 */
[----:B------:R1:W-:Y:S01]  /*17e10*/  STL [R1+0x70], R52 ;  /* 0x0000703401007387 */ /* 0x0003e20000100800 */
[----:B0-----:R-:W-:-:S03]  /*17e20*/  SEL R0, R53, R58, !P3 ;  /* 0x0000003a35007207 */ /* 0x001fc60005800000 */
[----:B------:R-:W-:Y:S01]  /*17e30*/  STL [R1+0x6c], R59 ;  /* 0x00006c3b01007387 */ /* 0x000fe20000100800 */
[----:B-1----:R-:W-:-:S03]  /*17e40*/  SEL R52, R53, R57, !P3 ;  /* 0x0000003935347207 */ /* 0x002fc60005800000 */
[----:B------:R0:W-:Y:S04]  /*17e50*/  STL [R1+0x68], R0 ;  /* 0x0000680001007387 */ /* 0x0001e80000100800 */
[----:B------:R1:W-:Y:S01]  /*17e60*/  STL [R1+0x64], R52 ;  /* 0x0000643401007387 */ /* 0x0003e20000100800 */
[----:B0-----:R-:W-:-:S03]  /*17e70*/  SEL R0, R53, R55, !P3 ;  /* 0x0000003735007207 */ /* 0x001fc60005800000 */
[----:B------:R-:W-:Y:S01]  /*17e80*/  STL [R1+0x60], R56 ;  /* 0x0000603801007387 */ /* 0x000fe20000100800 */
[----:B-1----:R-:W-:-:S03]  /*17e90*/  SEL R52, R53, R54, !P3 ;  /* 0x0000003635347207 */ /* 0x002fc60005800000 */
[----:B------:R0:W-:Y:S04]  /*17ea0*/  STL [R1+0x5c], R0 ;  /* 0x00005c0001007387 */ /* 0x0001e80000100800 */
[----:B------:R-:W-:Y:S01]  /*17eb0*/  STL [R1+0x58], R52 ;  /* 0x0000583401007387 */ /* 0x000fe20000100800 */
[----:B0-----:R-:W-:-:S03]  /*17ec0*/  SEL R0, R53, R46, !P3 ;  /* 0x0000002e35007207 */ /* 0x001fc60005800000 */
[----:B------:R0:W-:Y:S01]  /*17ed0*/  STL [R1+0x54], R45 ;  /* 0x0000542d01007387 */ /* 0x0001e20000100800 */
[----:B------:R-:W-:-:S03]  /*17ee0*/  SEL R46, R53, R47, !P3 ;  /* 0x0000002f352e7207 */ /* 0x000fc60005800000 */
        /* <DEDUP_REMOVED lines=8> */
[----:B------:R-:W-:Y:S01]  /*17f70*/  STL [R1+0x40], R46 ;  /* 0x0000402e01007387 */ /* 0x000fe20000100800 */
[----:B--2---:R-:W-:-:S03]  /*17f80*/  SEL R0, R53, R61, !P3 ;  /* 0x0000003d35007207 */ /* 0x004fc60005800000 */
[----:B------:R-:W-:Y:S04]  /*17f90*/  STL [R1+0x3c], R45 ;  /* 0x00003c2d01007387 */ /* 0x000fe80000100800 */
[----:B------:R0:W-:Y:S04]  /*17fa0*/  STL [R1+0x38], R0 ;  /* 0x0000380001007387 */ /* 0x0001e80000100800 */
[----:B------:R-:W-:Y:S01]  /*17fb0*/  STL [R1+0x34], R44 ;  /* 0x0000342c01007387 */ /* 0x000fe20000100800 */
[----:B0-----:R-:W-:-:S03]  /*17fc0*/  SEL R0, R53, R42, !P3 ;  /* 0x0000002a35007207 */ /* 0x001fc60005800000 */
        /* <DEDUP_REMOVED lines=10> */
[----:B------:R-:W-:Y:S04]  /*18070*/  STL [R1+0x10], R35 ;  /* 0x0000102301007387 */ /* 0x000fe80000100800 */
[----:B------:R-:W2:Y:S01]  /*18080*/  LDL.LU R44, [R1+0x41c] ;  /* 0x00041c00012c7983 */ /* 0x000ea20000300800 */
[----:B0-----:R-:W-:-:S03]  /*18090*/  SEL R0, R53, R33, !P3 ;  /* 0x0000002135007207 */ /* 0x001fc60005800000 */
[----:B------:R-:W-:Y:S04]  /*180a0*/  STL [R1+0xc], R34 ;  /* 0x00000c2201007387 */ /* 0x000fe80000100800 */
[----:B------:R-:W3:Y:S04]  /*180b0*/  LDL.LU R51, [R1+0x1cc] ;  /* 0x0001cc0001337983 */ /* 0x000ee80000300800 */
[----:B------:R0:W-:Y:S04]  /*180c0*/  STL [R1+0x8], R0 ;  /* 0x0000080001007387 */ /* 0x0001e80000100800 */
[----:B------:R-:W4:Y:S04]  /*180d0*/  LDL.LU R50, [R1+0x1e4] ;  /* 0x0001e40001327983 */ /* 0x000f280000300800 */
[----:B------:R-:W3:Y:S04]  /*180e0*/  LDL.LU R49, [R1+0x1f0] ;  /* 0x0001f00001317983 */ /* 0x000ee80000300800 */
[----:B------:R-:W4:Y:S04]  /*180f0*/  LDL.LU R48, [R1+0x1fc] ;  /* 0x0001fc0001307983 */ /* 0x000f280000300800 */
[----:B------:R-:W3:Y:S04]  /*18100*/  LDL.LU R47, [R1+0x214] ;  /* 0x00021400012f7983 */ /* 0x000ee80000300800 */
[----:B------:R-:W4:Y:S04]  /*18110*/  LDL.LU R46, [R1+0x224] ;  /* 0x00022400012e7983 */ /* 0x000f280000300800 */
[----:B------:R-:W3:Y:S04]  /*18120*/  LDL.LU R45, [R1+0x23c] ;  /* 0x00023c00012d7983 */ /* 0x000ee80000300800 */
[----:B------:R-:W4:Y:S01]  /*18130*/  LDL.LU R54, [R1+0x254] ;  /* 0x0002540001367983 */ /* 0x000f220000300800 */
[----:B------:R-:W-:-:S02]  /*18140*/  SEL R52, R53, R32, !P3 ;  /* 0x0000002035347207 */ /* 0x000fc40005800000 */
[C---:B0-----:R-:W-:Y:S02]  /*18150*/  SEL R0, R53.reuse, R31, !P3 ;  /* 0x0000001f35007207 */ /* 0x041fe40005800000 */
[C---:B------:R-:W-:Y:S02]  /*18160*/  SEL R61, R53.reuse, R30, !P3 ;  /* 0x0000001e353d7207 */ /* 0x040fe40005800000 */
[C---:B------:R-:W-:Y:S01]  /*18170*/  SEL R60, R53.reuse, R29, !P3 ;  /* 0x0000001d353c7207 */ /* 0x040fe20005800000 */
[----:B------:R-:W-:Y:S01]  /*18180*/  STL [R1+0x2a7c], R52 ;  /* 0x002a7c3401007387 */ /* 0x000fe20000100800 */
[C---:B------:R-:W-:Y:S02]  /*18190*/  SEL R59, R53.reuse, R28, !P3 ;  /* 0x0000001c353b7207 */ /* 0x040fe40005800000 */
[C---:B------:R-:W-:Y:S01]  /*181a0*/  SEL R58, R53.reuse, R27, !P3 ;  /* 0x0000001b353a7207 */ /* 0x040fe20005800000 */
[----:B------:R-:W-:Y:S01]  /*181b0*/  STL [R1+0x2a80], R0 ;  /* 0x002a800001007387 */ /* 0x000fe20000100800 */
[----:B------:R-:W-:-:S02]  /*181c0*/  SEL R57, R53, R26, !P3 ;  /* 0x0000001a35397207 */ /* 0x000fc40005800000 */
[C---:B------:R-:W-:Y:S01]  /*181d0*/  SEL R56, R53.reuse, R25, !P3 ;  /* 0x0000001935387207 */ /* 0x040fe20005800000 */
[----:B------:R-:W-:Y:S01]  /*181e0*/  STL [R1+0x2a84], R61 ;  /* 0x002a843d01007387 */ /* 0x000fe20000100800 */
[C---:B------:R-:W-:Y:S02]  /*181f0*/  SEL R55, R53.reuse, R24, !P3 ;  /* 0x0000001835377207 */ /* 0x040fe40005800000 */
[C---:B------:R-:W-:Y:S01]  /*18200*/  SEL R23, R53.reuse, R23, !P3 ;  /* 0x0000001735177207 */ /* 0x040fe20005800000 */
[----:B------:R-:W-:Y:S01]  /*18210*/  STL [R1+0x2a88], R60 ;  /* 0x002a883c01007387 */ /* 0x000fe20000100800 */
[----:B------:R-:W-:-:S03]  /*18220*/  SEL R22, R53, R22, !P3 ;  /* 0x0000001635167207 */ /* 0x000fc60005800000 */
        /* <DEDUP_REMOVED lines=12> */
[----:B------:R0:W-:Y:S01]  /*182f0*/  STL [R1+0x2aa4], R22 ;  /* 0x002aa41601007387 */ /* 0x0001e20000100800 */
        /* <DEDUP_REMOVED lines=8> */
[C---:B------:R-:W-:Y:S01]  /*18380*/  SEL R11, R53.reuse, R11, !P3 ;  /* 0x0000000b350b7207 */ /* 0x040fe20005800000 */
[----:B------:R-:W-:Y:S02]  /*18390*/  @!P0 IMAD.MOV R5, RZ, RZ, -R5 ;  /* 0x000000ffff058224 */ /* 0x000fe400078e0a05 */
[----:B------:R-:W-:Y:S01]  /*183a0*/  STL [R1+0x2ab8], R17 ;  /* 0x002ab81101007387 */ /* 0x000fe20000100800 */
[C---:B------:R-:W-:Y:S01]  /*183b0*/  SEL R10, R53.reuse, R10, !P3 ;  /* 0x0000000a350a7207 */ /* 0x040fe20005800000 */
[----:B------:R-:W-:Y:S02]  /*183c0*/  @!P4 IMAD.MOV R4, RZ, RZ, -R4 ;  /* 0x000000ffff04c224 */ /* 0x000fe400078e0a04 */
[----:B------:R-:W-:Y:S01]  /*183d0*/  STL [R1+0x2abc], R16 ;  /* 0x002abc1001007387 */ /* 0x000fe20000100800 */
[----:B------:R-:W-:Y:S01]  /*183e0*/  SEL R9, R53, R9, !P3 ;  /* 0x0000000935097207 */ /* 0x000fe20005800000 */
[----:B------:R-:W-:-:S02]  /*183f0*/  @!P1 IMAD.MOV R2, RZ, RZ, -R2 ;  /* 0x000000ffff029224 */ /* 0x000fc400078e0a02 */
        /* <DEDUP_REMOVED lines=12> */
[----:B------:R-:W-:Y:S04]  /*184c0*/  STL [R1+0x2ad8], R9 ;  /* 0x002ad80901007387 */ /* 0x000fe80000100800 */
[----:B------:R-:W-:Y:S04]  /*184d0*/  STL [R1+0x2adc], R8 ;  /* 0x002adc0801007387 */ /* 0x000fe80000100800 */
[----:B------:R-:W-:Y:S04]  /*184e0*/  STL [R1+0x2ae0], R7 ;  /* 0x002ae00701007387 */ /* 0x000fe80000100800 */
[----:B------:R-:W-:Y:S04]  /*184f0*/  STL [R1+0x2ae4], R6 ;  /* 0x002ae40601007387 */ /* 0x000fe80000100800 */
[----:B------:R1:W-:Y:S04]  /*18500*/  STL [R1+0x2ae8], R5 ;  /* 0x002ae80501007387 */ /* 0x0003e80000100800 */
[----:B------:R1:W-:Y:S04]  /*18510*/  STL [R1+0x2aec], R4 ;  /* 0x002aec0401007387 */ /* 0x0003e80000100800 */
[----:B------:R1:W-:Y:S01]  /*18520*/  STL [R1+0x2af0], R2 ;  /* 0x002af00201007387 */ /* 0x0003e20000100800 */
[----:B--2---:R-:W-:Y:S01]  /*18530*/  LEA.HI.X.SX32 R24, R44, UR7, 0x1, P2 ;  /* 0x000000072c187c11 */ /* 0x004fe200090f0eff */
[----:B------:R-:W-:Y:S01]  /*18540*/  @!P5 IMAD.MOV R3, RZ, RZ, -R3 ;  /* 0x000000ffff03d224 */ /* 0x000fe200078e0a03 */
[----:B------:R-:W-:-:S03]  /*18550*/  ULDC UR7, c[0x0][0x234] ;  /* 0x00008d0000077ab9 */ /* 0x000fc60000000800 */
[----:B------:R-:W-:Y:S04]  /*18560*/  STL [R1+0x2a70], R24 ;  /* 0x002a701801007387 */ /* 0x000fe80000100800 */
[----:B------:R-:W2:Y:S04]  /*18570*/  LDL.LU R33, [R1+0x260] ;  /* 0x0002600001217983 */ /* 0x000ea80000300800 */
[----:B------:R-:W2:Y:S04]  /*18580*/  LDL.LU R34, [R1+0x268] ;  /* 0x0002680001227983 */ /* 0x000ea80000300800 */
[----:B------:R-:W2:Y:S04]  /*18590*/  LDL.LU R35, [R1+0x274] ;  /* 0x0002740001237983 */ /* 0x000ea80000300800 */
[----:B------:R-:W2:Y:S04]  /*185a0*/  LDL.LU R36, [R1+0x27c] ;  /* 0x00027c0001247983 */ /* 0x000ea80000300800 */
[----:B------:R-:W2:Y:S04]  /*185b0*/  LDL.LU R37, [R1+0x280] ;  /* 0x0002800001257983 */ /* 0x000ea80000300800 */
[----:B------:R-:W2:Y:S04]  /*185c0*/  LDL.LU R38, [R1+0x284] ;  /* 0x0002840001267983 */ /* 0x000ea80000300800 */
[----:B------:R-:W2:Y:S04]  /*185d0*/  LDL.LU R39, [R1+0x290] ;  /* 0x0002900001277983 */ /* 0x000ea80000300800 */
[----:B------:R-:W2:Y:S01]  /*185e0*/  LDL.LU R40, [R1+0x298] ;  /* 0x0002980001287983 */ /* 0x000ea20000300800 */
[----:B---3--:R-:W-:-:S03]  /*185f0*/  IMAD R31, R45, UR6, RZ ;  /* 0x000000062d1f7c24 */ /* 0x008fc6000f8e02ff */
[----:B------:R-:W3:Y:S01]  /*18600*/  LDL.LU R41, [R1+0x29c] ;  /* 0x00029c0001297983 */ /* 0x000ee20000300800 */
[----:B----4-:R-:W-:-:S03]  /*18610*/  IMAD R30, R46, UR6, RZ ;  /* 0x000000062e1e7c24 */ /* 0x010fc6000f8e02ff */
[----:B------:R-:W4:Y:S01]  /*18620*/  LDL.LU R42, [R1+0x304] ;  /* 0x00030400012a7983 */ /* 0x000f220000300800 */
[----:B------:R-:W-:-:S03]  /*18630*/  IMAD R29, R47, UR6, RZ ;  /* 0x000000062f1d7c24 */ /* 0x000fc6000f8e02ff */
        /* <DEDUP_REMOVED lines=8> */
[----:B------:R-:W4:Y:S04]  /*186c0*/  LDL.LU R47, [R1+0x318] ;  /* 0x00031800012f7983 */ /* 0x000f280000300800 */
[----:B------:R-:W4:Y:S01]  /*186d0*/  LDL.LU R48, [R1+0x31c] ;  /* 0x00031c0001307983 */ /* 0x000f220000300800 */
[----:B------:R-:W-:-:S03]  /*186e0*/  IMAD R32, R54, UR6, RZ ;  /* 0x0000000636207c24 */ /* 0x000fc6000f8e02ff */
[----:B------:R-:W4:Y:S04]  /*186f0*/  LDL.LU R49, [R1+0x320] ;  /* 0x0003200001317983 */ /* 0x000f280000300800 */
[----:B------:R-:W4:Y:S04]  /*18700*/  LDL.LU R50, [R1+0x324] ;  /* 0x0003240001327983 */ /* 0x000f280000300800 */
[----:B------:R-:W4:Y:S04]  /*18710*/  LDL.LU R51, [R1+0x328] ;  /* 0x0003280001337983 */ /* 0x000f280000300800 */
[----:B0-----:R-:W2:Y:S04]  /*18720*/  LDL.LU R22, [R1+0x32c] ;  /* 0x00032c0001167983 */ /* 0x001ea80000300800 */
[----:B------:R-:W4:Y:S04]  /*18730*/  LDL.LU R54, [R1+0x330] ;  /* 0x0003300001367983 */ /* 0x000f280000300800 */
[----:B------:R-:W1:Y:S04]  /*18740*/  LDL.LU R23, [R1+0x334] ;  /* 0x0003340001177983 */ /* 0x000e680000300800 */
[----:B------:R-:W3:Y:S04]  /*18750*/  LDL.LU R55, [R1+0x338] ;  /* 0x0003380001377983 */ /* 0x000ee80000300800 */
[----:B------:R-:W2:Y:S04]  /*18760*/  LDL.LU R56, [R1+0x33c] ;  /* 0x00033c0001387983 */ /* 0x000ea80000300800 */
[----:B------:R-:W4:Y:S04]  /*18770*/  LDL.LU R57, [R1+0x340] ;  /* 0x0003400001397983 */ /* 0x000f280000300800 */
[----:B------:R-:W4:Y:S04]  /*18780*/  LDL.LU R58, [R1+0x344] ;  /* 0x00034400013a7983 */ /* 0x000f280000300800 */
[----:B------:R-:W4:Y:S04]  /*18790*/  LDL.LU R59, [R1+0x348] ;  /* 0x00034800013b7983 */ /* 0x000f280000300800 */
[----:B------:R-:W4:Y:S04]  /*187a0*/  LDL.LU R60, [R1+0x34c] ;  /* 0x00034c00013c7983 */ /* 0x000f280000300800 */
[----:B------:R-:W4:Y:S04]  /*187b0*/  LDL.LU R61, [R1+0x350] ;  /* 0x00035000013d7983 */ /* 0x000f280000300800 */
[----:B------:R-:W4:Y:S04]  /*187c0*/  LDL.LU R0, [R1+0x354] ;  /* 0x0003540001007983 */ /* 0x000f280000300800 */
[----:B------:R-:W4:Y:S01]  /*187d0*/  LDL.LU R52, [R1+0x358] ;  /* 0x0003580001347983 */ /* 0x000f220000300800 */
[----:B------:R-:W-:Y:S01]  /*187e0*/  SEL R3, R53, R3, !P3 ;  /* 0x0000000335037207 */ /* 0x000fe20005800000 */
[----:B-1----:R-:W-:-:S02]  /*187f0*/  IMAD R5, R23, UR6, RZ ;  /* 0x0000000617057c24 */ /* 0x002fc4000f8e02ff */
[----:B---3--:R-:W-:-:S03]  /*18800*/  IMAD R4, R55, UR6, RZ ;  /* 0x0000000637047c24 */ /* 0x008fc6000f8e02ff */
[----:B------:R4:W-:Y:S01]  /*18810*/  STL [R1+0xb4], R5 ;  /* 0x0000b40501007387 */ /* 0x0009e20000100800 */
[----:B--2---:R-:W-:-:S03]  /*18820*/  IMAD R2, R56, UR6, RZ ;  /* 0x0000000638027c24 */ /* 0x004fc6000f8e02ff */
[----:B------:R0:W-:Y:S01]  /*18830*/  STL [R1+0xc0], R4 ;  /* 0x0000c00401007387 */ /* 0x0001e20000100800 */
[----:B----4-:R-:W-:-:S03]  /*18840*/  IMAD R5, R57, UR6, RZ ;  /* 0x0000000639057c24 */ /* 0x010fc6000f8e02ff */
[----:B------:R1:W-:Y:S01]  /*18850*/  STL [R1+0xcc], R2 ;  /* 0x0000cc0201007387 */ /* 0x0003e20000100800 */
[----:B0-----:R-:W-:-:S03]  /*18860*/  IMAD R4, R58, UR6, RZ ;  /* 0x000000063a047c24 */ /* 0x001fc6000f8e02ff */
[----:B------:R0:W-:Y:S04]  /*18870*/  STL [R1+0xd8], R5 ;  /* 0x0000d80501007387 */ /* 0x0001e80000100800 */
[----:B------:R2:W-:Y:S01]  /*18880*/  STL [R1+0xe4], R4 ;  /* 0x0000e40401007387 */ /* 0x0005e20000100800 */
[----:B-1----:R-:W-:Y:S02]  /*18890*/  IMAD R2, R59, UR6, RZ ;  /* 0x000000063b027c24 */ /* 0x002fe4000f8e02ff */
[----:B0-----:R-:W-:-:S03]  /*188a0*/  IMAD R5, R60, UR6, RZ ;  /* 0x000000063c057c24 */ /* 0x001fc6000f8e02ff */
[----:B------:R0:W-:Y:S01]  /*188b0*/  STL [R1+0xf4], R2 ;  /* 0x0000f40201007387 */ /* 0x0001e20000100800 */
[----:B--2---:R-:W-:-:S03]  /*188c0*/  IMAD R4, R61, UR6, RZ ;  /* 0x000000063d047c24 */ /* 0x004fc6000f8e02ff */
[----:B------:R-:W-:Y:S04]  /*188d0*/  STL [R1+0xfc], R5 ;  /* 0x0000fc0501007387 */ /* 0x000fe80000100800 */
[----:B------:R-:W-:Y:S01]  /*188e0*/  STL [R1+0x10c], R4 ;  /* 0x00010c0401007387 */ /* 0x000fe20000100800 */
[----:B0-----:R-:W-:-:S03]  /*188f0*/  IMAD R2, R0, UR6, RZ ;  /* 0x0000000600027c24 */ /* 0x001fc6000f8e02ff */
[----:B------:R-:W2:Y:S01]  /*18900*/  LDL.LU R24, [R1+0x35c] ;  /* 0x00035c0001187983 */ /* 0x000ea20000300800 */
[----:B------:R-:W-:-:S03]  /*18910*/  IMAD R0, R52, UR6, RZ ;  /* 0x0000000634007c24 */ /* 0x000fc6000f8e02ff */
        /* <DEDUP_REMOVED lines=19> */
[----:B------:R-:W4:Y:S01]  /*18a50*/  LDL.LU R20, [R1+0x3f0] ;  /* 0x0003f00001147983 */ /* 0x000f220000300800 */
[----:B------:R-:W-:-:S03]  /*18a60*/  IMAD R53, R22, UR6, RZ ;  /* 0x0000000616357c24 */ /* 0x000fc6000f8e02ff */
        /* <DEDUP_REMOVED lines=12> */
[----:B--2---:R-:W-:-:S05]  /*18b30*/  IMAD R24, R24, UR6, RZ ;  /* 0x0000000618187c24 */ /* 0x004fca000f8e02ff */
[----:B------:R3:W-:Y:S02]  /*18b40*/  STL [R1+0x130], R24 ;  /* 0x0001301801007387 */ /* 0x0007e40000100800 */
[----:B---3--:R-:W-:Y:S02]  /*18b50*/  IMAD R24, R2, UR6, RZ ;  /* 0x0000000602187c24 */ /* 0x008fe4000f8e02ff */
[----:B----4-:R-:W-:-:S03]  /*18b60*/  IMAD R2, R4, UR6, RZ ;  /* 0x0000000604027c24 */ /* 0x010fc6000f8e02ff */
[----:B------:R-:W-:Y:S01]  /*18b70*/  STL [R1+0x140], R24 ;  /* 0x0001401801007387 */ /* 0x000fe20000100800 */
[----:B------:R-:W-:-:S03]  /*18b80*/  IMAD R5, R5, UR6, RZ ;  /* 0x0000000605057c24 */ /* 0x000fc6000f8e02ff */
[----:B------:R0:W-:Y:S01]  /*18b90*/  STL [R1+0x14c], R2 ;  /* 0x00014c0201007387 */ /* 0x0001e20000100800 */
[----:B------:R-:W-:-:S03]  /*18ba0*/  IMAD R4, R6, UR6, RZ ;  /* 0x0000000606047c24 */ /* 0x000fc6000f8e02ff */
[----:B------:R1:W-:Y:S04]  /*18bb0*/  STL [R1+0x158], R5 ;  /* 0x0001580501007387 */ /* 0x0003e80000100800 */
[----:B------:R2:W-:Y:S01]  /*18bc0*/  STL [R1+0x164], R4 ;  /* 0x0001640401007387 */ /* 0x0005e20000100800 */
[----:B0-----:R-:W-:Y:S02]  /*18bd0*/  IMAD R2, R7, UR6, RZ ;  /* 0x0000000607027c24 */ /* 0x001fe4000f8e02ff */
[----:B-1----:R-:W-:-:S03]  /*18be0*/  IMAD R5, R8, UR6, RZ ;  /* 0x0000000608057c24 */ /* 0x002fc6000f8e02ff */
[----:B------:R0:W-:Y:S01]  /*18bf0*/  STL [R1+0x174], R2 ;  /* 0x0001740201007387 */ /* 0x0001e20000100800 */
[----:B--2---:R-:W-:-:S03]  /*18c00*/  IMAD R4, R9, UR6, RZ ;  /* 0x0000000609047c24 */ /* 0x004fc6000f8e02ff */
        /* <DEDUP_REMOVED lines=273> */
[----:B------:R1:W-:Y:S01]  /*19d20*/  STL [R1+0x1d4], R5 ;  /* 0x0001d40501007387 */ /* 0x0003e20000100800 */
[----:B0-----:R-:W-:-:S03]  /*19d30*/  IMAD R2, R7, UR6, RZ ;  /* 0x0000000607027c24 */ /* 0x001fc6000f8e02ff */
[----:B------:R0:W-:Y:S01]  /*19d40*/  STL [R1+0x1d0], R4 ;  /* 0x0001d00401007387 */ /* 0x0001e20000100800 */
[----:B-1----:R-:W-:-:S03]  /*19d50*/  IMAD R5, R8, UR6, RZ ;  /* 0x0000000608057c24 */ /* 0x002fc6000f8e02ff */
[----:B------:R1:W-:Y:S01]  /*19d60*/  STL [R1+0x1c8], R2 ;  /* 0x0001c80201007387 */ /* 0x0003e20000100800 */
[----:B0-----:R-:W-:-:S03]  /*19d70*/  IMAD R4, R9, UR6, RZ ;  /* 0x0000000609047c24 */ /* 0x001fc6000f8e02ff */
[----:B------:R0:W-:Y:S01]  /*19d80*/  STL [R1+0x1c4], R5 ;  /* 0x0001c40501007387 */ /* 0x0001e20000100800 */
[----:B-1----:R-:W-:-:S03]  /*19d90*/  IMAD R2, R10, UR6, RZ ;  /* 0x000000060a027c24 */ /* 0x002fc6000f8e02ff */
        /* <DEDUP_REMOVED lines=40> */
[----:B------:R-:W-:Y:S01]  /*1a020*/  STL [R1+0x148], R5 ;  /* 0x0001480501007387 */ /* 0x000fe20000100800 */
[----:B--2---:R-:W-:-:S03]  /*1a030*/  IMAD R2, R0, UR6, RZ ;  /* 0x0000000600027c24 */ /* 0x004fc6000f8e02ff */
[----:B------:R-:W-:Y:S01]  /*1a040*/  STL [R1+0x144], R4 ;  /* 0x0001440401007387 */ /* 0x000fe20000100800 */
[----:B------:R-:W-:-:S03]  /*1a050*/  IMAD R0, R52, UR6, RZ ;  /* 0x0000000634007c24 */ /* 0x000fc6000f8e02ff */
        /* <DEDUP_REMOVED lines=34> */
[----:B------:R-:W-:Y:S01]  /*1a280*/  STL [R1+0x134], R24 ;  /* 0x0001341801007387 */ /* 0x000fe20000100800 */
[----:B---3--:R-:W-:-:S05]  /*1a290*/  IMAD R2, R2, UR6, RZ ;  /* 0x0000000602027c24 */ /* 0x008fca000f8e02ff */
[----:B------:R0:W-:Y:S01]  /*1a2a0*/  STL [R1+0x12c], R2 ;  /* 0x00012c0201007387 */ /* 0x0001e20000100800 */
[----:B----4-:R-:W-:Y:S02]  /*1a2b0*/  IMAD R4, R4, UR6, RZ ;  /* 0x0000000604047c24 */ /* 0x010fe4000f8e02ff */
        /* <DEDUP_REMOVED lines=53> */
[----:B------:R0:W-:Y:S01]  /*1a610*/  STL [R1+0x98], R2 ;  /* 0x0000980201007387 */ /* 0x0001e20000100800 */
[----:B------:R-:W-:-:S03]  /*1a620*/  IMAD R0, R52, UR6, RZ ;  /* 0x0000000634007c24 */ /* 0x000fc6000f8e02ff */
        /* <DEDUP_REMOVED lines=31> */
[----:B------:R-:W4:Y:S04]  /*1a820*/  LDL.LU R52, [R1+0xc] ;  /* 0x00000c0001347983 */ /* 0x000f280000300800 */
[----:B------:R-:W4:Y:S01]  /*1a830*/  LDL.LU R24, [R1+0x8] ;  /* 0x0000080001187983 */ /* 0x000f220000300800 */
[----:B--2---:R-:W-:-:S05]  /*1a840*/  IMAD R2, R2, UR6, RZ ;  /* 0x0000000602027c24 */ /* 0x004fca000f8e02ff */
[----:B------:R0:W-:Y:S01]  /*1a850*/  STL [R1+0x88], R2 ;  /* 0x0000880201007387 */ /* 0x0001e20000100800 */
[----:B---3--:R-:W-:-:S03]  /*1a860*/  IMAD R4, R4, UR6, RZ ;  /* 0x0000000604047c24 */ /* 0x008fc6000f8e02ff */
[----:B0-----:R-:W2:Y:S04]  /*1a870*/  LDL.LU R2, [R1+0x2af0] ;  /* 0x002af00001027983 */ /* 0x001ea80000300800 */
[----:B------:R0:W-:Y:S01]  /*1a880*/  STL [R1+0x7c], R4 ;  /* 0x00007c0401007387 */ /* 0x0001e20000100800 */
[----:B----4-:R-:W-:Y:S02]  /*1a890*/  IMAD R5, R5, UR6, RZ ;  /* 0x0000000605057c24 */ /* 0x010fe4000f8e02ff */
[----:B------:R-:W-:Y:S01]  /*1a8a0*/  IMAD R6, R6, UR6, RZ ;  /* 0x0000000606067c24 */ /* 0x000fe2000f8e02ff */
[----:B0-----:R-:W3:Y:S01]  /*1a8b0*/  LDL.LU R4, [R1+0x2aec] ;  /* 0x002aec0001047983 */ /* 0x001ee20000300800 */
[----:B------:R-:W-:-:S03]  /*1a8c0*/  IMAD R7, R7, UR6, RZ ;  /* 0x0000000607077c24 */ /* 0x000fc6000f8e02ff */
[----:B------:R0:W-:Y:S01]  /*1a8d0*/  STL [R1+0x78], R5 ;  /* 0x0000780501007387 */ /* 0x0001e20000100800 */
[----:B------:R-:W-:Y:S02]  /*1a8e0*/  IMAD R8, R8, UR6, RZ ;  /* 0x0000000608087c24 */ /* 0x000fe4000f8e02ff */
[----:B------:R-:W-:Y:S01]  /*1a8f0*/  IMAD R9, R9, UR6, RZ ;  /* 0x0000000609097c24 */ /* 0x000fe2000f8e02ff */
[----:B0-----:R-:W4:Y:S01]  /*1a900*/  LDL.LU R5, [R1+0x2ae8] ;  /* 0x002ae80001057983 */ /* 0x001f220000300800 */
[----:B------:R-:W-:-:S03]  /*1a910*/  IMAD R10, R10, UR6, RZ ;  /* 0x000000060a0a7c24 */ /* 0x000fc6000f8e02ff */
[----:B------:R0:W-:Y:S01]  /*1a920*/  STL [R1+0x74], R6 ;  /* 0x0000740601007387 */ /* 0x0001e20000100800 */
[----:B------:R-:W-:Y:S02]  /*1a930*/  IMAD R11, R11, UR6, RZ ;  /* 0x000000060b0b7c24 */ /* 0x000fe4000f8e02ff */
[----:B------:R-:W-:Y:S01]  /*1a940*/  IMAD R12, R12, UR6, RZ ;  /* 0x000000060c0c7c24 */ /* 0x000fe2000f8e02ff */
[----:B0-----:R-:W2:Y:S04]  /*1a950*/  LDL.LU R6, [R1+0x2ae4] ;  /* 0x002ae40001067983 */ /* 0x001ea80000300800 */
[----:B------:R0:W-:Y:S01]  /*1a960*/  STL [R1+0x70], R7 ;  /* 0x0000700701007387 */ /* 0x0001e20000100800 */
[----:B------:R-:W-:-:S03]  /*1a970*/  IMAD R13, R13, UR6, RZ ;  /* 0x000000060d0d7c24 */ /* 0x000fc6000f8e02ff */
[----:B0-----:R-:W3:Y:S04]  /*1a980*/  LDL.LU R7, [R1+0x2ae0] ;  /* 0x002ae00001077983 */ /* 0x001ee80000300800 */
[----:B------:R0:W-:Y:S01]  /*1a990*/  STL [R1+0x6c], R8 ;  /* 0x00006c0801007387 */ /* 0x0001e20000100800 */
[----:B------:R-:W-:-:S03]  /*1a9a0*/  IMAD R14, R14, UR6, RZ ;  /* 0x000000060e0e7c24 */ /* 0x000fc6000f8e02ff */
[----:B0-----:R-:W4:Y:S04]  /*1a9b0*/  LDL.LU R8, [R1+0x2adc] ;  /* 0x002adc0001087983 */ /* 0x001f280000300800 */
[----:B------:R0:W-:Y:S01]  /*1a9c0*/  STL [R1+0x68], R9 ;  /* 0x0000680901007387 */ /* 0x0001e20000100800 */
[----:B------:R-:W-:-:S03]  /*1a9d0*/  IMAD R15, R15, UR6, RZ ;  /* 0x000000060f0f7c24 */ /* 0x000fc6000f8e02ff */
        /* <DEDUP_REMOVED lines=52> */
[----:B------:R0:W-:Y:S04]  /*1ad20*/  STL [R1+0x20], R58 ;  /* 0x0000203a01007387 */ /* 0x0001e80000100800 */
[----:B0-----:R-:W2:Y:S04]  /*1ad30*/  LDL.LU R58, [R1+0x2a90] ;  /* 0x002a9000013a7983 */ /* 0x001ea80000300800 */
[----:B------:R0:W-:Y:S04]  /*1ad40*/  STL [R1+0x1c], R59 ;  /* 0x00001c3b01007387 */ /* 0x0001e80000100800 */
[----:B0-----:R-:W3:Y:S04]  /*1ad50*/  LDL.LU R59, [R1+0x2a8c] ;  /* 0x002a8c00013b7983 */ /* 0x001ee80000300800 */
[----:B------:R0:W-:Y:S04]  /*1ad60*/  STL [R1+0x18], R60 ;  /* 0x0000183c01007387 */ /* 0x0001e80000100800 */
[----:B0-----:R-:W4:Y:S04]  /*1ad70*/  LDL.LU R60, [R1+0x2a88] ;  /* 0x002a8800013c7983 */ /* 0x001f280000300800 */
[----:B------:R0:W-:Y:S04]  /*1ad80*/  STL [R1+0x14], R61 ;  /* 0x0000143d01007387 */ /* 0x0001e80000100800 */
[----:B0-----:R-:W2:Y:S04]  /*1ad90*/  LDL.LU R61, [R1+0x2a84] ;  /* 0x002a8400013d7983 */ /* 0x001ea80000300800 */
[----:B------:R0:W-:Y:S04]  /*1ada0*/  STL [R1+0x10], R0 ;  /* 0x0000100001007387 */ /* 0x0001e80000100800 */
[----:B0-----:R-:W3:Y:S04]  /*1adb0*/  LDL.LU R0, [R1+0x2a80] ;  /* 0x002a800001007983 */ /* 0x001ee80000300800 */
[----:B------:R0:W-:Y:S04]  /*1adc0*/  STL [R1+0xc], R52 ;  /* 0x00000c3401007387 */ /* 0x0001e80000100800 */
[----:B0-----:R-:W4:Y:S01]  /*1add0*/  LDL.LU R52, [R1+0x2a7c] ;  /* 0x002a7c0001347983 */ /* 0x001f220000300800 */
[----:B------:R-:W-:-:S05]  /*1ade0*/  IMAD R24, R24, UR6, RZ ;  /* 0x0000000618187c24 */ /* 0x000fca000f8e02ff */
[----:B------:R-:W-:Y:S01]  /*1adf0*/  STL [R1+0x8], R24 ;  /* 0x0000081801007387 */ /* 0x000fe20000100800 */
[----:B----4-:R-:W-:-:S05]  /*1ae00*/  IMAD R52, R52, UR6, RZ ;  /* 0x0000000634347c24 */ /* 0x010fca000f8e02ff */
[----:B------:R0:W-:Y:S04]  /*1ae10*/  STL [R1+0x4], R52 ;  /* 0x0000043401007387 */ /* 0x0001e80000100800 */
[----:B0-----:R-:W4:Y:S01]  /*1ae20*/  LDL.LU R52, [R1+0x418] ;  /* 0x0004180001347983 */ /* 0x001f220000300800 */
[----:B---3--:R-:W-:-:S03]  /*1ae30*/  IMAD R24, R0, UR6, RZ ;  /* 0x0000000600187c24 */ /* 0x008fc6000f8e02ff */
[----:B------:R-:W3:Y:S04]  /*1ae40*/  LDL.LU R0, [R1+0x414] ;  /* 0x0004140001007983 */ /* 0x000ee80000300800 */
[----:B------:R0:W-:Y:S04]  /*1ae50*/  STL [R1], R24 ;  /* 0x0000001801007387 */ /* 0x0001e80000100800 */
[----:B0-----:R-:W2:Y:S01]  /*1ae60*/  LDL.LU R24, [R1+0x410] ;  /* 0x0004100001187983 */ /* 0x001ea20000300800 */
[----:B----4-:R-:W-:-:S05]  /*1ae70*/  IMAD R52, R52, UR7, RZ ;  /* 0x0000000734347c24 */ /* 0x010fca000f8e02ff */
[----:B------:R0:W-:Y:S04]  /*1ae80*/  STL [R1+0x324], R52 ;  /* 0x0003243401007387 */ /* 0x0001e80000100800 */
[----:B0-----:R-:W4:Y:S01]  /*1ae90*/  LDL.LU R52, [R1+0x2a78] ;  /* 0x002a780001347983 */ /* 0x001f220000300800 */
[----:B---3--:R-:W-:Y:S02]  /*1aea0*/  IMAD R0, R0, UR7, RZ ;  /* 0x0000000700007c24 */ /* 0x008fe4000f8e02ff */
[----:B--2---:R-:W-:-:S03]  /*1aeb0*/  IMAD R24, R24, UR7, RZ ;  /* 0x0000000718187c24 */ /* 0x004fc6000f8e02ff */
[----:B------:R0:W-:Y:S04]  /*1aec0*/  STL [R1+0x328], R0 ;  /* 0x0003280001007387 */ /* 0x0001e80000100800 */
[----:B0-----:R-:W2:Y:S04]  /*1aed0*/  LDL.LU R0, [R1+0x2a74] ;  /* 0x002a740001007983 */ /* 0x001ea80000300800 */
[----:B------:R4:W-:Y:S02]  /*1aee0*/  STL [R1+0x32c], R24 ;  /* 0x00032c1801007387 */ /* 0x0009e40000100800 */
[----:B----4-:R-:W-:-:S05]  /*1aef0*/  IADD3 R24, P3, R25, R52, RZ ;  /* 0x0000003419187210 */ /* 0x010fca0007f7e0ff */
[----:B------:R0:W-:Y:S02]  /*1af00*/  STL [R1+0x1fc0], R24 ;  /* 0x001fc01801007387 */ /* 0x0001e40000100800 */
[----:B0-----:R-:W-:-:S05]  /*1af10*/  IADD3 R24, P2, R26, R52, RZ ;  /* 0x000000341a187210 */ /* 0x001fca0007f5e0ff */
        /* <DEDUP_REMOVED lines=10> */
[----:B------:R0:W-:Y:S04]  /*1afc0*/  STL [R1+0x1fd8], R24 ;  /* 0x001fd81801007387 */ /* 0x0001e80000100800 */
[----:B0-----:R-:W3:Y:S01]  /*1afd0*/  LDL.LU R24, [R1+0x2a70] ;  /* 0x002a700001187983 */ /* 0x001ee20000300800 */
[----:B------:R-:W-:Y:S02]  /*1afe0*/  IMAD R33, R33, UR6, RZ ;  /* 0x0000000621217c24 */ /* 0x000fe4000f8e02ff */
[----:B------:R-:W-:Y:S02]  /*1aff0*/  IMAD R34, R34, UR6, RZ ;  /* 0x0000000622227c24 */ /* 0x000fe4000f8e02ff */
[----:B------:R-:W-:Y:S02]  /*1b000*/  IMAD R35, R35, UR6, RZ ;  /* 0x0000000623237c24 */ /* 0x000fe4000f8e02ff */
[----:B------:R-:W-:-:S02]  /*1b010*/  IMAD R36, R36, UR6, RZ ;  /* 0x0000000624247c24 */ /* 0x000fc4000f8e02ff */
[----:B------:R-:W-:Y:S02]  /*1b020*/  IMAD R37, R37, UR6, RZ ;  /* 0x0000000625257c24 */ /* 0x000fe4000f8e02ff */
[----:B------:R-:W-:Y:S02]  /*1b030*/  IMAD R38, R38, UR6, RZ ;  /* 0x0000000626267c24 */ /* 0x000fe4000f8e02ff */
[----:B------:R-:W-:Y:S02]  /*1b040*/  IMAD R39, R39, UR6, RZ ;  /* 0x0000000627277c24 */ /* 0x000fe4000f8e02ff */
[----:B------:R-:W-:Y:S02]  /*1b050*/  IMAD R40, R40, UR6, RZ ;  /* 0x0000000628287c24 */ /* 0x000fe4000f8e02ff */
[----:B------:R-:W-:Y:S02]  /*1b060*/  IMAD R41, R41, UR6, RZ ;  /* 0x0000000629297c24 */ /* 0x000fe4000f8e02ff */
[----:B------:R-:W-:-:S02]  /*1b070*/  IMAD R42, R42, UR6, RZ ;  /* 0x000000062a2a7c24 */ /* 0x000fc4000f8e02ff */
[----:B------:R-:W-:Y:S02]  /*1b080*/  IMAD R43, R43, UR6, RZ ;  /* 0x000000062b2b7c24 */ /* 0x000fe4000f8e02ff */
[----:B------:R-:W-:Y:S02]  /*1b090*/  IMAD R44, R44, UR6, RZ ;  /* 0x000000062c2c7c24 */ /* 0x000fe4000f8e02ff */
[----:B------:R-:W-:Y:S02]  /*1b0a0*/  IMAD R45, R45, UR6, RZ ;  /* 0x000000062d2d7c24 */ /* 0x000fe4000f8e02ff */
[----:B------:R-:W-:Y:S01]  /*1b0b0*/  IMAD R46, R46, UR6, RZ ;  /* 0x000000062e2e7c24 */ /* 0x000fe2000f8e02ff */
[----:B---3--:R-:W-:-:S05]  /*1b0c0*/  LEA.HI.X.SX32 R25, R25, R24, 0x1, P3 ;  /* 0x0000001819197211 */ /* 0x008fca00018f0eff */
[----:B------:R0:W-:Y:S01]  /*1b0d0*/  STL [R1+0x1fb8], R25 ;  /* 0x001fb81901007387 */ /* 0x0001e20000100800 */
[----:B------:R-:W-:Y:S02]  /*1b0e0*/  LEA.HI.X.SX32 R26, R26, R24, 0x1, P2 ;  /* 0x000000181a1a7211 */ /* 0x000fe400010f0eff */
[----:B0-----:R-:W-:Y:S02]  /*1b0f0*/  IADD3 R25, P3, R32, R52, RZ ;  /* 0x0000003420197210 */ /* 0x001fe40007f7e0ff */
[----:B------:R-:W-:-:S03]  /*1b100*/  LEA.HI.X.SX32 R27, R27, R24, 0x1, P1 ;  /* 0x000000181b1b7211 */ /* 0x000fc600008f0eff */
[----:B------:R0:W-:Y:S04]  /*1b110*/  STL [R1+0x1fbc], R25 ;  /* 0x001fbc1901007387 */ /* 0x0001e80000100800 */
[----:B------:R1:W-:Y:S01]  /*1b120*/  STL [R1+0x1fb0], R26 ;  /* 0x001fb01a01007387 */ /* 0x0003e20000100800 */
[-C--:B0-----:R-:W-:Y:S02]  /*1b130*/  IADD3 R25, P2, R33, R52.reuse, RZ ;  /* 0x0000003421197210 */ /* 0x081fe40007f5e0ff */
[----:B-1----:R-:W-:-:S03]  /*1b140*/  IADD3 R26, P1, R34, R52, RZ ;  /* 0x00000034221a7210 */ /* 0x002fc60007f3e0ff */
[----:B------:R0:W-:Y:S04]  /*1b150*/  STL [R1+0x1fb4], R25 ;  /* 0x001fb41901007387 */ /* 0x0001e80000100800 */
[----:B------:R1:W-:Y:S01]  /*1b160*/  STL [R1+0x1fa8], R27 ;  /* 0x001fa81b01007387 */ /* 0x0003e20000100800 */
[----:B0-----:R-:W-:-:S03]  /*1b170*/  LEA.HI.X.SX32 R25, R28, R24, 0x1, P0 ;  /* 0x000000181c197211 */ /* 0x001fc600000f0eff */
[----:B------:R0:W-:Y:S01]  /*1b180*/  STL [R1+0x1fac], R26 ;  /* 0x001fac1a01007387 */ /* 0x0001e20000100800 */
[----:B-1----:R-:W-:-:S03]  /*1b190*/  IADD3 R27, P0, R35, R52, RZ ;  /* 0x00000034231b7210 */ /* 0x002fc60007f1e0ff */
        /* <DEDUP_REMOVED lines=33> */
[----:B0-----:R-:W-:Y:S02]  /*1b3b0*/  LEA.HI.X.SX32 R25, R37, R24, 0x1, P6 ;  /* 0x0000001825197211 */ /* 0x001fe400030f0eff */
[----:B------:R-:W-:Y:S01]  /*1b3c0*/  IADD3 R28, P6, R44, R52, RZ ;  /* 0x000000342c1c7210 */ /* 0x000fe20007fde0ff */
[----:B-1----:R-:W3:Y:S04]  /*1b3d0*/  LDL.LU R27, [R1+0xb4] ;  /* 0x0000b400011b7983 */ /* 0x002ee80000300800 */
[----:B------:R0:W-:Y:S04]  /*1b3e0*/  STL [R1+0x1f64], R26 ;  /* 0x001f641a01007387 */ /* 0x0001e80000100800 */
[----:B------:R1:W-:Y:S04]  /*1b3f0*/  STL [R1+0x1f58], R25 ;  /* 0x001f581901007387 */ /* 0x0003e80000100800 */
[----:B------:R4:W-:Y:S01]  /*1b400*/  STL [R1+0x1f5c], R28 ;  /* 0x001f5c1c01007387 */ /* 0x0009e20000100800 */
[----:B0-----:R-:W-:-:S02]  /*1b410*/  LEA.HI.X.SX32 R26, R38, R24, 0x1, P5 ;  /* 0x00000018261a7211 */ /* 0x001fc400028f0eff */
[----:B-1----:R-:W-:-:S03]  /*1b420*/  IADD3 R25, P5, R45, R52, RZ ;  /* 0x000000342d197210 */ /* 0x002fc60007fbe0ff */
[----:B------:R0:W-:Y:S01]  /*1b430*/  STL [R1+0x1f50], R26 ;  /* 0x001f501a01007387 */ /* 0x0001e20000100800 */
[----:B----4-:R-:W-:-:S03]  /*1b440*/  LEA.HI.X.SX32 R28, R39, R24, 0x1, P3 ;  /* 0x00000018271c7211 */ /* 0x010fc600018f0eff */
[----:B0-----:R-:W4:Y:S04]  /*1b450*/  LDL.LU R26, [R1+0xcc] ;  /* 0x0000cc00011a7983 */ /* 0x001f280000300800 */
[----:B------:R0:W-:Y:S04]  /*1b460*/  STL [R1+0x1f54], R25 ;  /* 0x001f541901007387 */ /* 0x0001e80000100800 */
[----:B------:R1:W-:Y:S01]  /*1b470*/  STL [R1+0x1f48], R28 ;  /* 0x001f481c01007387 */ /* 0x0003e20000100800 */
[----:B0-----:R-:W-:Y:S02]  /*1b480*/  IADD3 R25, P3, R46, R52, RZ ;  /* 0x000000342e197210 */ /* 0x001fe40007f7e0ff */
[----:B-1----:R-:W-:-:S02]  /*1b490*/  LEA.HI.X.SX32 R28, R40, R24, 0x1, P2 ;  /* 0x00000018281c7211 */ /* 0x002fc400010f0eff */
[----:B------:R-:W2:Y:S04]  /*1b4a0*/  LDL.LU R40, [R1+0xd8] ;  /* 0x0000d80001287983 */ /* 0x000ea80000300800 */
[----:B------:R-:W-:Y:S04]  /*1b4b0*/  STL [R1+0x1f4c], R25 ;  /* 0x001f4c1901007387 */ /* 0x000fe80000100800 */
[----:B------:R0:W-:Y:S02]  /*1b4c0*/  STL [R1+0x1f40], R28 ;  /* 0x001f401c01007387 */ /* 0x0001e40000100800 */
[----:B0-----:R-:W-:-:S02]  /*1b4d0*/  LEA.HI.X.SX32 R28, R41, R24, 0x1, P1 ;  /* 0x00000018291c7211 */ /* 0x001fc400008f0eff */
[----:B------:R-:W4:Y:S01]  /*1b4e0*/  LDL.LU R41, [R1+0xc0] ;  /* 0x0000c00001297983 */ /* 0x000f220000300800 */
[----:B------:R-:W-:-:S05]  /*1b4f0*/  IMAD R47, R47, UR6, RZ ;  /* 0x000000062f2f7c24 */ /* 0x000fca000f8e02ff */
[----:B------:R-:W-:Y:S01]  /*1b500*/  IADD3 R25, P2, R47, R52, RZ ;  /* 0x000000342f197210 */ /* 0x000fe20007f5e0ff */
[----:B------:R-:W-:-:S04]  /*1b510*/  IMAD R48, R48, UR6, RZ ;  /* 0x0000000630307c24 */ /* 0x000fc8000f8e02ff */
[----:B------:R0:W-:Y:S01]  /*1b520*/  STL [R1+0x1f44], R25 ;  /* 0x001f441901007387 */ /* 0x0001e20000100800 */
[----:B------:R-:W-:Y:S01]  /*1b530*/  IADD3 R29, P1, R48, R52, RZ ;  /* 0x00000034301d7210 */ /* 0x000fe20007f3e0ff */
[----:B------:R-:W-:Y:S02]  /*1b540*/  IMAD R49, R49, UR6, RZ ;  /* 0x0000000631317c24 */ /* 0x000fe4000f8e02ff */
[----:B0-----:R-:W2:Y:S04]  /*1b550*/  LDL.LU R25, [R1+0xe4] ;  /* 0x0000e40001197983 */ /* 0x001ea80000300800 */
[----:B------:R0:W-:Y:S04]  /*1b560*/  STL [R1+0x1f38], R28 ;  /* 0x001f381c01007387 */ /* 0x0001e80000100800 */
[----:B------:R-:W2:Y:S01]  /*1b570*/  LDL.LU R39, [R1+0xf4] ;  /* 0x0000f40001277983 */ /* 0x000ea20000300800 */
[----:B0-----:R-:W-:-:S03]  /*1b580*/  LEA.HI.X.SX32 R28, R42, R24, 0x1, P0 ;  /* 0x000000182a1c7211 */ /* 0x001fc600000f0eff */
[----:B------:R0:W-:Y:S01]  /*1b590*/  STL [R1+0x1f3c], R29 ;  /* 0x001f3c1d01007387 */ /* 0x0001e20000100800 */
[----:B------:R-:W-:-:S03]  /*1b5a0*/  IMAD R50, R50, UR6, RZ ;  /* 0x0000000632327c24 */ /* 0x000fc6000f8e02ff */
[----:B------:R1:W-:Y:S04]  /*1b5b0*/  STL [R1+0x1f30], R28 ;  /* 0x001f301c01007387 */ /* 0x0003e80000100800 */
[----:B------:R-:W2:Y:S01]  /*1b5c0*/  LDL.LU R38, [R1+0xfc] ;  /* 0x0000fc0001267983 */ /* 0x000ea20000300800 */
[----:B0-----:R-:W-:Y:S02]  /*1b5d0*/  IADD3 R29, P0, R49, R52, RZ ;  /* 0x00000034311d7210 */ /* 0x001fe40007f1e0ff */
[----:B-1----:R-:W-:-:S03]  /*1b5e0*/  LEA.HI.X.SX32 R28, R43, R24, 0x1, P4 ;  /* 0x000000182b1c7211 */ /* 0x002fc600020f0eff */
[----:B------:R0:W-:Y:S01]  /*1b5f0*/  STL [R1+0x1f34], R29 ;  /* 0x001f341d01007387 */ /* 0x0001e20000100800 */
[----:B------:R-:W-:-:S03]  /*1b600*/  IMAD R51, R51, UR6, RZ ;  /* 0x0000000633337c24 */ /* 0x000fc6000f8e02ff */
[----:B------:R1:W-:Y:S04]  /*1b610*/  STL [R1+0x1f28], R28 ;  /* 0x001f281c01007387 */ /* 0x0003e80000100800 */
[----:B------:R-:W2:Y:S01]  /*1b620*/  LDL.LU R37, [R1+0x10c] ;  /* 0x00010c0001257983 */ /* 0x000ea20000300800 */
[----:B0-----:R-:W-:Y:S02]  /*1b630*/  IADD3 R29, P4, R50, R52, RZ ;  /* 0x00000034321d7210 */ /* 0x001fe40007f9e0ff */
[----:B-1----:R-:W-:-:S03]  /*1b640*/  LEA.HI.X.SX32 R28, R44, R24, 0x1, P6 ;  /* 0x000000182c1c7211 */ /* 0x002fc600030f0eff */
[----:B------:R0:W-:Y:S04]  /*1b650*/  STL [R1+0x1f2c], R29 ;  /* 0x001f2c1d01007387 */ /* 0x0001e80000100800 */
        /* <DEDUP_REMOVED lines=15> */
[----:B------:R-:W-:Y:S04]  /*1b750*/  STL [R1+0x1f14], R29 ;  /* 0x001f141d01007387 */ /* 0x000fe80000100800 */
[----:B------:R0:W-:Y:S04]  /*1b760*/  STL [R1+0x1f08], R28 ;  /* 0x001f081c01007387 */ /* 0x0001e80000100800 */
[----:B------:R-:W2:Y:S01]  /*1b770*/  LDL.LU R33, [R1+0x140] ;  /* 0x0001400001217983 */ /* 0x000ea20000300800 */
[----:B0-----:R-:W-:Y:S02]  /*1b780*/  LEA.HI.X.SX32 R28, R48, R24, 0x1, P1 ;  /* 0x00000018301c7211 */ /* 0x001fe400008f0eff */
[----:B---3--:R-:W-:-:S05]  /*1b790*/  IADD3 R29, P2, R27, R52, RZ ;  /* 0x000000341b1d7210 */ /* 0x008fca0007f5e0ff */
[----:B------:R-:W-:Y:S04]  /*1b7a0*/  STL [R1+0x1f0c], R29 ;  /* 0x001f0c1d01007387 */ /* 0x000fe80000100800 */
[----:B------:R0:W-:Y:S04]  /*1b7b0*/  STL [R1+0x1f00], R28 ;  /* 0x001f001c01007387 */ /* 0x0001e80000100800 */
[----:B------:R-:W3:Y:S01]  /*1b7c0*/  LDL.LU R32, [R1+0x14c] ;  /* 0x00014c0001207983 */ /* 0x000ee20000300800 */
[----:B0-----:R-:W-:Y:S02]  /*1b7d0*/  LEA.HI.X.SX32 R28, R49, R24, 0x1, P0 ;  /* 0x00000018311c7211 */ /* 0x001fe400000f0eff */
[----:B----4-:R-:W-:-:S05]  /*1b7e0*/  IADD3 R29, P1, R41, R52, RZ ;  /* 0x00000034291d7210 */ /* 0x010fca0007f3e0ff */
[----:B------:R0:W-:Y:S04]  /*1b7f0*/  STL [R1+0x1f04], R29 ;  /* 0x001f041d01007387 */ /* 0x0001e80000100800 */
[----:B------:R1:W-:Y:S04]  /*1b800*/  STL [R1+0x1ef8], R28 ;  /* 0x001ef81c01007387 */ /* 0x0003e80000100800 */
[----:B------:R-:W4:Y:S01]  /*1b810*/  LDL.LU R31, [R1+0x158] ;  /* 0x00015800011f7983 */ /* 0x000f220000300800 */
[----:B0-----:R-:W-:Y:S02]  /*1b820*/  IADD3 R29, P0, R26, R52, RZ ;  /* 0x000000341a1d7210 */ /* 0x001fe40007f1e0ff */
[----:B-1----:R-:W-:-:S03]  /*1b830*/  LEA.HI.X.SX32 R28, R50, R24, 0x1, P4 ;  /* 0x00000018321c7211 */ /* 0x002fc600020f0eff */
[----:B------:R2:W-:Y:S04]  /*1b840*/  STL [R1+0x1efc], R29 ;  /* 0x001efc1d01007387 */ /* 0x0005e80000100800 */
[----:B------:R0:W-:Y:S04]  /*1b850*/  STL [R1+0x1ef0], R28 ;  /* 0x001ef01c01007387 */ /* 0x0001e80000100800 */
[----:B------:R-:W4:Y:S01]  /*1b860*/  LDL.LU R30, [R1+0x164] ;  /* 0x00016400011e7983 */ /* 0x000f220000300800 */
[----:B--2---:R-:W-:Y:S02]  /*1b870*/  IADD3 R29, P4, R40, R52, RZ ;  /* 0x00000034281d7210 */ /* 0x004fe40007f9e0ff */
[----:B0-----:R-:W-:-:S03]  /*1b880*/  LEA.HI.X.SX32 R28, R51, R24, 0x1, P6 ;  /* 0x00000018331c7211 */ /* 0x001fc600030f0eff */
[----:B------:R0:W-:Y:S04]  /*1b890*/  STL [R1+0x1ef4], R29 ;  /* 0x001ef41d01007387 */ /* 0x0001e80000100800 */
[----:B------:R1:W-:Y:S04]  /*1b8a0*/  STL [R1+0x1ee8], R28 ;  /* 0x001ee81c01007387 */ /* 0x0003e80000100800 */
[----:B0-----:R-:W2:Y:S01]  /*1b8b0*/  LDL.LU R29, [R1+0x174] ;  /* 0x00017400011d7983 */ /* 0x001ea20000300800 */
[----:B------:R-:W-:Y:S02]  /*1b8c0*/  IADD3 R42, P6, R25, R52, RZ ;  /* 0x00000034192a7210 */ /* 0x000fe40007fde0ff */
[----:B-1----:R-:W-:-:S03]  /*1b8d0*/  LEA.HI.X.SX32 R28, R53, R24, 0x1, P5 ;  /* 0x00000018351c7211 */ /* 0x002fc600028f0eff */
[----:B------:R0:W-:Y:S01]  /*1b8e0*/  STL [R1+0x1eec], R42 ;  /* 0x001eec2a01007387 */ /* 0x0001e20000100800 */
[----:B------:R-:W-:-:S03]  /*1b8f0*/  IADD3 R43, P5, R39, R52, RZ ;  /* 0x00000034272b7210 */ /* 0x000fc60007fbe0ff */
[----:B------:R1:W-:Y:S01]  /*1b900*/  STL [R1+0x1ee0], R28 ;  /* 0x001ee01c01007387 */ /* 0x0003e20000100800 */
[----:B0-----:R-:W-:-:S03]  /*1b910*/  LEA.HI.X.SX32 R42, R54, R24, 0x1, P3 ;  /* 0x00000018362a7211 */ /* 0x001fc600018f0eff */
[----:B-1----:R-:W2:Y:S04]  /*1b920*/  LDL.LU R28, [R1+0x17c] ;  /* 0x00017c00011c7983 */ /* 0x002ea80000300800 */
[----:B------:R0:W-:Y:S04]  /*1b930*/  STL [R1+0x1ee4], R43 ;  /* 0x001ee42b01007387 */ /* 0x0001e80000100800 */
[----:B------:R1:W-:Y:S01]  /*1b940*/  STL [R1+0x17fc], R42 ;  /* 0x0017fc2a01007387 */ /* 0x0003e20000100800 */
[----:B0-----:R-:W-:Y:S02]  /*1b950*/  IADD3 R43, P3, R38, R52, RZ ;  /* 0x00000034262b7210 */ /* 0x001fe40007f7e0ff */
[----:B-1----:R-:W-:-:S02]  /*1b960*/  LEA.HI.X.SX32 R42, R27, R24, 0x1, P2 ;  /* 0x000000181b2a7211 */ /* 0x002fc400010f0eff */
[----:B------:R-:W2:Y:S04]  /*1b970*/  LDL.LU R27, [R1+0x18c] ;  /* 0x00018c00011b7983 */ /* 0x000ea80000300800 */
        /* <DEDUP_REMOVED lines=28> */
[----:B------:R-:W2:Y:S01]  /*1bb40*/  LDL.LU R38, [R1+0x1d8] ;  /* 0x0001d80001267983 */ /* 0x000ea20000300800 */
[----:B---3--:R-:W-:-:S05]  /*1bb50*/  IADD3 R43, P5, R32, R52, RZ ;  /* 0x00000034202b7210 */ /* 0x008fca0007fbe0ff */
[----:B------:R-:W-:Y:S04]  /*1bb60*/  STL [R1+0x184c], R43 ;  /* 0x00184c2b01007387 */ /* 0x000fe80000100800 */
[----:B------:R0:W-:Y:S02]  /*1bb70*/  STL [R1+0x1818], R42 ;  /* 0x0018182a01007387 */ /* 0x0001e40000100800 */
[----:B0-----:R-:W-:Y:S02]  /*1bb80*/  LEA.HI.X.SX32 R42, R37, R24, 0x1, P2 ;  /* 0x00000018252a7211 */ /* 0x001fe400010f0eff */
[----:B------:R-:W3:Y:S01]  /*1bb90*/  LDL.LU R37, [R1+0x1e4] ;  /* 0x0001e40001257983 */ /* 0x000ee20000300800 */
[----:B----4-:R-:W-:-:S05]  /*1bba0*/  IADD3 R43, P3, R31, R52, RZ ;  /* 0x000000341f2b7210 */ /* 0x010fca0007f7e0ff */
[----:B------:R0:W-:Y:S04]  /*1bbb0*/  STL [R1+0x1854], R43 ;  /* 0x0018542b01007387 */ /* 0x0001e80000100800 */
[----:B------:R1:W-:Y:S01]  /*1bbc0*/  STL [R1+0x1820], R42 ;  /* 0x0018202a01007387 */ /* 0x0003e20000100800 */
[----:B0-----:R-:W-:Y:S02]  /*1bbd0*/  IADD3 R43, P2, R30, R52, RZ ;  /* 0x000000341e2b7210 */ /* 0x001fe40007f5e0ff */
[----:B-1----:R-:W-:Y:S02]  /*1bbe0*/  LEA.HI.X.SX32 R42, R36, R24, 0x1, P1 ;  /* 0x00000018242a7211 */ /* 0x002fe400008f0eff */
[----:B------:R-:W4:Y:S04]  /*1bbf0*/  LDL.LU R36, [R1+0x1f0] ;  /* 0x0001f00001247983 */ /* 0x000f280000300800 */
[----:B------:R2:W-:Y:S04]  /*1bc00*/  STL [R1+0x185c], R43 ;  /* 0x00185c2b01007387 */ /* 0x0005e80000100800 */
[----:B------:R0:W-:Y:S01]  /*1bc10*/  STL [R1+0x1828], R42 ;  /* 0x0018282a01007387 */ /* 0x0001e20000100800 */
[----:B--2---:R-:W-:-:S02]  /*1bc20*/  IADD3 R43, P1, R29, R52, RZ ;  /* 0x000000341d2b7210 */ /* 0x004fc40007f3e0ff */
[-C--:B0-----:R-:W-:Y:S02]  /*1bc30*/  LEA.HI.X.SX32 R42, R35, R24.reuse, 0x1, P0 ;  /* 0x00000018232a7211 */ /* 0x081fe400000f0eff */
[----:B------:R-:W2:Y:S04]  /*1bc40*/  LDL.LU R35, [R1+0x1fc] ;  /* 0x0001fc0001237983 */ /* 0x000ea80000300800 */
[----:B------:R-:W-:Y:S04]  /*1bc50*/  STL [R1+0x1864], R43 ;  /* 0x0018642b01007387 */ /* 0x000fe80000100800 */
[----:B------:R0:W-:Y:S02]  /*1bc60*/  STL [R1+0x1830], R42 ;  /* 0x0018302a01007387 */ /* 0x0001e40000100800 */
[----:B0-----:R-:W-:-:S02]  /*1bc70*/  LEA.HI.X.SX32 R42, R34, R24, 0x1, P4 ;  /* 0x00000018222a7211 */ /* 0x001fc400020f0eff */
[----:B------:R-:W2:Y:S01]  /*1bc80*/  LDL.LU R34, [R1+0x20c] ;  /* 0x00020c0001227983 */ /* 0x000ea20000300800 */
[----:B------:R-:W-:-:S05]  /*1bc90*/  IADD3 R43, P0, R28, R52, RZ ;  /* 0x000000341c2b7210 */ /* 0x000fca0007f1e0ff */
[----:B------:R0:W-:Y:S04]  /*1bca0*/  STL [R1+0x186c], R43 ;  /* 0x00186c2b01007387 */ /* 0x0001e80000100800 */
[----:B------:R1:W-:Y:S01]  /*1bcb0*/  STL [R1+0x1838], R42 ;  /* 0x0018382a01007387 */ /* 0x0003e20000100800 */
[----:B0-----:R-:W-:Y:S02]  /*1bcc0*/  IADD3 R43, P4, R27, R52, RZ ;  /* 0x000000341b2b7210 */ /* 0x001fe40007f9e0ff */
[----:B-1----:R-:W-:Y:S02]  /*1bcd0*/  LEA.HI.X.SX32 R42, R33, R24, 0x1, P6 ;  /* 0x00000018212a7211 */ /* 0x002fe400030f0eff */
[----:B------:R-:W2:Y:S04]  /*1bce0*/  LDL.LU R33, [R1+0x214] ;  /* 0x0002140001217983 */ /* 0x000ea80000300800 */
[----:B------:R0:W-:Y:S04]  /*1bcf0*/  STL [R1+0x1874], R43 ;  /* 0x0018742b01007387 */ /* 0x0001e80000100800 */
[----:B------:R1:W-:Y:S01]  /*1bd00*/  STL [R1+0x1840], R42 ;  /* 0x0018402a01007387 */ /* 0x0003e20000100800 */
[----:B0-----:R-:W-:-:S02]  /*1bd10*/  IADD3 R43, P6, R41, R52, RZ ;  /* 0x00000034292b7210 */ /* 0x001fc40007fde0ff */
        /* <DEDUP_REMOVED lines=25> */
[-C--:B-1----:R-:W-:Y:S02]  /*1beb0*/  LEA.HI.X.SX32 R42, R27, R24.reuse, 0x1, P4 ;  /* 0x000000181b2a7211 */ /* 0x082fe400020f0eff */
        /* <DEDUP_REMOVED lines=11> */
[----:B------:R-:W-:Y:S04]  /*1bf70*/  STL [R1+0x18b4], R43 ;  /* 0x0018b42b01007387 */ /* 0x000fe80000100800 */
[----:B------:R0:W-:Y:S02]  /*1bf80*/  STL [R1+0x1880], R42 ;  /* 0x0018802a01007387 */ /* 0x0001e40000100800 */
[----:B0-----:R-:W-:Y:S02]  /*1bf90*/  LEA.HI.X.SX32 R42, R40, R24, 0x1, P3 ;  /* 0x00000018282a7211 */ /* 0x001fe400018f0eff */
[-C--:B--2---:R-:W-:Y:S01]  /*1bfa0*/  IADD3 R43, P5, R35, R52.reuse, RZ ;  /* 0x00000034232b7210 */ /* 0x084fe20007fbe0ff */
[----:B------:R-:W2:Y:S04]  /*1bfb0*/  LDL.LU R40, [R1+0x26c] ;  /* 0x00026c0001287983 */ /* 0x000ea80000300800 */
[----:B------:R0:W-:Y:S04]  /*1bfc0*/  STL [R1+0x18bc], R43 ;  /* 0x0018bc2b01007387 */ /* 0x0001e80000100800 */
[----:B------:R1:W-:Y:S01]  /*1bfd0*/  STL [R1+0x1888], R42 ;  /* 0x0018882a01007387 */ /* 0x0003e20000100800 */
[----:B0-----:R-:W-:-:S02]  /*1bfe0*/  IADD3 R43, P3, R34, R52, RZ ;  /* 0x00000034222b7210 */ /* 0x001fc40007f7e0ff */
[-C--:B-1----:R-:W-:Y:S02]  /*1bff0*/  LEA.HI.X.SX32 R42, R25, R24.reuse, 0x1, P2 ;  /* 0x00000018192a7211 */ /* 0x082fe400010f0eff */
[----:B------:R-:W4:Y:S04]  /*1c000*/  LDL.LU R25, [R1+0x274] ;  /* 0x0002740001197983 */ /* 0x000f280000300800 */
[----:B------:R-:W-:Y:S04]  /*1c010*/  STL [R1+0x18c4], R43 ;  /* 0x0018c42b01007387 */ /* 0x000fe80000100800 */
[----:B------:R0:W-:Y:S02]  /*1c020*/  STL [R1+0x1890], R42 ;  /* 0x0018902a01007387 */ /* 0x0001e40000100800 */
[----:B0-----:R-:W-:-:S02]  /*1c030*/  LEA.HI.X.SX32 R42, R39, R24, 0x1, P1 ;  /* 0x00000018272a7211 */ /* 0x001fc400008f0eff */
[----:B------:R-:W4:Y:S01]  /*1c040*/  LDL.LU R39, [R1+0x27c] ;  /* 0x00027c0001277983 */ /* 0x000f220000300800 */
[----:B------:R-:W-:-:S05]  /*1c050*/  IADD3 R43, P2, R33, R52, RZ ;  /* 0x00000034212b7210 */ /* 0x000fca0007f5e0ff */
[----:B------:R0:W-:Y:S04]  /*1c060*/  STL [R1+0x18cc], R43 ;  /* 0x0018cc2b01007387 */ /* 0x0001e80000100800 */
[----:B------:R1:W-:Y:S01]  /*1c070*/  STL [R1+0x1898], R42 ;  /* 0x0018982a01007387 */ /* 0x0003e20000100800 */
[----:B0-----:R-:W-:Y:S02]  /*1c080*/  IADD3 R43, P1, R32, R52, RZ ;  /* 0x00000034202b7210 */ /* 0x001fe40007f3e0ff */
[----:B-1----:R-:W-:Y:S02]  /*1c090*/  LEA.HI.X.SX32 R42, R38, R24, 0x1, P0 ;  /* 0x00000018262a7211 */ /* 0x002fe400000f0eff */
[----:B------:R-:W4:Y:S04]  /*1c0a0*/  LDL.LU R38, [R1+0x280] ;  /* 0x0002800001267983 */ /* 0x000f280000300800 */
[----:B------:R0:W-:Y:S04]  /*1c0b0*/  STL [R1+0x18d4], R43 ;  /* 0x0018d42b01007387 */ /* 0x0001e80000100800 */
[----:B------:R1:W-:Y:S01]  /*1c0c0*/  STL [R1+0x18a0], R42 ;  /* 0x0018a02a01007387 */ /* 0x0003e20000100800 */
[----:B0-----:R-:W-:-:S02]  /*1c0d0*/  IADD3 R43, P0, R31, R52, RZ ;  /* 0x000000341f2b7210 */ /* 0x001fc40007f1e0ff */
        /* <DEDUP_REMOVED lines=31> */
[----:B---3--:R-:W-:-:S05]  /*1c2d0*/  IADD3 R43, P1, R26, R52, RZ ;  /* 0x000000341a2b7210 */ /* 0x008fca0007f3e0ff */
[----:B------:R-:W-:Y:S04]  /*1c2e0*/  STL [R1+0x190c], R43 ;  /* 0x00190c2b01007387 */ /* 0x000fe80000100800 */
[----:B------:R0:W-:Y:S02]  /*1c2f0*/  STL [R1+0x18d8], R42 ;  /* 0x0018d82a01007387 */ /* 0x0001e40000100800 */
[----:B0-----:R-:W-:Y:S02]  /*1c300*/  LEA.HI.X.SX32 R42, R30, R24, 0x1, P4 ;  /* 0x000000181e2a7211 */ /* 0x001fe400020f0eff */
[----:B------:R-:W3:Y:S01]  /*1c310*/  LDL.LU R30, [R1+0x2b0] ;  /* 0x0002b000011e7983 */ /* 0x000ee20000300800 */
[----:B--2---:R-:W-:-:S05]  /*1c320*/  IADD3 R43, P0, R40, R52, RZ ;  /* 0x00000034282b7210 */ /* 0x004fca0007f1e0ff */
[----:B------:R-:W-:Y:S04]  /*1c330*/  STL [R1+0x1914], R43 ;  /* 0x0019142b01007387 */ /* 0x000fe80000100800 */
[----:B------:R0:W-:Y:S02]  /*1c340*/  STL [R1+0x18e0], R42 ;  /* 0x0018e02a01007387 */ /* 0x0001e40000100800 */
[----:B0-----:R-:W-:Y:S02]  /*1c350*/  LEA.HI.X.SX32 R42, R29, R24, 0x1, P6 ;  /* 0x000000181d2a7211 */ /* 0x001fe400030f0eff */
[----:B------:R-:W2:Y:S01]  /*1c360*/  LDL.LU R29, [R1+0x2b8] ;  /* 0x0002b800011d7983 */ /* 0x000ea20000300800 */
[----:B----4-:R-:W-:-:S05]  /*1c370*/  IADD3 R43, P4, R25, R52, RZ ;  /* 0x00000034192b7210 */ /* 0x010fca0007f9e0ff */
[----:B------:R-:W-:Y:S04]  /*1c380*/  STL [R1+0x191c], R43 ;  /* 0x00191c2b01007387 */ /* 0x000fe80000100800 */
[----:B------:R0:W-:Y:S02]  /*1c390*/  STL [R1+0x18e8], R42 ;  /* 0x0018e82a01007387 */ /* 0x0001e40000100800 */
[----:B0-----:R-:W-:Y:S02]  /*1c3a0*/  LEA.HI.X.SX32 R42, R28, R24, 0x1, P5 ;  /* 0x000000181c2a7211 */ /* 0x001fe400028f0eff */
[----:B------:R-:W-:Y:S01]  /*1c3b0*/  IADD3 R43, P6, R39, R52, RZ ;  /* 0x00000034272b7210 */ /* 0x000fe20007fde0ff */
        /* <DEDUP_REMOVED lines=66> */
[----:B------:R-:W-:Y:S04]  /*1c7e0*/  STL [R1+0x198c], R43 ;  /* 0x00198c2b01007387 */ /* 0x000fe80000100800 */
[----:B------:R0:W-:Y:S02]  /*1c7f0*/  STL [R1+0x1958], R42 ;  /* 0x0019582a01007387 */ /* 0x0001e40000100800 */
[----:B0-----:R-:W-:Y:S02]  /*1c800*/  LEA.HI.X.SX32 R42, R31, R24, 0x1, P5 ;  /* 0x000000181f2a7211 */ /* 0x001fe400028f0eff */
[-C--:B------:R-:W-:Y:S01]  /*1c810*/  IADD3 R43, P6, R26, R52.reuse, RZ ;  /* 0x000000341a2b7210 */ /* 0x080fe20007fde0ff */
        /* <DEDUP_REMOVED lines=357> */
[----:B------:R0:W-:Y:S01]  /*1de70*/  STL [R1+0x1b98], R42 ;  /* 0x001b982a01007387 */ /* 0x0001e20000100800 */
[-C--:B------:R-:W-:Y:S02]  /*1de80*/  LEA.HI.X.SX32 R41, R41, R24.reuse, 0x1, P1 ;  /* 0x0000001829297211 */ /* 0x080fe400008f0eff */
[----:B0-----:R-:W-:Y:S02]  /*1de90*/  LEA.HI.X.SX32 R42, R27, R24, 0x1, P2 ;  /* 0x000000181b2a7211 */ /* 0x001fe400010f0eff */
[-C--:B------:R-:W-:Y:S01]  /*1dea0*/  IADD3 R43, P3, R38, R52.reuse, RZ ;  /* 0x00000034262b7210 */ /* 0x080fe20007f7e0ff */
[----:B------:R-:W4:Y:S04]  /*1deb0*/  LDL.LU R27, [R1+0x128] ;  /* 0x00012800011b7983 */ /* 0x000f280000300800 */
[----:B------:R-:W-:Y:S04]  /*1dec0*/  STL [R1+0x1bd4], R43 ;  /* 0x001bd42b01007387 */ /* 0x000fe80000100800 */
[----:B------:R0:W-:Y:S04]  /*1ded0*/  STL [R1+0x1ba0], R42 ;  /* 0x001ba02a01007387 */ /* 0x0001e80000100800 */
[----:B0-----:R-:W4:Y:S01]  /*1dee0*/  LDL.LU R42, [R1+0x120] ;  /* 0x00012000012a7983 */ /* 0x001f220000300800 */
[----:B------:R-:W-:-:S05]  /*1def0*/  IADD3 R43, P2, R37, R52, RZ ;  /* 0x00000034252b7210 */ /* 0x000fca0007f5e0ff */
[----:B------:R-:W-:Y:S04]  /*1df00*/  STL [R1+0x1bdc], R43 ;  /* 0x001bdc2b01007387 */ /* 0x000fe80000100800 */
[----:B------:R0:W-:Y:S01]  /*1df10*/  STL [R1+0x1ba8], R41 ;  /* 0x001ba82901007387 */ /* 0x0001e20000100800 */
[-C--:B------:R-:W-:Y:S02]  /*1df20*/  LEA.HI.X.SX32 R40, R40, R24.reuse, 0x1, P4 ;  /* 0x0000001828287211 */ /* 0x080fe400020f0eff */
[----:B0-----:R-:W-:Y:S02]  /*1df30*/  LEA.HI.X.SX32 R41, R26, R24, 0x1, P0 ;  /* 0x000000181a297211 */ /* 0x001fe400000f0eff */
[----:B------:R-:W4:Y:S01]  /*1df40*/  LDL.LU R26, [R1+0x11c] ;  /* 0x00011c00011a7983 */ /* 0x000f220000300800 */
[----:B------:R-:W-:-:S05]  /*1df50*/  IADD3 R43, P1, R36, R52, RZ ;  /* 0x00000034242b7210 */ /* 0x000fca0007f3e0ff */
        /* <DEDUP_REMOVED lines=11> */
[----:B------:R0:W-:Y:S01]  /*1e010*/  STL [R1+0x1bc0], R40 ;  /* 0x001bc02801007387 */ /* 0x0001e20000100800 */
[----:B------:R-:W-:-:S03]  /*1e020*/  LEA.HI.X.SX32 R38, R38, R24, 0x1, P3 ;  /* 0x0000001826267211 */ /* 0x000fc600018f0eff */
[----:B0-----:R-:W4:Y:S01]  /*1e030*/  LDL.LU R40, [R1+0x108] ;  /* 0x0001080001287983 */ /* 0x001f220000300800 */
        /* <DEDUP_REMOVED lines=10> */
[----:B---3--:R-:W-:-:S05]  /*1e0e0*/  IADD3 R43, P3, R31, R52, RZ ;  /* 0x000000341f2b7210 */ /* 0x008fca0007f7e0ff */
[----:B------:R-:W-:Y:S04]  /*1e0f0*/  STL [R1+0x1c0c], R43 ;  /* 0x001c0c2b01007387 */ /* 0x000fe80000100800 */
[----:B------:R0:W-:Y:S01]  /*1e100*/  STL [R1+0x1bd8], R37 ;  /* 0x001bd82501007387 */ /* 0x0001e20000100800 */
[----:B------:R-:W-:-:S03]  /*1e110*/  LEA.HI.X.SX32 R35, R35, R24, 0x1, P0 ;  /* 0x0000001823237211 */ /* 0x000fc600000f0eff */
[----:B0-----:R-:W3:Y:S01]  /*1e120*/  LDL.LU R37, [R1+0xf8] ;  /* 0x0000f80001257983 */ /* 0x001ee20000300800 */
[----:B------:R-:W-:Y:S02]  /*1e130*/  LEA.HI.X.SX32 R34, R34, R24, 0x1, P4 ;  /* 0x0000001822227211 */ /* 0x000fe400020f0eff */
[----:B--2---:R-:W-:-:S05]  /*1e140*/  IADD3 R43, P2, R30, R52, RZ ;  /* 0x000000341e2b7210 */ /* 0x004fca0007f5e0ff */
[----:B------:R-:W-:Y:S04]  /*1e150*/  STL [R1+0x1c14], R43 ;  /* 0x001c142b01007387 */ /* 0x000fe80000100800 */
[----:B------:R0:W-:Y:S04]  /*1e160*/  STL [R1+0x1be0], R36 ;  /* 0x001be02401007387 */ /* 0x0001e80000100800 */
[----:B0-----:R-:W2:Y:S01]  /*1e170*/  LDL.LU R36, [R1+0xf0] ;  /* 0x0000f00001247983 */ /* 0x001ea20000300800 */
[----:B----4-:R-:W-:-:S05]  /*1e180*/  IADD3 R43, P1, R29, R52, RZ ;  /* 0x000000341d2b7210 */ /* 0x010fca0007f3e0ff */
[----:B------:R-:W-:Y:S04]  /*1e190*/  STL [R1+0x1c1c], R43 ;  /* 0x001c1c2b01007387 */ /* 0x000fe80000100800 */
[----:B------:R0:W-:Y:S04]  /*1e1a0*/  STL [R1+0x1be8], R35 ;  /* 0x001be82301007387 */ /* 0x0001e80000100800 */
[----:B0-----:R-:W4:Y:S01]  /*1e1b0*/  LDL.LU R35, [R1+0xec] ;  /* 0x0000ec0001237983 */ /* 0x001f220000300800 */
[----:B------:R-:W-:-:S05]  /*1e1c0*/  IADD3 R43, P0, R28, R52, RZ ;  /* 0x000000341c2b7210 */ /* 0x000fca0007f1e0ff */
[----:B------:R-:W-:Y:S04]  /*1e1d0*/  STL [R1+0x1c24], R43 ;  /* 0x001c242b01007387 */ /* 0x000fe80000100800 */
[----:B------:R0:W-:Y:S04]  /*1e1e0*/  STL [R1+0x1bf0], R34 ;  /* 0x001bf02201007387 */ /* 0x0001e80000100800 */
[----:B0-----:R-:W4:Y:S01]  /*1e1f0*/  LDL.LU R34, [R1+0xe8] ;  /* 0x0000e80001227983 */ /* 0x001f220000300800 */
[----:B------:R-:W-:Y:S02]  /*1e200*/  LEA.HI.X.SX32 R33, R33, R24, 0x1, P6 ;  /* 0x0000001821217211 */ /* 0x000fe400030f0eff */
[----:B------:R-:W-:-:S02]  /*1e210*/  IADD3 R43, P4, R27, R52, RZ ;  /* 0x000000341b2b7210 */ /* 0x000fc40007f9e0ff */
[----:B------:R-:W-:-:S03]  /*1e220*/  LEA.HI.X.SX32 R32, R32, R24, 0x1, P5 ;  /* 0x0000001820207211 */ /* 0x000fc600028f0eff */
[----:B------:R0:W-:Y:S04]  /*1e230*/  STL [R1+0x1c2c], R43 ;  /* 0x001c2c2b01007387 */ /* 0x0001e80000100800 */
[----:B------:R1:W-:Y:S01]  /*1e240*/  STL [R1+0x1bf8], R33 ;  /* 0x001bf82101007387 */ /* 0x0003e20000100800 */
[----:B------:R-:W-:Y:S02]  /*1e250*/  LEA.HI.X.SX32 R31, R31, R24, 0x1, P3 ;  /* 0x000000181f1f7211 */ /* 0x000fe400018f0eff */
[----:B0-----:R-:W-:Y:S01]  /*1e260*/  IADD3 R43, P6, R42, R52, RZ ;  /* 0x000000342a2b7210 */ /* 0x001fe20007fde0ff */
[----:B-1----:R-:W4:Y:S04]  /*1e270*/  LDL.LU R33, [R1+0xe0] ;  /* 0x0000e00001217983 */ /* 0x002f280000300800 */
[----:B------:R-:W-:Y:S04]  /*1e280*/  STL [R1+0x1c34], R43 ;  /* 0x001c342b01007387 */ /* 0x000fe80000100800 */
[----:B------:R0:W-:Y:S01]  /*1e290*/  STL [R1+0x1c00], R32 ;  /* 0x001c002001007387 */ /* 0x0001e20000100800 */
[----:B------:R-:W-:-:S03]  /*1e2a0*/  LEA.HI.X.SX32 R44, R30, R24, 0x1, P2 ;  /* 0x000000181e2c7211 */ /* 0x000fc600010f0eff */
[----:B0-----:R-:W4:Y:S01]  /*1e2b0*/  LDL.LU R32, [R1+0xdc] ;  /* 0x0000dc0001207983 */ /* 0x001f220000300800 */
[----:B------:R-:W-:-:S05]  /*1e2c0*/  IADD3 R43, P5, R26, R52, RZ ;  /* 0x000000341a2b7210 */ /* 0x000fca0007fbe0ff */
[----:B------:R-:W-:Y:S04]  /*1e2d0*/  STL [R1+0x1c3c], R43 ;  /* 0x001c3c2b01007387 */ /* 0x000fe80000100800 */
[----:B------:R0:W-:Y:S04]  /*1e2e0*/  STL [R1+0x1c08], R31 ;  /* 0x001c081f01007387 */ /* 0x0001e80000100800 */
[----:B0-----:R-:W4:Y:S01]  /*1e2f0*/  LDL.LU R31, [R1+0xd4] ;  /* 0x0000d400011f7983 */ /* 0x001f220000300800 */
[----:B------:R-:W-:-:S05]  /*1e300*/  IADD3 R43, P3, R41, R52, RZ ;  /* 0x00000034292b7210 */ /* 0x000fca0007f7e0ff */
[----:B------:R0:W-:Y:S04]  /*1e310*/  STL [R1+0x1c44], R43 ;  /* 0x001c442b01007387 */ /* 0x0001e80000100800 */
[----:B------:R-:W4:Y:S04]  /*1e320*/  LDL.LU R30, [R1+0xd0] ;  /* 0x0000d000011e7983 */ /* 0x000f280000300800 */
[----:B------:R1:W-:Y:S01]  /*1e330*/  STL [R1+0x1c10], R44 ;  /* 0x001c102c01007387 */ /* 0x0003e20000100800 */
[----:B0-----:R-:W-:Y:S02]  /*1e340*/  IADD3 R43, P2, R25, R52, RZ ;  /* 0x00000034192b7210 */ /* 0x001fe40007f5e0ff */
[----:B-1----:R-:W-:-:S03]  /*1e350*/  LEA.HI.X.SX32 R44, R29, R24, 0x1, P1 ;  /* 0x000000181d2c7211 */ /* 0x002fc600008f0eff */
        /* <DEDUP_REMOVED lines=16> */
[----:B------:R-:W-:Y:S01]  /*1e460*/  STL [R1+0x1c30], R44 ;  /* 0x001c302c01007387 */ /* 0x000fe20000100800 */
[-C--:B------:R-:W-:Y:S02]  /*1e470*/  LEA.HI.X.SX32 R41, R41, R24.reuse, 0x1, P3 ;  /* 0x0000001829297211 */ /* 0x080fe400018f0eff */
[----:B0-----:R-:W-:Y:S02]  /*1e480*/  LEA.HI.X.SX32 R43, R26, R24, 0x1, P5 ;  /* 0x000000181a2b7211 */ /* 0x001fe400028f0eff */
[----:B------:R-:W4:Y:S01]  /*1e490*/  LDL.LU R26, [R1+0xb8] ;  /* 0x0000b800011a7983 */ /* 0x000f220000300800 */
[----:B---3--:R-:W-:-:S05]  /*1e4a0*/  IADD3 R42, P6, R37, R52, RZ ;  /* 0x00000034252a7210 */ /* 0x008fca0007fde0ff */
[----:B------:R-:W-:Y:S04]  /*1e4b0*/  STL [R1+0x1c6c], R42 ;  /* 0x001c6c2a01007387 */ /* 0x000fe80000100800 */
[----:B------:R0:W-:Y:S04]  /*1e4c0*/  STL [R1+0x1c38], R43 ;  /* 0x001c382b01007387 */ /* 0x0001e80000100800 */
[----:B0-----:R-:W3:Y:S01]  /*1e4d0*/  LDL.LU R43, [R1+0xb0] ;  /* 0x0000b000012b7983 */ /* 0x001ee20000300800 */
[----:B--2---:R-:W-:-:S05]  /*1e4e0*/  IADD3 R42, P5, R36, R52, RZ ;  /* 0x00000034242a7210 */ /* 0x004fca0007fbe0ff */
[----:B------:R-:W-:Y:S04]  /*1e4f0*/  STL [R1+0x1c74], R42 ;  /* 0x001c742a01007387 */ /* 0x000fe80000100800 */
[----:B------:R0:W-:Y:S02]  /*1e500*/  STL [R1+0x1c40], R41 ;  /* 0x001c402901007387 */ /* 0x0001e40000100800 */
[----:B0-----:R-:W-:Y:S02]  /*1e510*/  LEA.HI.X.SX32 R41, R25, R24, 0x1, P2 ;  /* 0x0000001819297211 */ /* 0x001fe400010f0eff */
[----:B------:R-:W2:Y:S01]  /*1e520*/  LDL.LU R25, [R1+0xac] ;  /* 0x0000ac0001197983 */ /* 0x000ea20000300800 */
[----:B----4-:R-:W-:-:S05]  /*1e530*/  IADD3 R42, P3, R35, R52, RZ ;  /* 0x00000034232a7210 */ /* 0x010fca0007f7e0ff */
[----:B------:R0:W-:Y:S04]  /*1e540*/  STL [R1+0x1c7c], R42 ;  /* 0x001c7c2a01007387 */ /* 0x0001e80000100800 */
[----:B------:R1:W-:Y:S04]  /*1e550*/  STL [R1+0x1c48], R41 ;  /* 0x001c482901007387 */ /* 0x0003e80000100800 */
[----:B0-----:R-:W4:Y:S01]  /*1e560*/  LDL.LU R42, [R1+0xa8] ;  /* 0x0000a800012a7983 */ /* 0x001f220000300800 */
[----:B-1----:R-:W-:Y:S02]  /*1e570*/  LEA.HI.X.SX32 R41, R40, R24, 0x1, P1 ;  /* 0x0000001828297211 */ /* 0x002fe400008f0eff */
[----:B------:R-:W-:-:S05]  /*1e580*/  IADD3 R44, P2, R34, R52, RZ ;  /* 0x00000034222c7210 */ /* 0x000fca0007f5e0ff */
[----:B------:R-:W-:Y:S04]  /*1e590*/  STL [R1+0x1c84], R44 ;  /* 0x001c842c01007387 */ /* 0x000fe80000100800 */
[----:B------:R0:W-:Y:S04]  /*1e5a0*/  STL [R1+0x1c50], R41 ;  /* 0x001c502901007387 */ /* 0x0001e80000100800 */
[----:B0-----:R-:W4:Y:S01]  /*1e5b0*/  LDL.LU R41, [R1+0xa4] ;  /* 0x0000a40001297983 */ /* 0x001f220000300800 */
[----:B------:R-:W-:Y:S02]  /*1e5c0*/  IADD3 R40, P1, R33, R52, RZ ;  /* 0x0000003421287210 */ /* 0x000fe40007f3e0ff */
[----:B------:R-:W-:-:S03]  /*1e5d0*/  LEA.HI.X.SX32 R39, R39, R24, 0x1, P0 ;  /* 0x0000001827277211 */ /* 0x000fc600000f0eff */
[----:B------:R0:W-:Y:S01]  /*1e5e0*/  STL [R1+0x1c8c], R40 ;  /* 0x001c8c2801007387 */ /* 0x0001e20000100800 */
[----:B------:R-:W-:-:S03]  /*1e5f0*/  LEA.HI.X.SX32 R38, R38, R24, 0x1, P4 ;  /* 0x0000001826267211 */ /* 0x000fc600020f0eff */
[----:B------:R-:W-:Y:S01]  /*1e600*/  STL [R1+0x1c58], R39 ;  /* 0x001c582701007387 */ /* 0x000fe20000100800 */
[----:B0-----:R-:W-:-:S05]  /*1e610*/  IADD3 R40, P0, R32, R52, RZ ;  /* 0x0000003420287210 */ /* 0x001fca0007f1e0ff */
[----:B------:R0:W-:Y:S04]  /*1e620*/  STL [R1+0x1c94], R40 ;  /* 0x001c942801007387 */ /* 0x0001e80000100800 */
[----:B0-----:R-:W4:Y:S04]  /*1e630*/  LDL.LU R40, [R1+0xa0] ;  /* 0x0000a00001287983 */ /* 0x001f280000300800 */
[----:B------:R0:W-:Y:S01]  /*1e640*/  STL [R1+0x1c60], R38 ;  /* 0x001c602601007387 */ /* 0x0001e20000100800 */
[----:B------:R-:W-:-:S05]  /*1e650*/  IADD3 R39, P4, R31, R52, RZ ;  /* 0x000000341f277210 */ /* 0x000fca0007f9e0ff */
[----:B------:R1:W-:Y:S01]  /*1e660*/  STL [R1+0x1c9c], R39 ;  /* 0x001c9c2701007387 */ /* 0x0003e20000100800 */
[----:B0-----:R-:W-:Y:S02]  /*1e670*/  LEA.HI.X.SX32 R38, R37, R24, 0x1, P6 ;  /* 0x0000001825267211 */ /* 0x001fe400030f0eff */
[----:B------:R-:W-:Y:S01]  /*1e680*/  IADD3 R37, P6, R30, R52, RZ ;  /* 0x000000341e257210 */ /* 0x000fe20007fde0ff */
[----:B-1----:R-:W4:Y:S01]  /*1e690*/  LDL.LU R39, [R1+0x9c] ;  /* 0x00009c0001277983 */ /* 0x002f220000300800 */
[----:B------:R-:W-:-:S03]  /*1e6a0*/  LEA.HI.X.SX32 R36, R36, R24, 0x1, P5 ;  /* 0x0000001824247211 */ /* 0x000fc600028f0eff */
[----:B------:R0:W-:Y:S04]  /*1e6b0*/  STL [R1+0x1c68], R38 ;  /* 0x001c682601007387 */ /* 0x0001e80000100800 */
[----:B------:R1:W-:Y:S04]  /*1e6c0*/  STL [R1+0x1ca4], R37 ;  /* 0x001ca42501007387 */ /* 0x0003e80000100800 */
[----:B0-----:R-:W4:Y:S01]  /*1e6d0*/  LDL.LU R38, [R1+0x98] ;  /* 0x0000980001267983 */ /* 0x001f220000300800 */
[----:B-1----:R-:W-:-:S03]  /*1e6e0*/  IADD3 R37, P5, R29, R52, RZ ;  /* 0x000000341d257210 */ /* 0x002fc60007fbe0ff */
[----:B------:R0:W-:Y:S04]  /*1e6f0*/  STL [R1+0x1c70], R36 ;  /* 0x001c702401007387 */ /* 0x0001e80000100800 */
[----:B------:R1:W-:Y:S01]  /*1e700*/  STL [R1+0x1cac], R37 ;  /* 0x001cac2501007387 */ /* 0x0003e20000100800 */
[-C--:B------:R-:W-:Y:S02]  /*1e710*/  LEA.HI.X.SX32 R34, R34, R24.reuse, 0x1, P2 ;  /* 0x0000001822227211 */ /* 0x080fe400010f0eff */
[----:B0-----:R-:W-:Y:S01]  /*1e720*/  LEA.HI.X.SX32 R36, R35, R24, 0x1, P3 ;  /* 0x0000001823247211 */ /* 0x001fe200018f0eff */
[----:B-1----:R-:W4:Y:S01]  /*1e730*/  LDL.LU R37, [R1+0x94] ;  /* 0x0000940001257983 */ /* 0x002f220000300800 */
[----:B------:R-:W-:-:S03]  /*1e740*/  IADD3 R35, P3, R28, R52, RZ ;  /* 0x000000341c237210 */ /* 0x000fc60007f7e0ff */
[----:B------:R0:W-:Y:S04]  /*1e750*/  STL [R1+0x1c78], R36 ;  /* 0x001c782401007387 */ /* 0x0001e80000100800 */
[----:B------:R1:W-:Y:S04]  /*1e760*/  STL [R1+0x1cb4], R35 ;  /* 0x001cb42301007387 */ /* 0x0003e80000100800 */
[----:B0-----:R-:W4:Y:S04]  /*1e770*/  LDL.LU R36, [R1+0x90] ;  /* 0x0000900001247983 */ /* 0x001f280000300800 */
[----:B------:R0:W-:Y:S01]  /*1e780*/  STL [R1+0x1c80], R34 ;  /* 0x001c802201007387 */ /* 0x0001e20000100800 */
[----:B-1----:R-:W-:-:S02]  /*1e790*/  IADD3 R35, P2, R27, R52, RZ ;  /* 0x000000341b237210 */ /* 0x002fc40007f5e0ff */
[----:B0-----:R-:W-:-:S03]  /*1e7a0*/  LEA.HI.X.SX32 R34, R33, R24, 0x1, P1 ;  /* 0x0000001821227211 */ /* 0x001fc600008f0eff */
[----:B------:R0:W-:Y:S01]  /*1e7b0*/  STL [R1+0x1cbc], R35 ;  /* 0x001cbc2301007387 */ /* 0x0001e20000100800 */
[----:B------:R-:W-:-:S03]  /*1e7c0*/  LEA.HI.X.SX32 R32, R32, R24, 0x1, P0 ;  /* 0x0000001820207211 */ /* 0x000fc600000f0eff */
[----:B0-----:R-:W4:Y:S04]  /*1e7d0*/  LDL.LU R35, [R1+0x88] ;  /* 0x0000880001237983 */ /* 0x001f280000300800 */
[----:B------:R0:W-:Y:S01]  /*1e7e0*/  STL [R1+0x1c88], R34 ;  /* 0x001c882201007387 */ /* 0x0001e20000100800 */
[----:B------:R-:W-:-:S03]  /*1e7f0*/  IADD3 R33, P1, R26, R52, RZ ;  /* 0x000000341a217210 */ /* 0x000fc60007f3e0ff */
[----:B0-----:R-:W4:Y:S04]  /*1e800*/  LDL.LU R34, [R1+0x7c] ;  /* 0x00007c0001227983 */ /* 0x001f280000300800 */
[----:B------:R0:W-:Y:S04]  /*1e810*/  STL [R1+0x1cc4], R33 ;  /* 0x001cc42101007387 */ /* 0x0001e80000100800 */
[----:B------:R1:W-:Y:S04]  /*1e820*/  STL [R1+0x1c90], R32 ;  /* 0x001c902001007387 */ /* 0x0003e80000100800 */
[----:B0-----:R-:W4:Y:S01]  /*1e830*/  LDL.LU R33, [R1+0x78] ;  /* 0x0000780001217983 */ /* 0x001f220000300800 */
[----:B-1----:R-:W-:-:S02]  /*1e840*/  LEA.HI.X.SX32 R32, R31, R24, 0x1, P4 ;  /* 0x000000181f207211 */ /* 0x002fc400020f0eff */
[----:B---3--:R-:W-:-:S05]  /*1e850*/  IADD3 R44, P0, R43, R52, RZ ;  /* 0x000000342b2c7210 */ /* 0x008fca0007f1e0ff */
[----:B------:R0:W-:Y:S04]  /*1e860*/  STL [R1+0x1ccc], R44 ;  /* 0x001ccc2c01007387 */ /* 0x0001e80000100800 */
[----:B------:R1:W-:Y:S01]  /*1e870*/  STL [R1+0x1c98], R32 ;  /* 0x001c982001007387 */ /* 0x0003e20000100800 */
[----:B0-----:R-:W-:-:S03]  /*1e880*/  LEA.HI.X.SX32 R44, R30, R24, 0x1, P6 ;  /* 0x000000181e2c7211 */ /* 0x001fc600030f0eff */
[----:B-1----:R-:W3:Y:S01]  /*1e890*/  LDL.LU R32, [R1+0x74] ;  /* 0x0000740001207983 */ /* 0x002ee20000300800 */
[----:B--2---:R-:W-:-:S05]  /*1e8a0*/  IADD3 R31, P4, R25, R52, RZ ;  /* 0x00000034191f7210 */ /* 0x004fca0007f9e0ff */
[----:B------:R0:W-:Y:S04]  /*1e8b0*/  STL [R1+0x1cd4], R31 ;  /* 0x001cd41f01007387 */ /* 0x0001e80000100800 */
[----:B0-----:R-:W2:Y:S04]  /*1e8c0*/  LDL.LU R31, [R1+0x70] ;  /* 0x00007000011f7983 */ /* 0x001ea80000300800 */
[----:B------:R0:W-:Y:S01]  /*1e8d0*/  STL [R1+0x1ca0], R44 ;  /* 0x001ca02c01007387 */ /* 0x0001e20000100800 */
[----:B----4-:R-:W-:-:S05]  /*1e8e0*/  IADD3 R30, P6, R42, R52, RZ ;  /* 0x000000342a1e7210 */ /* 0x010fca0007fde0ff */
[----:B------:R1:W-:Y:S01]  /*1e8f0*/  STL [R1+0x1cdc], R30 ;  /* 0x001cdc1e01007387 */ /* 0x0003e20000100800 */
[----:B0-----:R-:W-:-:S03]  /*1e900*/  LEA.HI.X.SX32 R44, R29, R24, 0x1, P5 ;  /* 0x000000181d2c7211 */ /* 0x001fc600028f0eff */
[----:B-1----:R-:W4:Y:S04]  /*1e910*/  LDL.LU R30, [R1+0x6c] ;  /* 0x00006c00011e7983 */ /* 0x002f280000300800 */
[----:B------:R-:W-:Y:S01]  /*1e920*/  STL [R1+0x1ca8], R44 ;  /* 0x001ca82c01007387 */ /* 0x000fe20000100800 */
[----:B------:R-:W-:-:S05]  /*1e930*/  IADD3 R29, P5, R41, R52, RZ ;  /* 0x00000034291d7210 */ /* 0x000fca0007fbe0ff */
[----:B------:R0:W-:Y:S04]  /*1e940*/  STL [R1+0x1ce4], R29 ;  /* 0x001ce41d01007387 */ /* 0x0001e80000100800 */
[----:B0-----:R-:W4:Y:S01]  /*1e950*/  LDL.LU R29, [R1+0x68] ;  /* 0x00006800011d7983 */ /* 0x001f220000300800 */
[-C--:B------:R-:W-:Y:S02]  /*1e960*/  LEA.HI.X.SX32 R28, R28, R24.reuse, 0x1, P3 ;  /* 0x000000181c1c7211 */ /* 0x080fe400018f0eff */
[----:B------:R-:W-:-:S03]  /*1e970*/  LEA.HI.X.SX32 R27, R27, R24, 0x1, P2 ;  /* 0x000000181b1b7211 */ /* 0x000fc600010f0eff */
        /* <DEDUP_REMOVED lines=9> */
[----:B------:R0:W-:Y:S04]  /*1ea10*/  STL [R1+0x1cf4], R44 ;  /* 0x001cf42c01007387 */ /* 0x0001e80000100800 */
[----:B------:R1:W-:Y:S01]  /*1ea20*/  STL [R1+0x1cc0], R26 ;  /* 0x001cc01a01007387 */ /* 0x0003e20000100800 */
[----:B0-----:R-:W-:-:S03]  /*1ea30*/  IADD3 R44, P1, R38, R52, RZ ;  /* 0x00000034262c7210 */ /* 0x001fc60007f3e0ff */
[----:B-1----:R-:W4:Y:S04]  /*1ea40*/  LDL.LU R26, [R1+0x5c] ;  /* 0x00005c00011a7983 */ /* 0x002f280000300800 */
[----:B------:R0:W-:Y:S01]  /*1ea50*/  STL [R1+0x1cfc], R44 ;  /* 0x001cfc2c01007387 */ /* 0x0001e20000100800 */
[----:B------:R-:W-:-:S03]  /*1ea60*/  LEA.HI.X.SX32 R43, R25, R24, 0x1, P4 ;  /* 0x00000018192b7211 */ /* 0x000fc600020f0eff */
[----:B------:R-:W-:Y:S04]  /*1ea70*/  STL [R1+0x1cc8], R45 ;  /* 0x001cc82d01007387 */ /* 0x000fe80000100800 */
[----:B------:R-:W4:Y:S01]  /*1ea80*/  LDL.LU R25, [R1+0x58] ;  /* 0x0000580001197983 */ /* 0x000f220000300800 */
[----:B0-----:R-:W-:Y:S02]  /*1ea90*/  IADD3 R44, P0, R37, R52, RZ ;  /* 0x00000034252c7210 */ /* 0x001fe40007f1e0ff */
[----:B------:R-:W-:-:S03]  /*1eaa0*/  LEA.HI.X.SX32 R42, R42, R24, 0x1, P6 ;  /* 0x000000182a2a7211 */ /* 0x000fc600030f0eff */
[----:B------:R0:W-:Y:S04]  /*1eab0*/  STL [R1+0x1d04], R44 ;  /* 0x001d042c01007387 */ /* 0x0001e80000100800 */
[----:B------:R-:W-:Y:S01]  /*1eac0*/  STL [R1+0x1cd0], R43 ;  /* 0x001cd02b01007387 */ /* 0x000fe20000100800 */
[----:B0-----:R-:W-:-:S05]  /*1ead0*/  IADD3 R44, P4, R36, R52, RZ ;  /* 0x00000034242c7210 */ /* 0x001fca0007f9e0ff */
[----:B------:R-:W-:Y:S04]  /*1eae0*/  STL [R1+0x1d0c], R44 ;  /* 0x001d0c2c01007387 */ /* 0x000fe80000100800 */
[----:B------:R-:W4:Y:S04]  /*1eaf0*/  LDL.LU R46, [R1+0x54] ;  /* 0x00005400012e7983 */ /* 0x000f280000300800 */
[----:B------:R0:W-:Y:S01]  /*1eb00*/  STL [R1+0x1cd8], R42 ;  /* 0x001cd82a01007387 */ /* 0x0001e20000100800 */
[-C--:B------:R-:W-:Y:S02]  /*1eb10*/  LEA.HI.X.SX32 R40, R40, R24.reuse, 0x1, P3 ;  /* 0x0000001828287211 */ /* 0x080fe400018f0eff */
[----:B0-----:R-:W-:-:S02]  /*1eb20*/  LEA.HI.X.SX32 R42, R41, R24, 0x1, P5 ;  /* 0x00000018292a7211 */ /* 0x001fc400028f0eff */
[----:B------:R-:W-:-:S05]  /*1eb30*/  IADD3 R43, P6, R35, R52, RZ ;  /* 0x00000034232b7210 */ /* 0x000fca0007fde0ff */
[----:B------:R-:W-:Y:S04]  /*1eb40*/  STL [R1+0x1d14], R43 ;  /* 0x001d142b01007387 */ /* 0x000fe80000100800 */
[----:B------:R-:W-:Y:S04]  /*1eb50*/  STL [R1+0x1ce0], R42 ;  /* 0x001ce02a01007387 */ /* 0x000fe80000100800 */
[----:B------:R-:W4:Y:S01]  /*1eb60*/  LDL.LU R45, [R1+0x50] ;  /* 0x00005000012d7983 */ /* 0x000f220000300800 */
[----:B------:R-:W-:Y:S02]  /*1eb70*/  IADD3 R41, P5, R34, R52, RZ ;  /* 0x0000003422297210 */ /* 0x000fe40007fbe0ff */
        /* <DEDUP_REMOVED lines=9> */
[----:B---3--:R-:W-:-:S05]  /*1ec10*/  IADD3 R40, P2, R32, R52, RZ ;  /* 0x0000003420287210 */ /* 0x008fca0007f5e0ff */
[----:B------:R-:W-:Y:S04]  /*1ec20*/  STL [R1+0x1d2c], R40 ;  /* 0x001d2c2801007387 */ /* 0x000fe80000100800 */
[----:B------:R-:W-:Y:S04]  /*1ec30*/  STL [R1+0x1cf8], R39 ;  /* 0x001cf82701007387 */ /* 0x000fe80000100800 */
[----:B------:R-:W3:Y:S01]  /*1ec40*/  LDL.LU R43, [R1+0x48] ;  /* 0x00004800012b7983 */ /* 0x000ee20000300800 */
[----:B------:R-:W-:Y:S02]  /*1ec50*/  LEA.HI.X.SX32 R36, R36, R24, 0x1, P4 ;  /* 0x0000001824247211 */ /* 0x000fe400020f0eff */
[----:B--2---:R-:W-:-:S05]  /*1ec60*/  IADD3 R38, P1, R31, R52, RZ ;  /* 0x000000341f267210 */ /* 0x004fca0007f3e0ff */
[----:B------:R4:W-:Y:S04]  /*1ec70*/  STL [R1+0x1d34], R38 ;  /* 0x001d342601007387 */ /* 0x0009e80000100800 */
[----:B------:R-:W-:Y:S01]  /*1ec80*/  STL [R1+0x1d00], R37 ;  /* 0x001d002501007387 */ /* 0x000fe20000100800 */
[----:B----4-:R-:W-:-:S05]  /*1ec90*/  IADD3 R38, P0, R30, R52, RZ ;  /* 0x000000341e267210 */ /* 0x010fca0007f1e0ff */
[----:B------:R-:W-:Y:S04]  /*1eca0*/  STL [R1+0x1d3c], R38 ;  /* 0x001d3c2601007387 */ /* 0x000fe80000100800 */
[----:B------:R-:W2:Y:S04]  /*1ecb0*/  LDL.LU R42, [R1+0x44] ;  /* 0x00004400012a7983 */ /* 0x000ea80000300800 */
[----:B------:R0:W-:Y:S02]  /*1ecc0*/  STL [R1+0x1d08], R36 ;  /* 0x001d082401007387 */ /* 0x0001e40000100800 */
[----:B0-----:R-:W-:-:S02]  /*1ecd0*/  LEA.HI.X.SX32 R36, R35, R24, 0x1, P6 ;  /* 0x0000001823247211 */ /* 0x001fc400030f0eff */
[----:B------:R-:W-:-:S05]  /*1ece0*/  IADD3 R37, P4, R29, R52, RZ ;  /* 0x000000341d257210 */ /* 0x000fca0007f9e0ff */
[----:B------:R-:W-:Y:S04]  /*1ecf0*/  STL [R1+0x1d44], R37 ;  /* 0x001d442501007387 */ /* 0x000fe80000100800 */
[----:B------:R-:W-:Y:S04]  /*1ed00*/  STL [R1+0x1d10], R36 ;  /* 0x001d102401007387 */ /* 0x000fe80000100800 */
[----:B------:R-:W4:Y:S01]  /*1ed10*/  LDL.LU R41, [R1+0x40] ;  /* 0x0000400001297983 */ /* 0x000f220000300800 */
[----:B------:R-:W-:Y:S02]  /*1ed20*/  LEA.HI.X.SX32 R34, R34, R24, 0x1, P5 ;  /* 0x0000001822227211 */ /* 0x000fe400028f0eff */
[----:B------:R-:W-:-:S05]  /*1ed30*/  IADD3 R35, P6, R28, R52, RZ ;  /* 0x000000341c237210 */ /* 0x000fca0007fde0ff */
[----:B------:R-:W-:Y:S04]  /*1ed40*/  STL [R1+0x1d4c], R35 ;  /* 0x001d4c2301007387 */ /* 0x000fe80000100800 */
[----:B------:R0:W-:Y:S01]  /*1ed50*/  STL [R1+0x1d18], R34 ;  /* 0x001d182201007387 */ /* 0x0001e20000100800 */
[-C--:B------:R-:W-:Y:S02]  /*1ed60*/  LEA.HI.X.SX32 R32, R32, R24.reuse, 0x1, P2 ;  /* 0x0000001820207211 */ /* 0x080fe400010f0eff */
[----:B0-----:R-:W-:Y:S02]  /*1ed70*/  LEA.HI.X.SX32 R34, R33, R24, 0x1, P3 ;  /* 0x0000001821227211 */ /* 0x001fe400018f0eff */
[----:B------:R-:W-:-:S05]  /*1ed80*/  IADD3 R35, P5, R27, R52, RZ ;  /* 0x000000341b237210 */ /* 0x000fca0007fbe0ff */
[----:B------:R-:W-:Y:S04]  /*1ed90*/  STL [R1+0x1d54], R35 ;  /* 0x001d542301007387 */ /* 0x000fe80000100800 */
[----:B------:R-:W4:Y:S04]  /*1eda0*/  LDL.LU R40, [R1+0x3c] ;  /* 0x00003c0001287983 */ /* 0x000f280000300800 */
[----:B------:R-:W-:Y:S01]  /*1edb0*/  STL [R1+0x1d20], R34 ;  /* 0x001d202201007387 */ /* 0x000fe20000100800 */
[----:B------:R-:W-:-:S05]  /*1edc0*/  IADD3 R33, P3, R26, R52, RZ ;  /* 0x000000341a217210 */ /* 0x000fca0007f7e0ff */
[----:B------:R0:W-:Y:S04]  /*1edd0*/  STL [R1+0x1d5c], R33 ;  /* 0x001d5c2101007387 */ /* 0x0001e80000100800 */
[----:B------:R-:W4:Y:S04]  /*1ede0*/  LDL.LU R39, [R1+0x38] ;  /* 0x0000380001277983 */ /* 0x000f280000300800 */
[----:B------:R1:W-:Y:S01]  /*1edf0*/  STL [R1+0x1d28], R32 ;  /* 0x001d282001007387 */ /* 0x0003e20000100800 */
[----:B0-----:R-:W-:-:S03]  /*1ee00*/  IADD3 R33, P2, R25, R52, RZ ;  /* 0x0000003419217210 */ /* 0x001fc60007f5e0ff */
[----:B------:R-:W4:Y:S01]  /*1ee10*/  LDL.LU R38, [R1+0x34] ;  /* 0x0000340001267983 */ /* 0x000f220000300800 */
[----:B-1----:R-:W-:-:S03]  /*1ee20*/  LEA.HI.X.SX32 R32, R31, R24, 0x1, P1 ;  /* 0x000000181f207211 */ /* 0x002fc600008f0eff */
[----:B------:R-:W-:Y:S01]  /*1ee30*/  STL [R1+0x1d64], R33 ;  /* 0x001d642101007387 */ /* 0x000fe20000100800 */
[----:B------:R-:W-:-:S03]  /*1ee40*/  LEA.HI.X.SX32 R30, R30, R24, 0x1, P0 ;  /* 0x000000181e1e7211 */ /* 0x000fc600000f0eff */
[----:B------:R-:W4:Y:S04]  /*1ee50*/  LDL.LU R37, [R1+0x30] ;  /* 0x0000300001257983 */ /* 0x000f280000300800 */
[----:B------:R-:W-:Y:S04]  /*1ee60*/  STL [R1+0x1d30], R32 ;  /* 0x001d302001007387 */ /* 0x000fe80000100800 */
[----:B------:R-:W4:Y:S01]  /*1ee70*/  LDL.LU R36, [R1+0x2c] ;  /* 0x00002c0001247983 */ /* 0x000f220000300800 */
[----:B------:R-:W-:-:S05]  /*1ee80*/  IADD3 R31, P1, R46, R52, RZ ;  /* 0x000000342e1f7210 */ /* 0x000fca0007f3e0ff */
[----:B------:R-:W-:Y:S04]  /*1ee90*/  STL [R1+0x1d6c], R31 ;  /* 0x001d6c1f01007387 */ /* 0x000fe80000100800 */
[----:B------:R-:W4:Y:S04]  /*1eea0*/  LDL.LU R35, [R1+0x28] ;  /* 0x0000280001237983 */ /* 0x000f280000300800 */
[----:B------:R0:W-:Y:S04]  /*1eeb0*/  STL [R1+0x1d38], R30 ;  /* 0x001d381e01007387 */ /* 0x0001e80000100800 */
[----:B------:R-:W4:Y:S01]  /*1eec0*/  LDL.LU R34, [R1+0x24] ;  /* 0x0000240001227983 */ /* 0x000f220000300800 */
[----:B------:R-:W-:-:S02]  /*1eed0*/  LEA.HI.X.SX32 R28, R28, R24, 0x1, P6 ;  /* 0x000000181c1c7211 */ /* 0x000fc400030f0eff */
[----:B0-----:R-:W-:Y:S02]  /*1eee0*/  LEA.HI.X.SX32 R30, R29, R24, 0x1, P4 ;  /* 0x000000181d1e7211 */ /* 0x001fe400020f0eff */
[----:B------:R-:W-:-:S05]  /*1eef0*/  IADD3 R31, P0, R45, R52, RZ ;  /* 0x000000342d1f7210 */ /* 0x000fca0007f1e0ff */
[----:B------:R0:W-:Y:S04]  /*1ef00*/  STL [R1+0x1d74], R31 ;  /* 0x001d741f01007387 */ /* 0x0001e80000100800 */
[----:B------:R-:W4:Y:S04]  /*1ef10*/  LDL.LU R33, [R1+0x20] ;  /* 0x0000200001217983 */ /* 0x000f280000300800 */
[----:B------:R1:W-:Y:S04]  /*1ef20*/  STL [R1+0x1d40], R30 ;  /* 0x001d401e01007387 */ /* 0x0003e80000100800 */
[----:B------:R-:W4:Y:S01]  /*1ef30*/  LDL.LU R32, [R1+0x1c] ;  /* 0x00001c0001207983 */ /* 0x000f220000300800 */
[----:B------:R-:W-:-:S05]  /*1ef40*/  IADD3 R29, P4, R44, R52, RZ ;  /* 0x000000342c1d7210 */ /* 0x000fca0007f9e0ff */
[----:B------:R-:W-:Y:S04]  /*1ef50*/  STL [R1+0x1d7c], R29 ;  /* 0x001d7c1d01007387 */ /* 0x000fe80000100800 */
[----:B0-----:R-:W4:Y:S04]  /*1ef60*/  LDL.LU R31, [R1+0x18] ;  /* 0x00001800011f7983 */ /* 0x001f280000300800 */
[----:B------:R0:W-:Y:S04]  /*1ef70*/  STL [R1+0x1d48], R28 ;  /* 0x001d481c01007387 */ /* 0x0001e80000100800 */
[----:B-1----:R-:W4:Y:S01]  /*1ef80*/  LDL.LU R30, [R1+0x14] ;  /* 0x00001400011e7983 */ /* 0x002f220000300800 */
[----:B0-----:R-:W-:-:S02]  /*1ef90*/  LEA.HI.X.SX32 R28, R27, R24, 0x1, P5 ;  /* 0x000000181b1c7211 */ /* 0x001fc400028f0eff */
[----:B------:R-:W-:Y:S02]  /*1efa0*/  LEA.HI.X.SX32 R26, R26, R24, 0x1, P3 ;  /* 0x000000181a1a7211 */ /* 0x000fe400018f0eff */
[----:B---3--:R-:W-:-:S05]  /*1efb0*/  IADD3 R29, P6, R43, R52, RZ ;  /* 0x000000342b1d7210 */ /* 0x008fca0007fde0ff */
[----:B------:R0:W-:Y:S04]  /*1efc0*/  STL [R1+0x1d84], R29 ;  /* 0x001d841d01007387 */ /* 0x0001e80000100800 */
[----:B0-----:R-:W3:Y:S04]  /*1efd0*/  LDL.LU R29, [R1+0x10] ;  /* 0x00001000011d7983 */ /* 0x001ee80000300800 */
[----:B------:R0:W-:Y:S01]  /*1efe0*/  STL [R1+0x1d50], R28 ;  /* 0x001d501c01007387 */ /* 0x0001e20000100800 */
[----:B------:R-:W-:-:S03]  /*1eff0*/  LEA.HI.X.SX32 R47, R25, R24, 0x1, P2 ;  /* 0x00000018192f7211 */ /* 0x000fc600010f0eff */
[----:B0-----:R-:W3:Y:S01]  /*1f000*/  LDL.LU R28, [R1+0xc] ;  /* 0x00000c00011c7983 */ /* 0x001ee20000300800 */
[----:B--2---:R-:W-:-:S05]  /*1f010*/  IADD3 R27, P5, R42, R52, RZ ;  /* 0x000000342a1b7210 */ /* 0x004fca0007fbe0ff */
[----:B------:R0:W-:Y:S04]  /*1f020*/  STL [R1+0x1d8c], R27 ;  /* 0x001d8c1b01007387 */ /* 0x0001e80000100800 */
[----:B0-----:R-:W2:Y:S04]  /*1f030*/  LDL.LU R27, [R1+0x8] ;  /* 0x00000800011b7983 */ /* 0x001ea80000300800 */
[----:B------:R0:W-:Y:S01]  /*1f040*/  STL [R1+0x1d58], R26 ;  /* 0x001d581a01007387 */ /* 0x0001e20000100800 */
[----:B----4-:R-:W-:-:S03]  /*1f050*/  IADD3 R48, P3, R41, R52, RZ ;  /* 0x0000003429307210 */ /* 0x010fc60007f7e0ff */
[----:B0-----:R-:W4:Y:S04]  /*1f060*/  LDL.LU R26, [R1+0x4] ;  /* 0x00000400011a7983 */ /* 0x001f280000300800 */
[----:B------:R-:W-:Y:S04]  /*1f070*/  STL [R1+0x1d94], R48 ;  /* 0x001d943001007387 */ /* 0x000fe80000100800 */
[----:B------:R-:W4:Y:S01]  /*1f080*/  LDL.LU R25, [R1] ;  /* 0x0000000001197983 */ /* 0x000f220000300800 */
[----:B------:R-:W-:-:S03]  /*1f090*/  LEA.HI.X.SX32 R45, R45, R24, 0x1, P0 ;  /* 0x000000182d2d7211 */ /* 0x000fc600000f0eff */
[----:B------:R0:W-:Y:S02]  /*1f0a0*/  STL [R1+0x1d60], R47 ;  /* 0x001d602f01007387 */ /* 0x0001e40000100800 */
[----:B0-----:R-:W-:Y:S02]  /*1f0b0*/  LEA.HI.X.SX32 R47, R46, R24, 0x1, P1 ;  /* 0x000000182e2f7211 */ /* 0x001fe400008f0eff */
[----:B------:R-:W-:-:S05]  /*1f0c0*/  IADD3 R48, P2, R40, R52, RZ ;  /* 0x0000003428307210 */ /* 0x000fca0007f5e0ff */
[----:B------:R-:W-:Y:S04]  /*1f0d0*/  STL [R1+0x1d9c], R48 ;  /* 0x001d9c3001007387 */ /* 0x000fe80000100800 */
[----:B------:R0:W-:Y:S01]  /*1f0e0*/  STL [R1+0x1d68], R47 ;  /* 0x001d682f01007387 */ /* 0x0001e20000100800 */
[----:B------:R-:W-:Y:S02]  /*1f0f0*/  LEA.HI.X.SX32 R42, R42, R24, 0x1, P5 ;  /* 0x000000182a2a7211 */ /* 0x000fe400028f0eff */
[----:B------:R-:W-:-:S05]  /*1f100*/  IADD3 R46, P1, R39, R52, RZ ;  /* 0x00000034272e7210 */ /* 0x000fca0007f3e0ff */
[----:B------:R1:W-:Y:S01]  /*1f110*/  STL [R1+0x1da4], R46 ;  /* 0x001da42e01007387 */ /* 0x0003e20000100800 */
[----:B0-----:R-:W-:-:S03]  /*1f120*/  IADD3 R47, P0, R38, R52, RZ ;  /* 0x00000034262f7210 */ /* 0x001fc60007f1e0ff */
[----:B------:R0:W-:Y:S01]  /*1f130*/  STL [R1+0x1d70], R45 ;  /* 0x001d702d01007387 */ /* 0x0001e20000100800 */
[-C--:B-1----:R-:W-:Y:S02]  /*1f140*/  LEA.HI.X.SX32 R46, R44, R24.reuse, 0x1, P4 ;  /* 0x000000182c2e7211 */ /* 0x082fe400020f0eff */
[----:B------:R-:W-:Y:S02]  /*1f150*/  LEA.HI.X.SX32 R44, R43, R24, 0x1, P6 ;  /* 0x000000182b2c7211 */ /* 0x000fe400030f0eff */
[-C--:B0-----:R-:W-:Y:S01]  /*1f160*/  IADD3 R45, P4, R37, R52.reuse, RZ ;  /* 0x00000034252d7210 */ /* 0x081fe20007f9e0ff */
[----:B------:R-:W-:Y:S04]  /*1f170*/  STL [R1+0x1dac], R47 ;  /* 0x001dac2f01007387 */ /* 0x000fe80000100800 */
[----:B------:R-:W-:Y:S01]  /*1f180*/  STL [R1+0x1d78], R46 ;  /* 0x001d782e01007387 */ /* 0x000fe20000100800 */
[----:B------:R-:W-:-:S03]  /*1f190*/  IADD3 R43, P6, R36, R52, RZ ;  /* 0x00000034242b7210 */ /* 0x000fc60007fde0ff */
[----:B------:R-:W-:Y:S04]  /*1f1a0*/  STL [R1+0x1db4], R45 ;  /* 0x001db42d01007387 */ /* 0x000fe80000100800 */
[----:B------:R0:W-:Y:S04]  /*1f1b0*/  STL [R1+0x1d80], R44 ;  /* 0x001d802c01007387 */ /* 0x0001e80000100800 */
[----:B------:R1:W-:Y:S04]  /*1f1c0*/  STL [R1+0x1dbc], R43 ;  /* 0x001dbc2b01007387 */ /* 0x0003e80000100800 */
[----:B------:R1:W-:Y:S01]  /*1f1d0*/  STL [R1+0x1d88], R42 ;  /* 0x001d882a01007387 */ /* 0x0003e20000100800 */
[----:B0-----:R-:W-:-:S02]  /*1f1e0*/  IADD3 R44, P5, R35, R52, RZ ;  /* 0x00000034232c7210 */ /* 0x001fc40007fbe0ff */
[-C--:B-1----:R-:W-:Y:S02]  /*1f1f0*/  LEA.HI.X.SX32 R43, R41, R24.reuse, 0x1, P3 ;  /* 0x00000018292b7211 */ /* 0x082fe400018f0eff */
[----:B------:R-:W-:Y:S02]  /*1f200*/  LEA.HI.X.SX32 R41, R40, R24, 0x1, P2 ;  /* 0x0000001828297211 */ /* 0x000fe400010f0eff */
[----:B------:R-:W-:Y:S01]  /*1f210*/  IADD3 R42, P3, R34, R52, RZ ;  /* 0x00000034222a7210 */ /* 0x000fe20007f7e0ff */
[----:B------:R-:W-:Y:S01]  /*1f220*/  STL [R1+0x1dc4], R44 ;  /* 0x001dc42c01007387 */ /* 0x000fe20000100800 */
[----:B------:R-:W-:-:S03]  /*1f230*/  LEA.HI.X.SX32 R39, R39, R24, 0x1, P1 ;  /* 0x0000001827277211 */ /* 0x000fc600008f0eff */
[----:B------:R-:W-:Y:S04]  /*1f240*/  STL [R1+0x1d90], R43 ;  /* 0x001d902b01007387 */ /* 0x000fe80000100800 */
[----:B------:R-:W-:Y:S04]  /*1f250*/  STL [R1+0x1dcc], R42 ;  /* 0x001dcc2a01007387 */ /* 0x000fe80000100800 */
[----:B------:R0:W-:Y:S01]  /*1f260*/  STL [R1+0x1d98], R41 ;  /* 0x001d982901007387 */ /* 0x0001e20000100800 */
[----:B------:R-:W-:-:S05]  /*1f270*/  IADD3 R40, P2, R33, R52, RZ ;  /* 0x0000003421287210 */ /* 0x000fca0007f5e0ff */
[----:B------:R1:W-:Y:S01]  /*1f280*/  STL [R1+0x1dd4], R40 ;  /* 0x001dd42801007387 */ /* 0x0003e20000100800 */
[----:B0-----:R-:W-:-:S03]  /*1f290*/  IADD3 R41, P1, R32, R52, RZ ;  /* 0x0000003420297210 */ /* 0x001fc60007f3e0ff */
[----:B------:R0:W-:Y:S01]  /*1f2a0*/  STL [R1+0x1da0], R39 ;  /* 0x001da02701007387 */ /* 0x0001e20000100800 */
[-C--:B------:R-:W-:Y:S02]  /*1f2b0*/  LEA.HI.X.SX32 R36, R36, R24.reuse, 0x1, P6 ;  /* 0x0000001824247211 */ /* 0x080fe400030f0eff */
[-C--:B-1----:R-:W-:Y:S02]  /*1f2c0*/  LEA.HI.X.SX32 R40, R38, R24.reuse, 0x1, P0 ;  /* 0x0000001826287211 */ /* 0x082fe400000f0eff */
[----:B------:R-:W-:Y:S01]  /*1f2d0*/  LEA.HI.X.SX32 R38, R37, R24, 0x1, P4 ;  /* 0x0000001825267211 */ /* 0x000fe200020f0eff */
[----:B------:R-:W-:Y:S01]  /*1f2e0*/  STL [R1+0x1ddc], R41 ;  /* 0x001ddc2901007387 */ /* 0x000fe20000100800 */
[----:B0-----:R-:W-:-:S03]  /*1f2f0*/  IADD3 R39, P0, R31, R52, RZ ;  /* 0x000000341f277210 */ /* 0x001fc60007f1e0ff */
[----:B------:R-:W-:Y:S04]  /*1f300*/  STL [R1+0x1da8], R40 ;  /* 0x001da82801007387 */ /* 0x000fe80000100800 */
[----:B------:R-:W-:Y:S01]  /*1f310*/  STL [R1+0x1de4], R39 ;  /* 0x001de42701007387 */ /* 0x000fe20000100800 */
[----:B------:R-:W-:-:S03]  /*1f320*/  IADD3 R37, P4, R30, R52, RZ ;  /* 0x000000341e257210 */ /* 0x000fc60007f9e0ff */
[----:B------:R-:W-:Y:S04]  /*1f330*/  STL [R1+0x1db0], R38 ;  /* 0x001db02601007387 */ /* 0x000fe80000100800 */
[----:B------:R0:W-:Y:S04]  /*1f340*/  STL [R1+0x1dec], R37 ;  /* 0x001dec2501007387 */ /* 0x0001e80000100800 */
[----:B------:R1:W-:Y:S01]  /*1f350*/  STL [R1+0x1db8], R36 ;  /* 0x001db82401007387 */ /* 0x0003e20000100800 */
[-C--:B------:R-:W-:Y:S02]  /*1f360*/  LEA.HI.X.SX32 R33, R33, R24.reuse, 0x1, P2 ;  /* 0x0000001821217211 */ /* 0x080fe400010f0eff */
[----:B0-----:R-:W-:-:S02]  /*1f370*/  LEA.HI.X.SX32 R37, R35, R24, 0x1, P5 ;  /* 0x0000001823257211 */ /* 0x001fc400028f0eff */
[-C--:B------:R-:W-:Y:S01]  /*1f380*/  LEA.HI.X.SX32 R35, R34, R24.reuse, 0x1, P3 ;  /* 0x0000001822237211 */ /* 0x080fe200018f0eff */
[----:B------:R-:W-:Y:S01]  /*1f390*/  IMAD R61, R61, UR6, RZ ;  /* 0x000000063d3d7c24 */ /* 0x000fe2000f8e02ff */
[----:B------:R-:W-:Y:S01]  /*1f3a0*/  LEA.HI.X.SX32 R30, R30, R24, 0x1, P4 ;  /* 0x000000181e1e7211 */ /* 0x000fe200020f0eff */
[----:B------:R-:W-:Y:S01]  /*1f3b0*/  IMAD R60, R60, UR6, RZ ;  /* 0x000000063c3c7c24 */ /* 0x000fe2000f8e02ff */
[----:B---3--:R-:W-:-:S05]  /*1f3c0*/  IADD3 R38, P6, R29, R52, RZ ;  /* 0x000000341d267210 */ /* 0x008fca0007fde0ff */
[----:B------:R-:W-:Y:S04]  /*1f3d0*/  STL [R1+0x1df4], R38 ;  /* 0x001df42601007387 */ /* 0x000fe80000100800 */
[----:B------:R-:W-:Y:S01]  /*1f3e0*/  STL [R1+0x1dc0], R37 ;  /* 0x001dc02501007387 */ /* 0x000fe20000100800 */
[----:B-1----:R-:W-:-:S05]  /*1f3f0*/  IADD3 R36, P5, R28, R52, RZ ;  /* 0x000000341c247210 */ /* 0x002fca0007fbe0ff */
[----:B------:R-:W-:Y:S04]  /*1f400*/  STL [R1+0x1dfc], R36 ;  /* 0x001dfc2401007387 */ /* 0x000fe80000100800 */
[----:B------:R4:W-:Y:S01]  /*1f410*/  STL [R1+0x1dc8], R35 ;  /* 0x001dc82301007387 */ /* 0x0009e20000100800 */
        /* <DEDUP_REMOVED lines=9> */
[----:B------:R-:W-:Y:S01]  /*1f4b0*/  IMAD R19, R19, UR6, RZ ;  /* 0x0000000613137c24 */ /* 0x000fe2000f8e02ff */
[----:B--2---:R-:W-:-:S05]  /*1f4c0*/  IADD3 R34, P3, R27, R52, RZ ;  /* 0x000000341b227210 */ /* 0x004fca0007f7e0ff */
[----:B------:R0:W-:Y:S04]  /*1f4d0*/  STL [R1+0x1e04], R34 ;  /* 0x001e042201007387 */ /* 0x0001e80000100800 */
[----:B------:R1:W-:Y:S01]  /*1f4e0*/  STL [R1+0x1dd0], R33 ;  /* 0x001dd02101007387 */ /* 0x0003e20000100800 */
[----:B----4-:R-:W-:Y:S02]  /*1f4f0*/  IADD3 R35, P2, R26, R52, RZ ;  /* 0x000000341a237210 */ /* 0x010fe40007f5e0ff */
[-C--:B0-----:R-:W-:Y:S02]  /*1f500*/  LEA.HI.X.SX32 R34, R32, R24.reuse, 0x1, P1 ;  /* 0x0000001820227211 */ /* 0x081fe400008f0eff */
[----:B------:R-:W-:Y:S01]  /*1f510*/  LEA.HI.X.SX32 R32, R31, R24, 0x1, P0 ;  /* 0x000000181f207211 */ /* 0x000fe200000f0eff */
[----:B------:R-:W-:Y:S01]  /*1f520*/  STL [R1+0x1e0c], R35 ;  /* 0x001e0c2301007387 */ /* 0x000fe20000100800 */
[----:B------:R-:W-:-:S02]  /*1f530*/  IADD3 R31, P0, R61, R52, RZ ;  /* 0x000000343d1f7210 */ /* 0x000fc40007f1e0ff */
[-C--:B-1----:R-:W-:Y:S01]  /*1f540*/  IADD3 R33, P1, R25, R52.reuse, RZ ;  /* 0x0000003419217210 */ /* 0x082fe20007f3e0ff */
[----:B------:R-:W-:Y:S04]  /*1f550*/  STL [R1+0x1dd8], R34 ;  /* 0x001dd82201007387 */ /* 0x000fe80000100800 */
[----:B------:R-:W-:Y:S04]  /*1f560*/  STL [R1+0x1e14], R33 ;  /* 0x001e142101007387 */ /* 0x000fe80000100800 */
[----:B------:R0:W-:Y:S04]  /*1f570*/  STL [R1+0x1de0], R32 ;  /* 0x001de02001007387 */ /* 0x0001e80000100800 */
[----:B------:R1:W-:Y:S04]  /*1f580*/  STL [R1+0x1e1c], R31 ;  /* 0x001e1c1f01007387 */ /* 0x0003e80000100800 */
[----:B------:R2:W-:Y:S01]  /*1f590*/  STL [R1+0x1de8], R30 ;  /* 0x001de81e01007387 */ /* 0x0005e20000100800 */
[----:B0-----:R-:W-:-:S02]  /*1f5a0*/  IADD3 R32, P4, R60, R52, RZ ;  /* 0x000000343c207210 */ /* 0x001fc40007f9e0ff */
[-C--:B-1----:R-:W-:Y:S02]  /*1f5b0*/  LEA.HI.X.SX32 R31, R29, R24.reuse, 0x1, P6 ;  /* 0x000000181d1f7211 */ /* 0x082fe400030f0eff */
[----:B------:R-:W-:Y:S02]  /*1f5c0*/  LEA.HI.X.SX32 R29, R28, R24, 0x1, P5 ;  /* 0x000000181c1d7211 */ /* 0x000fe400028f0eff */
[-C--:B--2---:R-:W-:Y:S01]  /*1f5d0*/  IADD3 R30, P6, R59, R52.reuse, RZ ;  /* 0x000000343b1e7210 */ /* 0x084fe20007fde0ff */
[----:B------:R-:W-:Y:S01]  /*1f5e0*/  STL [R1+0x1e24], R32 ;  /* 0x001e242001007387 */ /* 0x000fe20000100800 */
[----:B------:R-:W-:Y:S02]  /*1f5f0*/  IADD3 R28, P5, R58, R52, RZ ;  /* 0x000000343a1c7210 */ /* 0x000fe40007fbe0ff */
[----:B------:R-:W-:Y:S01]  /*1f600*/  LEA.HI.X.SX32 R27, R27, R24, 0x1, P3 ;  /* 0x000000181b1b7211 */ /* 0x000fe200018f0eff */
        /* <DEDUP_REMOVED lines=10> */
[----:B------:R-:W-:-:S03]  /*1f6b0*/  IADD3 R25, P1, R55, R52, RZ ;  /* 0x0000003437197210 */ /* 0x000fc60007f3e0ff */
[----:B------:R-:W-:Y:S04]  /*1f6c0*/  STL [R1+0x1e08], R28 ;  /* 0x001e081c01007387 */ /* 0x000fe80000100800 */
[----:B------:R0:W-:Y:S04]  /*1f6d0*/  STL [R1+0x1e44], R27 ;  /* 0x001e441b01007387 */ /* 0x0001e80000100800 */
[----:B------:R1:W-:Y:S04]  /*1f6e0*/  STL [R1+0x1e10], R26 ;  /* 0x001e101a01007387 */ /* 0x0003e80000100800 */
[----:B------:R2:W-:Y:S01]  /*1f6f0*/  STL [R1+0x1e4c], R25 ;  /* 0x001e4c1901007387 */ /* 0x0005e20000100800 */
[----:B0-----:R-:W-:-:S02]  /*1f700*/  LEA.HI.X.SX32 R27, R61, R24, 0x1, P0 ;  /* 0x000000183d1b7211 */ /* 0x001fc400000f0eff */
[----:B-1----:R-:W-:-:S03]  /*1f710*/  IADD3 R26, P0, R23, R52, RZ ;  /* 0x00000034171a7210 */ /* 0x002fc60007f1e0ff */
[----:B------:R0:W-:Y:S01]  /*1f720*/  STL [R1+0x1e18], R27 ;  /* 0x001e181b01007387 */ /* 0x0001e20000100800 */
[----:B--2---:R-:W-:-:S03]  /*1f730*/  LEA.HI.X.SX32 R25, R60, R24, 0x1, P4 ;  /* 0x000000183c197211 */ /* 0x004fc600020f0eff */
[----:B------:R1:W-:Y:S04]  /*1f740*/  STL [R1+0x1e54], R26 ;  /* 0x001e541a01007387 */ /* 0x0003e80000100800 */
[----:B------:R2:W-:Y:S01]  /*1f750*/  STL [R1+0x1e20], R25 ;  /* 0x001e201901007387 */ /* 0x0005e20000100800 */
[----:B0-----:R-:W-:Y:S02]  /*1f760*/  IADD3 R27, P4, R22, R52, RZ ;  /* 0x00000034161b7210 */ /* 0x001fe40007f9e0ff */
[----:B-1----:R-:W-:-:S03]  /*1f770*/  LEA.HI.X.SX32 R26, R59, R24, 0x1, P6 ;  /* 0x000000183b1a7211 */ /* 0x002fc600030f0eff */
[----:B------:R0:W-:Y:S01]  /*1f780*/  STL [R1+0x1e5c], R27 ;  /* 0x001e5c1b01007387 */ /* 0x0001e20000100800 */
[----:B--2---:R-:W-:-:S03]  /*1f790*/  IADD3 R25, P6, R21, R52, RZ ;  /* 0x0000003415197210 */ /* 0x004fc60007fde0ff */
[----:B------:R1:W-:Y:S01]  /*1f7a0*/  STL [R1+0x1e28], R26 ;  /* 0x001e281a01007387 */ /* 0x0003e20000100800 */
[----:B------:R-:W-:-:S03]  /*1f7b0*/  IMAD R18, R18, UR6, RZ ;  /* 0x0000000612127c24 */ /* 0x000fc6000f8e02ff */
[----:B------:R2:W-:Y:S01]  /*1f7c0*/  STL [R1+0x1e64], R25 ;  /* 0x001e641901007387 */ /* 0x0005e20000100800 */
[----:B0-----:R-:W-:Y:S02]  /*1f7d0*/  LEA.HI.X.SX32 R27, R58, R24, 0x1, P5 ;  /* 0x000000183a1b7211 */ /* 0x001fe400028f0eff */
[----:B-1----:R-:W-:-:S03]  /*1f7e0*/  IADD3 R26, P5, R20, R52, RZ ;  /* 0x00000034141a7210 */ /* 0x002fc60007fbe0ff */
[----:B------:R0:W-:Y:S01]  /*1f7f0*/  STL [R1+0x1e30], R27 ;  /* 0x001e301b01007387 */ /* 0x0001e20000100800 */
[----:B--2---:R-:W-:-:S03]  /*1f800*/  LEA.HI.X.SX32 R25, R57, R24, 0x1, P3 ;  /* 0x0000001839197211 */ /* 0x004fc600018f0eff */
[----:B------:R1:W-:Y:S01]  /*1f810*/  STL [R1+0x1e6c], R26 ;  /* 0x001e6c1a01007387 */ /* 0x0003e20000100800 */
[----:B------:R-:W-:-:S03]  /*1f820*/  IMAD R17, R17, UR6, RZ ;  /* 0x0000000611117c24 */ /* 0x000fc6000f8e02ff */
[----:B------:R2:W-:Y:S01]  /*1f830*/  STL [R1+0x1e38], R25 ;  /* 0x001e381901007387 */ /* 0x0005e20000100800 */
[----:B0-----:R-:W-:Y:S01]  /*1f840*/  IADD3 R27, P3, R19, R52, RZ ;  /* 0x00000034131b7210 */ /* 0x001fe20007f7e0ff */
[----:B------:R-:W-:Y:S01]  /*1f850*/  IMAD R16, R16, UR6, RZ ;  /* 0x0000000610107c24 */ /* 0x000fe2000f8e02ff */
[----:B-1----:R-:W-:-:S03]  /*1f860*/  LEA.HI.X.SX32 R26, R56, R24, 0x1, P2 ;  /* 0x00000018381a7211 */ /* 0x002fc600010f0eff */
[----:B------:R0:W-:Y:S01]  /*1f870*/  STL [R1+0x1e74], R27 ;  /* 0x001e741b01007387 */ /* 0x0001e20000100800 */
[----:B--2---:R-:W-:-:S03]  /*1f880*/  IADD3 R25, P2, R18, R52, RZ ;  /* 0x0000003412197210 */ /* 0x004fc60007f5e0ff */
[----:B------:R1:W-:Y:S01]  /*1f890*/  STL [R1+0x1e40], R26 ;  /* 0x001e401a01007387 */ /* 0x0003e20000100800 */
[----:B------:R-:W-:-:S03]  /*1f8a0*/  IMAD R15, R15, UR6, RZ ;  /* 0x000000060f0f7c24 */ /* 0x000fc6000f8e02ff */
[----:B------:R2:W-:Y:S01]  /*1f8b0*/  STL [R1+0x1e7c], R25 ;  /* 0x001e7c1901007387 */ /* 0x0005e20000100800 */
[----:B0-----:R-:W-:Y:S02]  /*1f8c0*/  LEA.HI.X.SX32 R27, R55, R24, 0x1, P1 ;  /* 0x00000018371b7211 */ /* 0x001fe400008f0eff */
[----:B-1----:R-:W-:Y:S01]  /*1f8d0*/  IADD3 R26, P1, R17, R52, RZ ;  /* 0x00000034111a7210 */ /* 0x002fe20007f3e0ff */
[----:B------:R-:W-:Y:S01]  /*1f8e0*/  IMAD R14, R14, UR6, RZ ;  /* 0x000000060e0e7c24 */ /* 0x000fe2000f8e02ff */
[-C--:B------:R-:W-:Y:S02]  /*1f8f0*/  LEA.HI.X.SX32 R22, R22, R24.reuse, 0x1, P4 ;  /* 0x0000001816167211 */ /* 0x080fe400020f0eff */
[----:B--2---:R-:W-:Y:S02]  /*1f900*/  LEA.HI.X.SX32 R25, R23, R24, 0x1, P0 ;  /* 0x0000001817197211 */ /* 0x004fe400000f0eff */
[----:B------:R-:W-:Y:S01]  /*1f910*/  IADD3 R23, P0, R16, R52, RZ ;  /* 0x0000003410177210 */ /* 0x000fe20007f1e0ff */
[----:B------:R-:W-:Y:S01]  /*1f920*/  STL [R1+0x1e48], R27 ;  /* 0x001e481b01007387 */ /* 0x000fe20000100800 */
[----:B------:R-:W-:-:S03]  /*1f930*/  IMAD R13, R13, UR6, RZ ;  /* 0x000000060d0d7c24 */ /* 0x000fc6000f8e02ff */
        /* <DEDUP_REMOVED lines=8> */
[----:B------:R0:W-:Y:S01]  /*1f9c0*/  STL [R1+0x1e94], R25 ;  /* 0x001e941901007387 */ /* 0x0001e20000100800 */
[----:B------:R-:W-:Y:S02]  /*1f9d0*/  IADD3 R20, P5, R13, R52, RZ ;  /* 0x000000340d147210 */ /* 0x000fe40007fbe0ff */
[----:B------:R-:W-:Y:S01]  /*1f9e0*/  LEA.HI.X.SX32 R19, R19, R24, 0x1, P3 ;  /* 0x0000001813137211 */ /* 0x000fe200018f0eff */
[----:B------:R-:W-:Y:S04]  /*1f9f0*/  STL [R1+0x1e60], R23 ;  /* 0x001e601701007387 */ /* 0x000fe80000100800 */
[----:B------:R-:W-:Y:S04]  /*1fa00*/  STL [R1+0x1e9c], R22 ;  /* 0x001e9c1601007387 */ /* 0x000fe80000100800 */
[----:B------:R1:W-:Y:S04]  /*1fa10*/  STL [R1+0x1e68], R21 ;  /* 0x001e681501007387 */ /* 0x0003e80000100800 */
[----:B------:R-:W2:Y:S04]  /*1fa20*/  LDL.LU R27, [R1+0x324] ;  /* 0x00032400011b7983 */ /* 0x000ea80000300800 */
[----:B------:R3:W-:Y:S04]  /*1fa30*/  STL [R1+0x1ea4], R20 ;  /* 0x001ea41401007387 */ /* 0x0007e80000100800 */
[----:B------:R-:W4:Y:S04]  /*1fa40*/  LDL.LU R26, [R1+0x328] ;  /* 0x00032800011a7983 */ /* 0x000f280000300800 */
[----:B------:R3:W-:Y:S04]  /*1fa50*/  STL [R1+0x1e70], R19 ;  /* 0x001e701301007387 */ /* 0x0007e80000100800 */
[----:B0-----:R-:W4:Y:S01]  /*1fa60*/  LDL.LU R25, [R1+0x32c] ;  /* 0x00032c0001197983 */ /* 0x001f220000300800 */
[----:B------:R-:W-:-:S02]  /*1fa70*/  IMAD R12, R12, UR6, RZ ;  /* 0x000000060c0c7c24 */ /* 0x000fc4000f8e02ff */
[----:B------:R-:W-:Y:S02]  /*1fa80*/  IMAD R11, R11, UR6, RZ ;  /* 0x000000060b0b7c24 */ /* 0x000fe4000f8e02ff */
[----:B------:R-:W-:Y:S01]  /*1fa90*/  IMAD R10, R10, UR6, RZ ;  /* 0x000000060a0a7c24 */ /* 0x000fe2000f8e02ff */
[----:B-1----:R-:W-:Y:S02]  /*1faa0*/  IADD3 R21, P3, R12, R52, RZ ;  /* 0x000000340c157210 */ /* 0x002fe40007f7e0ff */
[----:B---3--:R-:W-:Y:S02]  /*1fab0*/  LEA.HI.X.SX32 R20, R18, R24, 0x1, P2 ;  /* 0x0000001812147211 */ /* 0x008fe400010f0eff */
[----:B------:R-:W-:Y:S01]  /*1fac0*/  IADD3 R19, P2, R11, R52, RZ ;  /* 0x000000340b137210 */ /* 0x000fe20007f5e0ff */
[----:B------:R-:W-:Y:S01]  /*1fad0*/  IMAD R9, R9, UR6, RZ ;  /* 0x0000000609097c24 */ /* 0x000fe2000f8e02ff */
[----:B------:R-:W-:Y:S01]  /*1fae0*/  LEA.HI.X.SX32 R18, R17, R24, 0x1, P1 ;  /* 0x0000001811127211 */ /* 0x000fe200008f0eff */
[----:B------:R-:W-:Y:S01]  /*1faf0*/  STL [R1+0x1eac], R21 ;  /* 0x001eac1501007387 */ /* 0x000fe20000100800 */
[----:B------:R-:W-:Y:S01]  /*1fb00*/  IADD3 R17, P1, R10, R52, RZ ;  /* 0x000000340a117210 */ /* 0x000fe20007f3e0ff */
[----:B------:R-:W-:Y:S01]  /*1fb10*/  IMAD R8, R8, UR6, RZ ;  /* 0x0000000608087c24 */ /* 0x000fe2000f8e02ff */
[----:B------:R-:W-:Y:S01]  /*1fb20*/  LEA.HI.X.SX32 R16, R16, R24, 0x1, P0 ;  /* 0x0000001810107211 */ /* 0x000fe200000f0eff */
[----:B------:R-:W-:Y:S01]  /*1fb30*/  STL [R1+0x1e78], R20 ;  /* 0x001e781401007387 */ /* 0x000fe20000100800 */
[----:B------:R-:W-:-:S03]  /*1fb40*/  IMAD R7, R7, UR6, RZ ;  /* 0x0000000607077c24 */ /* 0x000fc6000f8e02ff */
[----:B------:R-:W-:Y:S04]  /*1fb50*/  STL [R1+0x1eb4], R19 ;  /* 0x001eb41301007387 */ /* 0x000fe80000100800 */
[----:B------:R0:W-:Y:S04]  /*1fb60*/  STL [R1+0x1e80], R18 ;  /* 0x001e801201007387 */ /* 0x0001e80000100800 */
[----:B------:R1:W-:Y:S01]  /*1fb70*/  STL [R1+0x1ebc], R17 ;  /* 0x001ebc1101007387 */ /* 0x0003e20000100800 */
[----:B------:R-:W-:-:S03]  /*1fb80*/  IMAD R6, R6, UR6, RZ ;  /* 0x0000000606067c24 */ /* 0x000fc6000f8e02ff */
[----:B------:R3:W-:Y:S01]  /*1fb90*/  STL [R1+0x1e88], R16 ;  /* 0x001e881001007387 */ /* 0x0007e20000100800 */
[----:B0-----:R-:W-:Y:S02]  /*1fba0*/  IADD3 R18, P0, R9, R52, RZ ;  /* 0x0000003409127210 */ /* 0x001fe40007f1e0ff */
[-C--:B-1----:R-:W-:Y:S02]  /*1fbb0*/  LEA.HI.X.SX32 R17, R15, R24.reuse, 0x1, P4 ;  /* 0x000000180f117211 */ /* 0x082fe400020f0eff */
[----:B------:R-:W-:Y:S02]  /*1fbc0*/  LEA.HI.X.SX32 R15, R14, R24, 0x1, P6 ;  /* 0x000000180e0f7211 */ /* 0x000fe400030f0eff */
[-C--:B---3--:R-:W-:Y:S01]  /*1fbd0*/  IADD3 R16, P4, R8, R52.reuse, RZ ;  /* 0x0000003408107210 */ /* 0x088fe20007f9e0ff */
        /* <DEDUP_REMOVED lines=20> */
[----:B------:R-:W-:Y:S01]  /*1fd20*/  IMAD R0, R0, UR7, RZ ;  /* 0x0000000700007c24 */ /* 0x000fe2000f8e02ff */
[----:B------:R-:W-:-:S02]  /*1fd30*/  ULDC UR6, c[0x0][0x238] ;  /* 0x00008e0000067ab9 */ /* 0x000fc40000000800 */
[----:B------:R-:W-:Y:S04]  /*1fd40*/  STL [R1+0x1ed4], R13 ;  /* 0x001ed40d01007387 */ /* 0x000fe80000100800 */
[----:B------:R0:W-:Y:S04]  /*1fd50*/  STL [R1+0x1eb0], R12 ;  /* 0x001eb00c01007387 */ /* 0x0001e80000100800 */
[----:B------:R1:W-:Y:S04]  /*1fd60*/  STL [R1+0x1ed8], R11 ;  /* 0x001ed80b01007387 */ /* 0x0003e80000100800 */
[----:B------:R3:W-:Y:S01]  /*1fd70*/  STL [R1+0x1eb8], R10 ;  /* 0x001eb80a01007387 */ /* 0x0007e20000100800 */
[----:B0-----:R-:W-:-:S02]  /*1fd80*/  IADD3 R12, P1, R2, R52, RZ ;  /* 0x00000034020c7210 */ /* 0x001fc40007f3e0ff */
[-C--:B-1----:R-:W-:Y:S02]  /*1fd90*/  LEA.HI.X.SX32 R11, R9, R24.reuse, 0x1, P0 ;  /* 0x00000018090b7211 */ /* 0x082fe400000f0eff */
[----:B------:R-:W-:Y:S02]  /*1fda0*/  LEA.HI.X.SX32 R9, R8, R24, 0x1, P4 ;  /* 0x0000001808097211 */ /* 0x000fe400020f0eff */
[----:B---3--:R-:W-:Y:S01]  /*1fdb0*/  IADD3 R10, P0, R3, R52, RZ ;  /* 0x00000034030a7210 */ /* 0x008fe20007f1e0ff */
[----:B------:R-:W-:Y:S01]  /*1fdc0*/  STL [R1+0x1edc], R12 ;  /* 0x001edc0c01007387 */ /* 0x000fe20000100800 */
[-C--:B------:R-:W-:Y:S02]  /*1fdd0*/  LEA.HI.X.SX32 R8, R7, R24.reuse, 0x1, P6 ;  /* 0x0000001807087211 */ /* 0x080fe400030f0eff */
[-C--:B------:R-:W-:Y:S01]  /*1fde0*/  LEA.HI.X.SX32 R7, R6, R24.reuse, 0x1, P5 ;  /* 0x0000001806077211 */ /* 0x080fe200028f0eff */
[----:B------:R-:W-:Y:S01]  /*1fdf0*/  STL [R1+0x1ec0], R11 ;  /* 0x001ec00b01007387 */ /* 0x000fe20000100800 */
[----:B------:R-:W-:-:S02]  /*1fe00*/  LEA.HI.X.SX32 R6, R5, R24, 0x1, P3 ;  /* 0x0000001805067211 */ /* 0x000fc400018f0eff */
[-C--:B------:R-:W-:Y:S01]  /*1fe10*/  LEA.HI.X.SX32 R5, R4, R24.reuse, 0x1, P2 ;  /* 0x0000001804057211 */ /* 0x080fe200010f0eff */
[----:B------:R-:W-:Y:S01]  /*1fe20*/  STL [R1+0x17f4], R10 ;  /* 0x0017f40a01007387 */ /* 0x000fe20000100800 */
[-C--:B------:R-:W-:Y:S02]  /*1fe30*/  LEA.HI.X.SX32 R4, R2, R24.reuse, 0x1, P1 ;  /* 0x0000001802047211 */ /* 0x080fe400008f0eff */
[----:B------:R-:W-:Y:S01]  /*1fe40*/  LEA.HI.X.SX32 R2, R3, R24, 0x1, P0 ;  /* 0x0000001803027211 */ /* 0x000fe200000f0eff */
[----:B------:R-:W-:Y:S04]  /*1fe50*/  STL [R1+0x17e0], R9 ;  /* 0x0017e00901007387 */ /* 0x000fe80000100800 */
[----:B------:R-:W-:Y:S04]  /*1fe60*/  STL [R1+0x17e4], R8 ;  /* 0x0017e40801007387 */ /* 0x000fe80000100800 */
[----:B------:R-:W-:Y:S04]  /*1fe70*/  STL [R1+0x17e8], R7 ;  /* 0x0017e80701007387 */ /* 0x000fe80000100800 */
[----:B------:R0:W-:Y:S04]  /*1fe80*/  STL [R1+0x17ec], R6 ;  /* 0x0017ec0601007387 */ /* 0x0001e80000100800 */
[----:B------:R-:W-:Y:S04]  /*1fe90*/  STL [R1+0x17f0], R5 ;  /* 0x0017f00501007387 */ /* 0x000fe80000100800 */
[----:B------:R-:W-:Y:S01]  /*1fea0*/  STL [R1+0x17f8], R4 ;  /* 0x0017f80401007387 */ /* 0x000fe20000100800 */
[----:B0-----:R-:W-:-:S03]  /*1feb0*/  IADD3 R6, P3, R0, UR8, RZ ;  /* 0x0000000800067c10 */ /* 0x001fc6000ff7e0ff */
[----:B------:R0:W-:Y:S02]  /*1fec0*/  STL [R1+0x13fc], R2 ;  /* 0x0013fc0201007387 */ /* 0x0001e40000100800 */
[----:B0-----:R-:W-:Y:S02]  /*1fed0*/  LEA.HI.X.SX32 R2, R0, UR9, 0x1, P3 ;  /* 0x0000000900027c11 */ /* 0x001fe400098f0eff */
[----:B--2---:R-:W-:-:S04]  /*1fee0*/  IADD3 R9, P0, R27, UR8, RZ ;  /* 0x000000081b097c10 */ /* 0x004fc8000ff1e0ff */
[----:B------:R-:W-:Y:S02]  /*1fef0*/  LEA.HI.X.SX32 R5, R27, UR9, 0x1, P0 ;  /* 0x000000091b057c11 */ /* 0x000fe400080f0eff */
[C---:B----4-:R-:W-:Y:S01]  /*1ff00*/  IADD3 R8, P1, R26.reuse, UR8, RZ ;  /* 0x000000081a087c10 */ /* 0x050fe2000ff3e0ff */
[----:B------:R-:W-:Y:S03]  /*1ff10*/  STL [R1+0x1354], R9 ;  /* 0x0013540901007387 */ /* 0x000fe60000100800 */
[----:B------:R-:W-:Y:S02]  /*1ff20*/  LEA.HI.X.SX32 R4, R26, UR9, 0x1, P1 ;  /* 0x000000091a047c11 */ /* 0x000fe400088f0eff */
[C---:B------:R-:W-:Y:S01]  /*1ff30*/  IADD3 R7, P2, R25.reuse, UR8, RZ ;  /* 0x0000000819077c10 */ /* 0x040fe2000ff5e0ff */
[----:B------:R-:W-:Y:S03]  /*1ff40*/  STL [R1+0x135c], R8 ;  /* 0x00135c0801007387 */ /* 0x000fe60000100800 */
[----:B------:R-:W-:Y:S01]  /*1ff50*/  LEA.HI.X.SX32 R3, R25, UR9, 0x1, P2 ;  /* 0x0000000919037c11 */ /* 0x000fe200090f0eff */
[----:B------:R-:W-:Y:S04]  /*1ff60*/  STL [R1+0x1364], R7 ;  /* 0x0013640701007387 */ /* 0x000fe80000100800 */
[----:B------:R-:W-:Y:S04]  /*1ff70*/  STL [R1+0x136c], R6 ;  /* 0x00136c0601007387 */ /* 0x000fe80000100800 */
[----:B------:R-:W2:Y:S04]  /*1ff80*/  LDL.LU R0, [R1+0x2a6c] ;  /* 0x002a6c0001007983 */ /* 0x000ea80000300800 */
[----:B------:R-:W-:Y:S04]  /*1ff90*/  STL [R1+0x1350], R5 ;  /* 0x0013500501007387 */ /* 0x000fe80000100800 */
[----:B------:R-:W-:Y:S04]  /*1ffa0*/  STL [R1+0x1358], R4 ;  /* 0x0013580401007387 */ /* 0x000fe80000100800 */
[----:B------:R-:W-:Y:S04]  /*1ffb0*/  STL [R1+0x1360], R3 ;  /* 0x0013600301007387 */ /* 0x000fe80000100800 */
[----:B------:R-:W-:Y:S04]  /*1ffc0*/  STL [R1+0x1368], R2 ;  /* 0x0013680201007387 */ /* 0x000fe80000100800 */
        /* <DEDUP_REMOVED lines=1024> */
[----:B------:R-:W-:Y:S01]  /*23fd0*/  STL [R1+0xfc], RZ ;  /* 0x0000fcff01007387 */ /* 0x000fe20000100800 */
[----:B------:R-:W-:-:S02]  /*23fe0*/  UIMAD UR25, UR6, 0x1f, URZ ;  /* 0x0000001f061978a4 */ /* 0x000fc4000f8e023f */
[----:B------:R-:W-:Y:S02]  /*23ff0*/  UIMAD UR21, UR6, 0x1e, URZ ;  /* 0x0000001e061578a4 */ /* 0x000fe4000f8e023f */
[----:B------:R-:W-:Y:S02]  /*24000*/  UIMAD UR17, UR6, 0x1d, URZ ;  /* 0x0000001d061178a4 */ /* 0x000fe4000f8e023f */
[----:B------:R-:W-:Y:S02]  /*24010*/  UIMAD UR60, UR6, 0x1c, URZ ;  /* 0x0000001c063c78a4 */ /* 0x000fe4000f8e023f */
[----:B------:R-:W-:Y:S02]  /*24020*/  UIMAD UR12, UR6, 0x1b, URZ ;  /* 0x0000001b060c78a4 */ /* 0x000fe4000f8e023f */
[----:B------:R-:W-:Y:S02]  /*24030*/  UIMAD UR8, UR6, 0x1a, URZ ;  /* 0x0000001a060878a4 */ /* 0x000fe4000f8e023f */
        /* <DEDUP_REMOVED lines=9> */
[----:B------:R-:W-:Y:S02]  /*240d0*/  USHF.L.U32 UR40, UR6, 0x4, URZ ;  /* 0x0000000406287899 */ /* 0x000fe4000800063f */
[----:B------:R-:W-:Y:S02]  /*240e0*/  UIMAD UR38, UR6, 0xf, URZ ;  /* 0x0000000f062678a4 */ /* 0x000fe4000f8e023f */
[----:B------:R-:W-:Y:S02]  /*240f0*/  UIMAD UR36, UR6, 0xe, URZ ;  /* 0x0000000e062478a4 */ /* 0x000fe4000f8e023f */
[----:B------:R-:W-:-:S02]  /*24100*/  UIMAD UR34, UR6, 0xd, URZ ;  /* 0x0000000d062278a4 */ /* 0x000fc4000f8e023f */
[----:B------:R-:W-:Y:S02]  /*24110*/  UIMAD UR32, UR6, 0xc, URZ ;  /* 0x0000000c062078a4 */ /* 0x000fe4000f8e023f */
[----:B------:R-:W-:Y:S02]  /*24120*/  USHF.L.U32 UR5, UR5, 0x5, URZ ;  /* 0x0000000505057899 */ /* 0x000fe4000800063f */
[----:B------:R-:W-:Y:S02]  /*24130*/  UIMAD UR30, UR6, 0xb, URZ ;  /* 0x0000000b061e78a4 */ /* 0x000fe4000f8e023f */
[----:B------:R-:W-:Y:S02]  /*24140*/  UIMAD UR28, UR6, 0xa, URZ ;  /* 0x0000000a061c78a4 */ /* 0x000fe4000f8e023f */
[----:B------:R-:W-:Y:S02]  /*24150*/  UIMAD UR26, UR6, 0x9, URZ ;  /* 0x00000009061a78a4 */ /* 0x000fe4000f8e023f */
[----:B------:R-:W-:-:S02]  /*24160*/  USHF.L.U32 UR24, UR6, 0x3, URZ ;  /* 0x0000000306187899 */ /* 0x000fc4000800063f */
[----:B------:R-:W-:Y:S02]  /*24170*/  UIMAD UR22, UR6, 0x7, URZ ;  /* 0x00000007061678a4 */ /* 0x000fe4000f8e023f */
[----:B------:R-:W-:Y:S02]  /*24180*/  UIMAD UR20, UR6, 0x6, URZ ;  /* 0x00000006061478a4 */ /* 0x000fe4000f8e023f */
[----:B------:R-:W-:Y:S02]  /*24190*/  UIMAD UR18, UR6, 0x5, URZ ;  /* 0x00000005061278a4 */ /* 0x000fe4000f8e023f */
[----:B------:R-:W-:Y:S02]  /*241a0*/  USHF.L.U32 UR16, UR6, 0x2, URZ ;  /* 0x0000000206107899 */ /* 0x000fe4000800063f */
[----:B------:R-:W-:Y:S02]  /*241b0*/  UIMAD UR15, UR6, 0x3, URZ ;  /* 0x00000003060f78a4 */ /* 0x000fe4000f8e023f */
[----:B------:R-:W-:-:S02]  /*241c0*/  USHF.L.U32 UR13, UR6, 0x1, URZ ;  /* 0x00000001060d7899 */ /* 0x000fc4000800063f */
[----:B------:R-:W-:Y:S02]  /*241d0*/  USHF.R.S32.HI UR10, URZ, 0x1f, UR6 ;  /* 0x0000001f3f0a7899 */ /* 0x000fe40008011406 */
[----:B------:R-:W-:Y:S02]  /*241e0*/  USHF.L.U32 UR7, UR6, 0x5, URZ ;  /* 0x0000000506077899 */ /* 0x000fe4000800063f */
[----:B------:R-:W-:Y:S02]  /*241f0*/  USHF.R.S32.HI UR23, URZ, 0x1f, UR25 ;  /* 0x0000001f3f177899 */ /* 0x000fe40008011419 */
[----:B------:R-:W-:Y:S02]  /*24200*/  USHF.R.S32.HI UR19, URZ, 0x1f, UR21 ;  /* 0x0000001f3f137899 */ /* 0x000fe40008011415 */
[----:B------:R-:W-:Y:S02]  /*24210*/  USHF.R.S32.HI UR61, URZ, 0x1f, UR17 ;  /* 0x0000001f3f3d7899 */ /* 0x000fe40008011411 */
[----:B------:R-:W-:-:S02]  /*24220*/  USHF.R.S32.HI UR14, URZ, 0x1f, UR60 ;  /* 0x0000001f3f0e7899 */ /* 0x000fc4000801143c */
[----:B------:R-:W-:Y:S02]  /*24230*/  USHF.R.S32.HI UR11, URZ, 0x1f, UR12 ;  /* 0x0000001f3f0b7899 */ /* 0x000fe4000801140c */
[----:B------:R-:W-:Y:S02]  /*24240*/  USHF.R.S32.HI UR59, URZ, 0x1f, UR8 ;  /* 0x0000001f3f3b7899 */ /* 0x000fe40008011408 */
        /* <DEDUP_REMOVED lines=13> */
[----:B------:R-:W-:Y:S01]  /*24320*/  USHF.R.S32.HI UR29, URZ, 0x1f, UR32 ;  /* 0x0000001f3f1d7899 */ /* 0x000fe20008011420 */
[----:B------:R-:W-:Y:S01]  /*24330*/  IADD3 R11, P0, R9, UR25, RZ ;  /* 0x00000019090b7c10 */ /* 0x000fe2000ff1e0ff */
[----:B------:R-:W0:Y:S01]  /*24340*/  LDC R26, c[0x0][0x230] ;  /* 0x00008c00ff1a7b82 */ /* 0x000e220000000800 */
[----:B------:R-:W-:Y:S01]  /*24350*/  IADD3 R12, P1, R8, UR25, RZ ;  /* 0x00000019080c7c10 */ /* 0x000fe2000ff3e0ff */
[----:B------:R-:W-:Y:S01]  /*24360*/  USHF.R.S32.HI UR27, URZ, 0x1f, UR30 ;  /* 0x0000001f3f1b7899 */ /* 0x000fe2000801141e */
[----:B------:R-:W-:Y:S01]  /*24370*/  IADD3 R10, P2, R7, UR25, RZ ;  /* 0x00000019070a7c10 */ /* 0x000fe2000ff5e0ff */
[----:B------:R1:W-:Y:S04]  /*24380*/  STL [R1+0x1404], R11 ;  /* 0x0014040b01007387 */ /* 0x0003e80000100800 */
[----:B------:R3:W-:Y:S04]  /*24390*/  STL [R1+0x140c], R12 ;  /* 0x00140c0c01007387 */ /* 0x0007e80000100800 */
[----:B------:R4:W-:Y:S01]  /*243a0*/  STL [R1+0x1414], R10 ;  /* 0x0014140a01007387 */ /* 0x0009e20000100800 */
[----:B-1----:R-:W-:Y:S01]  /*243b0*/  IADD3 R11, P3, R6, UR25, RZ ;  /* 0x00000019060b7c10 */ /* 0x002fe2000ff7e0ff */
[----:B------:R-:W-:Y:S01]  /*243c0*/  USHF.R.S32.HI UR25, URZ, 0x1f, UR28 ;  /* 0x0000001f3f197899 */ /* 0x000fe2000801141c */
[----:B---3--:R-:W-:-:S03]  /*243d0*/  IADD3.X R12, R4, UR23, RZ, P1, !PT ;  /* 0x00000017040c7c10 */ /* 0x008fc60008ffe4ff */
[----:B------:R1:W-:Y:S01]  /*243e0*/  STL [R1+0x141c], R11 ;  /* 0x00141c0b01007387 */ /* 0x0003e20000100800 */
[----:B----4-:R-:W-:Y:S01]  /*243f0*/  IADD3.X R10, R5, UR23, RZ, P0, !PT ;  /* 0x00000017050a7c10 */ /* 0x010fe200087fe4ff */
[----:B0-----:R-:W-:-:S04]  /*24400*/  VIADD R26, R26, 0x1f ;  /* 0x0000001f1a1a7836 */ /* 0x001fc80000000000 */
[----:B------:R0:W-:Y:S01]  /*24410*/  STL [R1+0x1400], R10 ;  /* 0x0014000a01007387 */ /* 0x0001e20000100800 */
[----:B-1----:R-:W-:-:S03]  /*24420*/  IADD3.X R11, R3, UR23, RZ, P2, !PT ;  /* 0x00000017030b7c10 */ /* 0x002fc600097fe4ff */
[----:B------:R1:W-:Y:S01]  /*24430*/  STL [R1+0x1408], R12 ;  /* 0x0014080c01007387 */ /* 0x0003e20000100800 */
[----:B------:R-:W-:-:S03]  /*24440*/  SHF.R.S32.HI R25, RZ, 0x1f, R26 ;  /* 0x0000001fff197819 */ /* 0x000fc6000001141a */
[----:B------:R3:W-:Y:S01]  /*24450*/  STL [R1+0x1410], R11 ;  /* 0x0014100b01007387 */ /* 0x0007e20000100800 */
[----:B------:R-:W-:Y:S02]  /*24460*/  LEA.HI R25, R25, R26, RZ, 0x5 ;  /* 0x0000001a19197211 */ /* 0x000fe400078f28ff */
[----:B0-----:R-:W-:Y:S01]  /*24470*/  IADD3.X R10, R2, UR23, RZ, P3, !PT ;  /* 0x00000017020a7c10 */ /* 0x001fe20009ffe4ff */
[----:B------:R-:W-:Y:S01]  /*24480*/  USHF.R.S32.HI UR23, URZ, 0x1f, UR26 ;  /* 0x0000001f3f177899 */ /* 0x000fe2000801141a */
[----:B-1----:R-:W-:-:S03]  /*24490*/  IADD3 R12, P1, R8, UR21, RZ ;  /* 0x00000015080c7c10 */ /* 0x002fc6000ff3e0ff */
[----:B------:R0:W-:Y:S01]  /*244a0*/  STL [R1+0x1418], R10 ;  /* 0x0014180a01007387 */ /* 0x0001e20000100800 */
[----:B---3--:R-:W-:-:S05]  /*244b0*/  IADD3 R11, P0, R9, UR21, RZ ;  /* 0x00000015090b7c10 */ /* 0x008fca000ff1e0ff */
[----:B------:R1:W-:Y:S01]  /*244c0*/  STL [R1+0x1424], R11 ;  /* 0x0014240b01007387 */ /* 0x0003e20000100800 */
[----:B0-----:R-:W-:-:S03]  /*244d0*/  IADD3 R10, P2, R7, UR21, RZ ;  /* 0x00000015070a7c10 */ /* 0x001fc6000ff5e0ff */
[----:B------:R0:W-:Y:S04]  /*244e0*/  STL [R1+0x142c], R12 ;  /* 0x00142c0c01007387 */ /* 0x0001e80000100800 */
[----:B------:R3:W-:Y:S01]  /*244f0*/  STL [R1+0x1434], R10 ;  /* 0x0014340a01007387 */ /* 0x0007e20000100800 */
[----:B-1----:R-:W-:Y:S01]  /*24500*/  IADD3 R11, P3, R6, UR21, RZ ;  /* 0x00000015060b7c10 */ /* 0x002fe2000ff7e0ff */
[----:B------:R-:W-:Y:S01]  /*24510*/  USHF.R.S32.HI UR21, URZ, 0x1f, UR24 ;  /* 0x0000001f3f157899 */ /* 0x000fe20008011418 */
[----:B0-----:R-:W-:-:S03]  /*24520*/  IADD3.X R12, R4, UR19, RZ, P1, !PT ;  /* 0x00000013040c7c10 */ /* 0x001fc60008ffe4ff */
[----:B------:R0:W-:Y:S01]  /*24530*/  STL [R1+0x143c], R11 ;  /* 0x00143c0b01007387 */ /* 0x0001e20000100800 */
[----:B---3--:R-:W-:-:S05]  /*24540*/  IADD3.X R10, R5, UR19, RZ, P0, !PT ;  /* 0x00000013050a7c10 */ /* 0x008fca00087fe4ff */
[----:B------:R1:W-:Y:S01]  /*24550*/  STL [R1+0x1420], R10 ;  /* 0x0014200a01007387 */ /* 0x0003e20000100800 */
[----:B0-----:R-:W-:-:S03]  /*24560*/  IADD3.X R11, R3, UR19, RZ, P2, !PT ;  /* 0x00000013030b7c10 */ /* 0x001fc600097fe4ff */
[----:B------:R0:W-:Y:S04]  /*24570*/  STL [R1+0x1428], R12 ;  /* 0x0014280c01007387 */ /* 0x0001e80000100800 */
[----:B------:R3:W-:Y:S01]  /*24580*/  STL [R1+0x1430], R11 ;  /* 0x0014300b01007387 */ /* 0x0007e20000100800 */
[----:B-1----:R-:W-:Y:S01]  /*24590*/  IADD3.X R10, R2, UR19, RZ, P3, !PT ;  /* 0x00000013020a7c10 */ /* 0x002fe20009ffe4ff */
[----:B------:R-:W-:Y:S01]  /*245a0*/  USHF.R.S32.HI UR19, URZ, 0x1f, UR22 ;  /* 0x0000001f3f137899 */ /* 0x000fe20008011416 */
[----:B0-----:R-:W-:-:S03]  /*245b0*/  IADD3 R12, P1, R8, UR17, RZ ;  /* 0x00000011080c7c10 */ /* 0x001fc6000ff3e0ff */
        /* <DEDUP_REMOVED lines=31> */
[----:B------:R-:W-:Y:S04]  /*247b0*/  STL [R1+0x1468], R12 ;  /* 0x0014680c01007387 */ /* 0x000fe80000100800 */
[----:B------:R0:W-:Y:S01]  /*247c0*/  STL [R1+0x1470], R11 ;  /* 0x0014700b01007387 */ /* 0x0001e20000100800 */
[----:B-1----:R-:W-:Y:S01]  /*247d0*/  IADD3.X R10, R2, UR14, RZ, P3, !PT ;  /* 0x0000000e020a7c10 */ /* 0x002fe20009ffe4ff */
[----:B------:R-:W-:-:S04]  /*247e0*/  USHF.R.S32.HI UR14, URZ, 0x1f, UR15 ;  /* 0x0000001f3f0e7899 */ /* 0x000fc8000801140f */
[----:B------:R1:W-:Y:S01]  /*247f0*/  STL [R1+0x1478], R10 ;  /* 0x0014780a01007387 */ /* 0x0003e20000100800 */
[----:B0-----:R-:W-:-:S05]  /*24800*/  IADD3 R11, P0, R9, UR12, RZ ;  /* 0x0000000c090b7c10 */ /* 0x001fca000ff1e0ff */
[----:B------:R0:W-:Y:S01]  /*24810*/  STL [R1+0x1484], R11 ;  /* 0x0014840b01007387 */ /* 0x0001e20000100800 */
[----:B-1----:R-:W-:-:S04]  /*24820*/  IADD3 R10, P1, R8, UR12, RZ ;  /* 0x0000000c080a7c10 */ /* 0x002fc8000ff3e0ff */
[----:B------:R-:W-:Y:S01]  /*24830*/  IADD3.X R12, R4, UR11, RZ, P1, !PT ;  /* 0x0000000b040c7c10 */ /* 0x000fe20008ffe4ff */
[----:B------:R1:W-:Y:S01]  /*24840*/  STL [R1+0x148c], R10 ;  /* 0x00148c0a01007387 */ /* 0x0003e20000100800 */
[----:B0-----:R-:W-:-:S05]  /*24850*/  IADD3 R11, P2, R7, UR12, RZ ;  /* 0x0000000c070b7c10 */ /* 0x001fca000ff5e0ff */
[----:B------:R0:W-:Y:S01]  /*24860*/  STL [R1+0x1494], R11 ;  /* 0x0014940b01007387 */ /* 0x0001e20000100800 */
[----:B-1----:R-:W-:Y:S01]  /*24870*/  IADD3 R10, P3, R6, UR12, RZ ;  /* 0x0000000c060a7c10 */ /* 0x002fe2000ff7e0ff */
[----:B------:R-:W-:-:S04]  /*24880*/  USHF.R.S32.HI UR12, URZ, 0x1f, UR13 ;  /* 0x0000001f3f0c7899 */ /* 0x000fc8000801140d */
[----:B------:R1:W-:Y:S01]  /*24890*/  STL [R1+0x149c], R10 ;  /* 0x00149c0a01007387 */ /* 0x0003e20000100800 */
[----:B0-----:R-:W-:Y:S02]  /*248a0*/  SHF.R.S32.HI R11, RZ, 0x5, R25 ;  /* 0x00000005ff0b7819 */ /* 0x001fe40000011419 */
[----:B------:R-:W-:Y:S02]  /*248b0*/  IADD3.X R11, R3, UR11, RZ, P2, !PT ;  /* 0x0000000b030b7c10 */ /* 0x000fe400097fe4ff */
[----:B-1----:R-:W-:-:S05]  /*248c0*/  IADD3.X R10, R5, UR11, RZ, P0, !PT ;  /* 0x0000000b050a7c10 */ /* 0x002fca00087fe4ff */
[----:B------:R0:W-:Y:S04]  /*248d0*/  STL [R1+0x1480], R10 ;  /* 0x0014800a01007387 */ /* 0x0001e80000100800 */
[----:B------:R1:W-:Y:S04]  /*248e0*/  STL [R1+0x1488], R12 ;  /* 0x0014880c01007387 */ /* 0x0003e80000100800 */
[----:B------:R3:W-:Y:S01]  /*248f0*/  STL [R1+0x1490], R11 ;  /* 0x0014900b01007387 */ /* 0x0007e20000100800 */
        /* <DEDUP_REMOVED lines=11> */
[----:B--2---:R-:W-:-:S03]  /*249b0*/  LOP3.LUT R12, R0, 0x40, RZ, 0x3c, !PT ;  /* 0x00000040000c7812 */ /* 0x004fc600078e3cff */
[----:B------:R1:W-:Y:S01]  /*249c0*/  STL [R1+0x14bc], R11 ;  /* 0x0014bc0b01007387 */ /* 0x0003e20000100800 */
[----:B0-----:R-:W-:-:S03]  /*249d0*/  LOP3.LUT R10, R0, 0x20, RZ, 0x3c, !PT ;  /* 0x00000020000a7812 */ /* 0x001fc600078e3cff */
[----:B------:R0:W-:Y:S01]  /*249e0*/  STL [R1+0x2140], R12 ;  /* 0x0021400c01007387 */ /* 0x0001e20000100800 */
[----:B------:R-:W-:Y:S02]  /*249f0*/  IADD3 R10, P1, R9, UR9, RZ ;  /* 0x00000009090a7c10 */ /* 0x000fe4000ff3e0ff */
[----:B-1----:R-:W-:Y:S02]  /*24a00*/  LOP3.LUT R11, R0, 0x60, RZ, 0x3c, !PT ;  /* 0x00000060000b7812 */ /* 0x002fe400078e3cff */
[----:B0-----:R-:W-:-:S03]  /*24a10*/  IADD3 R12, P0, R8, UR9, RZ ;  /* 0x00000009080c7c10 */ /* 0x001fc6000ff1e0ff */
[----:B------:R0:W-:Y:S04]  /*24a20*/  STL [R1+0x213c], R11 ;  /* 0x00213c0b01007387 */ /* 0x0001e80000100800 */
[----:B------:R1:W-:Y:S04]  /*24a30*/  STL [R1+0x14c4], R10 ;  /* 0x0014c40a01007387 */ /* 0x0003e80000100800 */
[----:B------:R2:W-:Y:S01]  /*24a40*/  STL [R1+0x14cc], R12 ;  /* 0x0014cc0c01007387 */ /* 0x0005e20000100800 */
[----:B0-----:R-:W-:Y:S02]  /*24a50*/  IADD3 R11, P6, R7, UR9, RZ ;  /* 0x00000009070b7c10 */ /* 0x001fe4000ffde0ff */
[----:B-1----:R-:W-:-:S03]  /*24a60*/  IADD3.X R10, R5, UR59, RZ, P5, !PT ;  /* 0x0000003b050a7c10 */ /* 0x002fc6000affe4ff */
[----:B------:R0:W-:Y:S01]  /*24a70*/  STL [R1+0x14d4], R11 ;  /* 0x0014d40b01007387 */ /* 0x0001e20000100800 */
[----:B--2---:R-:W-:-:S03]  /*24a80*/  IADD3 R12, P5, R6, UR9, RZ ;  /* 0x00000009060c7c10 */ /* 0x004fc6000ffbe0ff */
[----:B------:R1:W-:Y:S04]  /*24a90*/  STL [R1+0x14a0], R10 ;  /* 0x0014a00a01007387 */ /* 0x0003e80000100800 */
[----:B------:R2:W-:Y:S01]  /*24aa0*/  STL [R1+0x14dc], R12 ;  /* 0x0014dc0c01007387 */ /* 0x0005e20000100800 */
[----:B0-----:R-:W-:Y:S02]  /*24ab0*/  IADD3.X R11, R4, UR59, RZ, P4, !PT ;  /* 0x0000003b040b7c10 */ /* 0x001fe4000a7fe4ff */
[----:B-1----:R-:W-:-:S03]  /*24ac0*/  IADD3 R10, P4, R9, UR58, RZ ;  /* 0x0000003a090a7c10 */ /* 0x002fc6000ff9e0ff */
[----:B------:R0:W-:Y:S01]  /*24ad0*/  STL [R1+0x14a8], R11 ;  /* 0x0014a80b01007387 */ /* 0x0001e20000100800 */
[----:B--2---:R-:W-:-:S03]  /*24ae0*/  IADD3.X R12, R3, UR59, RZ, P3, !PT ;  /* 0x0000003b030c7c10 */ /* 0x004fc60009ffe4ff */
        /* <DEDUP_REMOVED lines=361> */
[----:B------:R-:W-:Y:S01]  /*26180*/  STL [R1+0x1780], R12 ;  /* 0x0017800c01007387 */ /* 0x000fe20000100800 */
[----:B0-----:R-:W-:Y:S02]  /*26190*/  IADD3 R11, P4, R6, UR13, RZ ;  /* 0x0000000d060b7c10 */ /* 0x001fe4000ff9e0ff */
[----:B-1----:R-:W-:-:S03]  /*261a0*/  IADD3.X R10, R4, UR14, RZ, P3, !PT ;  /* 0x0000000e040a7c10 */ /* 0x002fc60009ffe4ff */
[----:B------:R0:W-:Y:S01]  /*261b0*/  STL [R1+0x17bc], R11 ;  /* 0x0017bc0b01007387 */ /* 0x0001e20000100800 */
[----:B------:R-:W-:-:S03]  /*261c0*/  IADD3 R9, P3, R9, UR6, RZ ;  /* 0x0000000609097c10 */ /* 0x000fc6000ff7e0ff */
[----:B------:R1:W-:Y:S04]  /*261d0*/  STL [R1+0x1788], R10 ;  /* 0x0017880a01007387 */ /* 0x0003e80000100800 */
[----:B------:R2:W-:Y:S01]  /*261e0*/  STL [R1+0x17c4], R9 ;  /* 0x0017c40901007387 */ /* 0x0005e20000100800 */
[----:B0-----:R-:W-:Y:S02]  /*261f0*/  IADD3.X R11, R3, UR14, RZ, P2, !PT ;  /* 0x0000000e030b7c10 */ /* 0x001fe400097fe4ff */
[----:B-1----:R-:W-:-:S03]  /*26200*/  IADD3 R10, P2, R8, UR6, RZ ;  /* 0x00000006080a7c10 */ /* 0x002fc6000ff5e0ff */
[----:B------:R-:W-:Y:S01]  /*26210*/  STL [R1+0x1790], R11 ;  /* 0x0017900b01007387 */ /* 0x000fe20000100800 */
[----:B--2---:R-:W-:-:S03]  /*26220*/  IADD3.X R9, R2, UR14, RZ, P1, !PT ;  /* 0x0000000e02097c10 */ /* 0x004fc60008ffe4ff */
[----:B------:R-:W-:Y:S01]  /*26230*/  STL [R1+0x17cc], R10 ;  /* 0x0017cc0a01007387 */ /* 0x000fe20000100800 */
[----:B------:R-:W-:Y:S02]  /*26240*/  IADD3 R8, P1, R7, UR6, RZ ;  /* 0x0000000607087c10 */ /* 0x000fe4000ff3e0ff */
[C---:B------:R-:W-:Y:S01]  /*26250*/  IADD3.X R7, R5.reuse, UR12, RZ, P0, !PT ;  /* 0x0000000c05077c10 */ /* 0x040fe200087fe4ff */
[----:B------:R-:W-:Y:S01]  /*26260*/  STL [R1+0x1798], R9 ;  /* 0x0017980901007387 */ /* 0x000fe20000100800 */
[----:B------:R-:W-:Y:S02]  /*26270*/  IADD3 R6, P0, R6, UR6, RZ ;  /* 0x0000000606067c10 */ /* 0x000fe4000ff1e0ff */
[----:B------:R-:W-:Y:S01]  /*26280*/  IADD3.X R5, R5, UR10, RZ, P3, !PT ;  /* 0x0000000a05057c10 */ /* 0x000fe20009ffe4ff */
[----:B------:R0:W-:Y:S04]  /*26290*/  STL [R1+0x17d4], R8 ;  /* 0x0017d40801007387 */ /* 0x0001e80000100800 */
[----:B------:R1:W-:Y:S04]  /*262a0*/  STL [R1+0x17a0], R7 ;  /* 0x0017a00701007387 */ /* 0x0003e80000100800 */
[----:B------:R2:W-:Y:S01]  /*262b0*/  STL [R1+0x17dc], R6 ;  /* 0x0017dc0601007387 */ /* 0x0005e20000100800 */
[----:B0-----:R-:W-:-:S02]  /*262c0*/  IADD3.X R8, R4, UR12, RZ, P6, !PT ;  /* 0x0000000c04087c10 */ /* 0x001fc4000b7fe4ff */
[----:B------:R-:W-:Y:S02]  /*262d0*/  IADD3.X R4, R4, UR10, RZ, P2, !PT ;  /* 0x0000000a04047c10 */ /* 0x000fe400097fe4ff */
[C---:B-1----:R-:W-:Y:S01]  /*262e0*/  IADD3.X R7, R3.reuse, UR12, RZ, P5, !PT ;  /* 0x0000000c03077c10 */ /* 0x042fe2000affe4ff */
[----:B------:R0:W-:Y:S01]  /*262f0*/  STL [R1+0x17a8], R8 ;  /* 0x0017a80801007387 */ /* 0x0001e20000100800 */
[----:B------:R-:W-:Y:S02]  /*26300*/  IADD3.X R3, R3, UR10, RZ, P1, !PT ;  /* 0x0000000a03037c10 */ /* 0x000fe40008ffe4ff */
[C---:B--2---:R-:W-:Y:S01]  /*26310*/  IADD3.X R6, R2.reuse, UR12, RZ, P4, !PT ;  /* 0x0000000c02067c10 */ /* 0x044fe2000a7fe4ff */
[----:B------:R0:W-:Y:S01]  /*26320*/  STL [R1+0x17b0], R7 ;  /* 0x0017b00701007387 */ /* 0x0001e20000100800 */
[----:B------:R-:W-:-:S03]  /*26330*/  IADD3.X R2, R2, UR10, RZ, P0, !PT ;  /* 0x0000000a02027c10 */ /* 0x000fc600087fe4ff */
[----:B------:R0:W-:Y:S04]  /*26340*/  STL [R1+0x17b8], R6 ;  /* 0x0017b80601007387 */ /* 0x0001e80000100800 */
[----:B------:R0:W-:Y:S04]  /*26350*/  STL [R1+0x17c0], R5 ;  /* 0x0017c00501007387 */ /* 0x0001e80000100800 */
[----:B------:R0:W-:Y:S04]  /*26360*/  STL [R1+0x17c8], R4 ;  /* 0x0017c80401007387 */ /* 0x0001e80000100800 */
[----:B------:R0:W-:Y:S04]  /*26370*/  STL [R1+0x17d8], R2 ;  /* 0x0017d80201007387 */ /* 0x0001e80000100800 */
[----:B------:R0:W-:Y:S02]  /*26380*/  STL [R1+0x17d0], R3 ;  /* 0x0017d00301007387 */ /* 0x0001e40000100800 */
.L_x_1:
[----:B01----:R-:W2:Y:S01]  /*26390*/  LDL R5, [R1+0x1368] ;  /* 0x0013680001057983 */ /* 0x003ea20000100800 */
[----:B------:R-:W0:Y:S03]  /*263a0*/  LDC R2, c[0x0][0x230] ;  /* 0x00008c00ff027b82 */ /* 0x000e260000000800 */
[----:B--2---:R1:W-:Y:S04]  /*263b0*/  STL [R1+0x3b38], R5 ;  /* 0x003b380501007387 */ /* 0x0043e80000100800 */
[----:B------:R-:W2:Y:S04]  /*263c0*/  LDL R4, [R1+0x136c] ;  /* 0x00136c0001047983 */ /* 0x000ea80000100800 */
[----:B-1----:R-:W0:Y:S04]  /*263d0*/  LDL R5, [R1+0x13b0] ;  /* 0x0013b00001057983 */ /* 0x002e280000100800 */
[----:B------:R-:W-:Y:S04]  /*263e0*/  STL [R1+0x3b00], R61 ;  /* 0x003b003d01007387 */ /* 0x000fe80000100800 */
        /* <DEDUP_REMOVED lines=13> */
[----:B------:R1:W-:Y:S04]  /*264c0*/  STL [R1+0x3b34], R60 ;  /* 0x003b343c01007387 */ /* 0x0003e80000100800 */
        /* <DEDUP_REMOVED lines=55> */
[----:B-----5:R-:W-:Y:S04]  /*26840*/  STL [R1+0x36b4], R0 ;  /* 0x0036b40001007387 */ /* 0x020fe80000100800 */
        /* <DEDUP_REMOVED lines=94> */
[----:B------:R-:W-:Y:S01]  /*26e30*/  STL [R1+0x39ac], R0 ;  /* 0x0039ac0001007387 */ /* 0x000fe20000100800 */
[----:B0-----:R-:W-:-:S03]  /*26e40*/  IMAD R2, R5, -0x20, R2 ;  /* 0xffffffe005027824 */ /* 0x001fc600078e0202 */
[----:B------:R-:W-:Y:S04]  /*26e50*/  STL [R1+0x39b4], R0 ;  /* 0x0039b40001007387 */ /* 0x000fe80000100800 */
[----:B------:R-:W-:Y:S04]  /*26e60*/  STL [R1+0x39bc], R0 ;  /* 0x0039bc0001007387 */ /* 0x000fe80000100800 */
[----:B------:R-:W-:Y:S04]  /*26e70*/  STL [R1+0x39c4], R0 ;  /* 0x0039c40001007387 */ /* 0x000fe80000100800 */
[----:B------:R-:W-:Y:S04]  /*26e80*/  STL [R1+0x39cc], R0 ;  /* 0x0039cc0001007387 */ /* 0x000fe80000100800 */
[----:B------:R-:W2:Y:S01]  /*26e90*/  LDL.LU R5, [R1+0x3b38] ;  /* 0x003b380001057983 */ /* 0x000ea20000300800 */
[----:B------:R-:W-:-:S02]  /*26ea0*/  ISETP.GT.AND P0, PT, R2, RZ, PT ;  /* 0x000000ff0200720c */ /* 0x000fc40003f04270 */
[----:B-1----:R-:W-:-:S11]  /*26eb0*/  PRMT R60, RZ, 0x7610, R60 ;  /* 0x00007610ff3c7816 */ /* 0x002fd6000000003c */
[----:B--2---:R-:W2:Y:S04]  /*26ec0*/  @P0 LDG.E.U8 R60, desc[UR44][R4.64] ;  /* 0x0000002c043c0981 */ /* 0x004ea8000c1e1100 */
[----:B--2---:R0:W-:Y:S04]  /*26ed0*/  STL [R1+0x198], R60 ;  /* 0x0001983c01007387 */ /* 0x0041e80000100800 */
[----:B0-----:R-:W2:Y:S04]  /*26ee0*/  LDL.LU R60, [R1+0x3b34] ;  /* 0x003b3400013c7983 */ /* 0x001ea80000300800 */
[----:B------:R-:W3:Y:S04]  /*26ef0*/  LDL R4, [R1+0x1360] ;  /* 0x0013600001047983 */ /* 0x000ee80000100800 */
[----:B------:R-:W3:Y:S01]  /*26f00*/  LDL R5, [R1+0x1364] ;  /* 0x0013640001057983 */ /* 0x000ee20000100800 */
[----:B------:R-:W-:-:S02]  /*26f10*/  PRMT R61, RZ, 0x7610, R61 ;  /* 0x00007610ff3d7816 */ /* 0x000fc4000000003d */
[----:B---3--:R-:W-:-:S04]  /*26f20*/  @P0 LOP3.LUT R5, R5, R4, RZ, 0x3c, !PT ;  /* 0x0000000405050212 */ /* 0x008fc800078e3cff */
[----:B------:R-:W-:-:S04]  /*26f30*/  @P0 LOP3.LUT R4, R5, R4, RZ, 0x3c, !PT ;  /* 0x0000000405040212 */ /* 0x000fc800078e3cff */
[----:B------:R-:W-:-:S05]  /*26f40*/  @P0 LOP3.LUT R5, R5, R4, RZ, 0x3c, !PT ;  /* 0x0000000405050212 */ /* 0x000fca00078e3cff */
[----:B------:R-:W3:Y:S04]  /*26f50*/  @P0 LDG.E.U8 R61, desc[UR44][R4.64] ;  /* 0x0000002c043d0981 */ /* 0x000ee8000c1e1100 */
[----:B---3--:R0:W-:Y:S04]  /*26f60*/  STL [R1+0x194], R61 ;  /* 0x0001943d01007387 */ /* 0x0081e80000100800 */
[----:B0-----:R-:W3:Y:S04]  /*26f70*/  LDL.LU R61, [R1+0x3b30] ;  /* 0x003b3000013d7983 */ /* 0x001ee80000300800 */
[----:B------:R-:W4:Y:S04]  /*26f80*/  LDL R4, [R1+0x1358] ;  /* 0x0013580001047983 */ /* 0x000f280000100800 */
[----:B------:R-:W4:Y:S01]  /*26f90*/  LDL R5, [R1+0x135c] ;  /* 0x00135c0001057983 */ /* 0x000f220000100800 */
[----:B--2---:R-:W-:-:S02]  /*26fa0*/  PRMT R60, RZ, 0x7610, R60 ;  /* 0x00007610ff3c7816 */ /* 0x004fc4000000003c */
[----:B----4-:R-:W-:-:S04]  /*26fb0*/  @P0 LOP3.LUT R5, R5, R4, RZ, 0x3c, !PT ;  /* 0x0000000405050212 */ /* 0x010fc800078e3cff */
[----:B------:R-:W-:-:S04]  /*26fc0*/  @P0 LOP3.LUT R4, R5, R4, RZ, 0x3c, !PT ;  /* 0x0000000405040212 */ /* 0x000fc800078e3cff */
[----:B------:R-:W-:-:S05]  /*26fd0*/  @P0 LOP3.LUT R5, R5, R4, RZ, 0x3c, !PT ;  /* 0x0000000405050212 */ /* 0x000fca00078e3cff */
[----:B------:R-:W2:Y:S04]  /*26fe0*/  @P0 LDG.E.U8 R60, desc[UR44][R4.64] ;  /* 0x0000002c043c0981 */ /* 0x000ea8000c1e1100 */
[----:B--2---:R0:W-:Y:S04]  /*26ff0*/  STL [R1+0x190], R60 ;  /* 0x0001903c01007387 */ /* 0x0041e80000100800 */
[----:B0-----:R-:W2:Y:S04]  /*27000*/  LDL.LU R60, [R1+0x3b2c] ;  /* 0x003b2c00013c7983 */ /* 0x001ea80000300800 */
[----:B------:R-:W4:Y:S04]  /*27010*/  LDL R4, [R1+0x1350] ;  /* 0x0013500001047983 */ /* 0x000f280000100800 */
[----:B------:R-:W4:Y:S01]  /*27020*/  LDL R5, [R1+0x1354] ;  /* 0x0013540001057983 */ /* 0x000f220000100800 */
[----:B---3--:R-:W-:-:S02]  /*27030*/  PRMT R61, RZ, 0x7610, R61 ;  /* 0x00007610ff3d7816 */ /* 0x008fc4000000003d */
[----:B----4-:R-:W-:-:S04]  /*27040*/  @P0 LOP3.LUT R5, R5, R4, RZ, 0x3c, !PT ;  /* 0x0000000405050212 */ /* 0x010fc800078e3cff */
[----:B------:R-:W-:-:S04]  /*27050*/  @P0 LOP3.LUT R4, R5, R4, RZ, 0x3c, !PT ;  /* 0x0000000405040212 */ /* 0x000fc800078e3cff */
[----:B------:R-:W-:-:S05]  /*27060*/  @P0 LOP3.LUT R5, R5, R4, RZ, 0x3c, !PT ;  /* 0x0000000405050212 */ /* 0x000fca00078e3cff */
[----:B------:R-:W3:Y:S01]  /*27070*/  @P0 LDG.E.U8 R61, desc[UR44][R4.64] ;  /* 0x0000002c043d0981 */ /* 0x000ee2000c1e1100 */
[----:B------:R-:W-:-:S03]  /*27080*/  ISETP.GT.AND P1, PT, R2, 0x1, PT ;  /* 0x000000010200780c */ /* 0x000fc60003f24270 */
        /* <DEDUP_REMOVED lines=105> */
[----:B------:R-:W-:-:S02]  /*27720*/  PRMT R59, RZ, 0x7610, R59 ;  /* 0x00007610ff3b7816 */ /* 0x000fc4000000003b */
[----:B----4-:R-:W-:-:S04]  /*27730*/  @P1 LOP3.LUT R5, R5, R4, RZ, 0x3c, !PT ;  /* 0x0000000405051212 */ /* 0x010fc800078e3cff */
[----:B------:R-:W-:-:S04]  /*27740*/  @P1 LOP3.LUT R4, R5, R4, RZ, 0x3c, !PT ;  /* 0x0000000405041212 */ /* 0x000fc800078e3cff */
[----:B------:R-:W-:-:S05]  /*27750*/  @P1 LOP3.LUT R5, R5, R4, RZ, 0x3c, !PT ;  /* 0x0000000405051212 */ /* 0x000fca00078e3cff */
[----:B------:R-:W4:Y:S01]  /*27760*/  @P1 LDG.E.U8 R59, desc[UR44][R4.64] ;  /* 0x0000002c043b1981 */ /* 0x000f22000c1e1100 */
[----:B------:R-:W-:-:S03]  /*27770*/  ISETP.GT.AND P0, PT, R2, 0x4, PT ;  /* 0x000000040200780c */ /* 0x000fc60003f04270 */
[----:B----4-:R0:W-:Y:S04]  /*27780*/  STL [R1+0xec], R59 ;  /* 0x0000ec3b01007387 */ /* 0x0101e80000100800 */
[----:B0-----:R-:W4:Y:S04]  /*27790*/  LDL.LU R59, [R1+0x3af8] ;  /* 0x003af800013b7983 */ /* 0x001f280000300800 */
        /* <DEDUP_REMOVED lines=9> */
[----:B------:R-:W2:Y:S04]  /*27830*/  LDL R4, [R1+0x1770] ;  /* 0x0017700001047983 */ /* 0x000ea80000100800 */
[----:B------:R-:W2:Y:S01]  /*27840*/  LDL R5, [R1+0x1774] ;  /* 0x0017740001057983 */ /* 0x000ea20000100800 */
[----:B------:R-:W-:-:S02]  /*27850*/  PRMT R57, RZ, 0x7610, R57 ;  /* 0x00007610ff397816 */ /* 0x000fc40000000039 */
[----:B--2---:R-:W-:-:S04]  /*27860*/  @P0 LOP3.LUT R5, R5, R4, RZ, 0x3c, !PT ;  /* 0x0000000405050212 */ /* 0x004fc800078e3cff */
        /* <DEDUP_REMOVED lines=11> */
[----:B------:R-:W4:Y:S04]  /*27920*/  @P0 LDG.E.U8 R56, desc[UR44][R4.64] ;  /* 0x0000002c04380981 */ /* 0x000f28000c1e1100 */
        /* <DEDUP_REMOVED lines=8> */
[----:B------:R-:W3:Y:S01]  /*279b0*/  @P0 LDG.E.U8 R55, desc[UR44][R4.64] ;  /* 0x0000002c04370981 */ /* 0x000ee2000c1e1100 */
[----:B------:R-:W-:-:S03]  /*279c0*/  ISETP.GT.AND P1, PT, R2, 0x5, PT ;  /* 0x000000050200780c */ /* 0x000fc60003f24270 */
        /* <DEDUP_REMOVED lines=35> */
[----:B------:R-:W2:Y:S01]  /*27c00*/  @P1 LDG.E.U8 R51, desc[UR44][R4.64] ;  /* 0x0000002c04331981 */ /* 0x000ea2000c1e1100 */
[----:B------:R-:W-:-:S03]  /*27c10*/  ISETP.GT.AND P0, PT, R2, 0x6, PT ;  /* 0x000000060200780c */ /* 0x000fc60003f04270 */
        /* <DEDUP_REMOVED lines=415> */
[----:B------:R0:W2:Y:S04]  /*29610*/  @P1 LDG.E.U8 R0, desc[UR44][R4.64] ;  /* 0x0000002c04001981 */ /* 0x0000a8000c1e1100 */
[----:B------:R-:W0:Y:S04]  /*29620*/  LDL R4, [R1+0x15d0] ;  /* 0x0015d00001047983 */ /* 0x000e280000100800 */
[----:B------:R-:W0:Y:S01]  /*29630*/  LDL R5, [R1+0x15d4] ;  /* 0x0015d40001057983 */ /* 0x000e220000100800 */
[----:B------:R-:W-:Y:S02]  /*29640*/  PRMT R6, RZ, 0x7610, R6 ;  /* 0x00007610ff067816 */ /* 0x000fe40000000006 */
[----:B0-----:R-:W-:-:S04]  /*29650*/  @P1 LOP3.LUT R5, R5, R4, RZ, 0x3c, !PT ;  /* 0x0000000405051212 */ /* 0x001fc800078e3cff */
[----:B------:R-:W-:-:S04]  /*29660*/  @P1 LOP3.LUT R4, R5, R4, RZ, 0x3c, !PT ;  /* 0x0000000405041212 */ /* 0x000fc800078e3cff */
[----:B------:R-:W-:-:S05]  /*29670*/  @P1 LOP3.LUT R5, R5, R4, RZ, 0x3c, !PT ;  /* 0x0000000405051212 */ /* 0x000fca00078e3cff */
[----:B------:R-:W4:Y:S04]  /*29680*/  @P1 LDG.E.U8 R6, desc[UR44][R4.64] ;  /* 0x0000002c04061981 */ /* 0x000f28000c1e1100 */
[----:B--2---:R0:W-:Y:S04]  /*29690*/  STL [R1+0x8], R0 ;  /* 0x0000080001007387 */ /* 0x0041e80000100800 */
[----:B0-----:R-:W2:Y:S04]  /*296a0*/  LDL R0, [R1+0x15b4] ;  /* 0x0015b40001007983 */ /* 0x001ea80000100800 */
        /* <DEDUP_REMOVED lines=9> */
[----:B---3--:R0:W-:Y:S04]  /*29740*/  STL [R1], R3 ;  /* 0x0000000301007387 */ /* 0x0081e80000100800 */
        /* <DEDUP_REMOVED lines=8> */
[----:B------:R-:W4:Y:S04]  /*297d0*/  LDL R4, [R1+0x15b8] ;  /* 0x0015b80001047983 */ /* 0x000f280000100800 */
[----:B------:R-:W4:Y:S01]  /*297e0*/  LDL R5, [R1+0x15bc] ;  /* 0x0015bc0001057983 */ /* 0x000f220000100800 */
[----:B------:R-:W-:Y:S02]  /*297f0*/  ISETP.GT.AND P0, PT, R2, 0x12, PT ;  /* 0x000000120200780c */ /* 0x000fe40003f04270 */
[----:B------:R-:W-:Y:S01]  /*29800*/  PRMT R60, RZ, 0x7610, R60 ;  /* 0x00007610ff3c7816 */ /* 0x000fe2000000003c */
[----:B--2---:R0:W-:Y:S04]  /*29810*/  STL [R1+0x3a14], R61 ;  /* 0x003a143d01007387 */ /* 0x0041e80000100800 */
[----:B0-----:R-:W2:Y:S06]  /*29820*/  LDL R61, [R1+0x15b0] ;  /* 0x0015b000013d7983 */ /* 0x001eac0000100800 */
[----:B----4-:R-:W-:-:S04]  /*29830*/  @P0 LOP3.LUT R5, R5, R4, RZ, 0x3c, !PT ;  /* 0x0000000405050212 */ /* 0x010fc800078e3cff */
[----:B------:R-:W-:-:S04]  /*29840*/  @P0 LOP3.LUT R4, R5, R4, RZ, 0x3c, !PT ;  /* 0x0000000405040212 */ /* 0x000fc800078e3cff */
[----:B------:R-:W-:-:S05]  /*29850*/  @P0 LOP3.LUT R5, R5, R4, RZ, 0x3c, !PT ;  /* 0x0000000405050212 */ /* 0x000fca00078e3cff */
[----:B------:R0:W4:Y:S01]  /*29860*/  @P0 LDG.E.U8 R60, desc[UR44][R4.64] ;  /* 0x0000002c043c0981 */ /* 0x000122000c1e1100 */
[----:B------:R-:W-:Y:S01]  /*29870*/  PRMT R59, RZ, 0x7610, R59 ;  /* 0x00007610ff3b7816 */ /* 0x000fe2000000003b */
[----:B0-----:R-:W-:Y:S02]  /*29880*/  @P0 IMAD.MOV.U32 R4, RZ, RZ, R0 ;  /* 0x000000ffff040224 */ /* 0x001fe400078e0000 */
[----:B--2---:R-:W-:-:S05]  /*29890*/  @P0 IMAD.MOV.U32 R5, RZ, RZ, R61 ;  /* 0x000000ffff050224 */ /* 0x004fca00078e003d */
[----:B------:R-:W2:Y:S04]  /*298a0*/  @P0 LDG.E.U8 R59, desc[UR44][R4.64] ;  /* 0x0000002c043b0981 */ /* 0x000ea8000c1e1100 */
[----:B----4-:R0:W-:Y:S04]  /*298b0*/  STL [R1+0x3a10], R60 ;  /* 0x003a103c01007387 */ /* 0x0101e80000100800 */
[----:B------:R-:W4:Y:S01]  /*298c0*/  LDL R5, [R1+0x15a8] ;  /* 0x0015a80001057983 */ /* 0x000f220000100800 */
[----:B------:R-:W-:-:S03]  /*298d0*/  PRMT R58, RZ, 0x7610, R58 ;  /* 0x00007610ff3a7816 */ /* 0x000fc6000000003a */
[----:B------:R-:W3:Y:S04]  /*298e0*/  LDL R61, [R1+0x1590] ;  /* 0x00159000013d7983 */ /* 0x000ee80000100800 */
[----:B0-----:R-:W4:Y:S04]  /*298f0*/  LDL R60, [R1+0x15ac] ;  /* 0x0015ac00013c7983 */ /* 0x001f280000100800 */
[----:B------:R-:W3:Y:S04]  /*29900*/  LDL R0, [R1+0x1594] ;  /* 0x0015940001007983 */ /* 0x000ee80000100800 */
[----:B--2---:R0:W-:Y:S01]  /*29910*/  STL [R1+0x3a18], R59 ;  /* 0x003a183b01007387 */ /* 0x0041e20000100800 */
[----:B------:R-:W-:-:S03]  /*29920*/  PRMT R57, RZ, 0x7610, R57 ;  /* 0x00007610ff397816 */ /* 0x000fc60000000039 */
[----:B0-----:R-:W2:Y:S01]  /*29930*/  LDL R59, [R1+0x158c] ;  /* 0x00158c00013b7983 */ /* 0x001ea20000100800 */
[----:B----4-:R-:W-:-:S03]  /*29940*/  @P0 IMAD.MOV.U32 R4, RZ, RZ, R60 ;  /* 0x000000ffff040224 */ /* 0x010fc600078e003c */
[----:B------:R-:W4:Y:S04]  /*29950*/  LDL R60, [R1+0x1588] ;  /* 0x00158800013c7983 */ /* 0x000f280000100800 */
[----:B------:R-:W3:Y:S04]  /*29960*/  @P0 LDG.E.U8 R58, desc[UR44][R4.64] ;  /* 0x0000002c043a0981 */ /* 0x000ee8000c1e1100 */
[----:B------:R-:W2:Y:S04]  /*29970*/  LDL R4, [R1+0x15a0] ;  /* 0x0015a00001047983 */ /* 0x000ea80000100800 */
[----:B------:R-:W2:Y:S04]  /*29980*/  LDL R5, [R1+0x15a4] ;  /* 0x0015a40001057983 */ /* 0x000ea80000100800 */
[----:B---3--:R0:W-:Y:S04]  /*29990*/  STL [R1+0x3a1c], R58 ;  /* 0x003a1c3a01007387 */ /* 0x0081e80000100800 */
[----:B0-----:R-:W3:Y:S01]  /*299a0*/  LDL R58, [R1+0x159c] ;  /* 0x00159c00013a7983 */ /* 0x001ee20000100800 */
[----:B--2---:R-:W-:-:S04]  /*299b0*/  @P0 LOP3.LUT R5, R5, R4, RZ, 0x3c, !PT ;  /* 0x0000000405050212 */ /* 0x004fc800078e3cff */
[----:B------:R-:W-:-:S04]  /*299c0*/  @P0 LOP3.LUT R4, R5, R4, RZ, 0x3c, !PT ;  /* 0x0000000405040212 */ /* 0x000fc800078e3cff */
[----:B------:R-:W-:-:S05]  /*299d0*/  @P0 LOP3.LUT R5, R5, R4, RZ, 0x3c, !PT ;  /* 0x0000000405050212 */ /* 0x000fca00078e3cff */
[----:B------:R3:W2:Y:S04]  /*299e0*/  @P0 LDG.E.U8 R57, desc[UR44][R4.64] ;  /* 0x0000002c04390981 */ /* 0x0006a8000c1e1100 */
[----:B------:R-:W4:Y:S01]  /*299f0*/  LDL R5, [R1+0x1598] ;  /* 0x0015980001057983 */ /* 0x000f220000100800 */
[----:B------:R-:W-:Y:S02]  /*29a00*/  ISETP.GT.AND P1, PT, R2, 0x13, PT ;  /* 0x000000130200780c */ /* 0x000fe40003f24270 */
[----:B------:R-:W-:Y:S02]  /*29a10*/  PRMT R56, RZ, 0x7610, R56 ;  /* 0x00007610ff387816 */ /* 0x000fe40000000038 */
[----:B------:R-:W-:-:S09]  /*29a20*/  PRMT R55, RZ, 0x7610, R55 ;  /* 0x00007610ff377816 */ /* 0x000fd20000000037 */
[----:B---3--:R-:W-:-:S05]  /*29a30*/  @P1 IMAD.MOV.U32 R4, RZ, RZ, R58 ;  /* 0x000000ffff041224 */ /* 0x008fca00078e003a */
[----:B----4-:R0:W3:Y:S02]  /*29a40*/  @P1 LDG.E.U8 R56, desc[UR44][R4.64] ;  /* 0x0000002c04381981 */ /* 0x0100e4000c1e1100 */
[----:B0-----:R-:W-:Y:S02]  /*29a50*/  @P1 IMAD.MOV.U32 R4, RZ, RZ, R0 ;  /* 0x000000ffff041224 */ /* 0x001fe400078e0000 */
[----:B------:R-:W-:-:S05]  /*29a60*/  @P1 IMAD.MOV.U32 R5, RZ, RZ, R61 ;  /* 0x000000ffff051224 */ /* 0x000fca00078e003d */
[----:B------:R0:W4:Y:S01]  /*29a70*/  @P1 LDG.E.U8 R55, desc[UR44][R4.64] ;  /* 0x0000002c04371981 */ /* 0x000122000c1e1100 */
[----:B------:R-:W-:Y:S01]  /*29a80*/  PRMT R54, RZ, 0x7610, R54 ;  /* 0x00007610ff367816 */ /* 0x000fe20000000036 */
[----:B0-----:R-:W-:Y:S02]  /*29a90*/  @P1 IMAD.MOV.U32 R4, RZ, RZ, R59 ;  /* 0x000000ffff041224 */ /* 0x001fe400078e003b */
[----:B------:R-:W-:-:S05]  /*29aa0*/  @P1 IMAD.MOV.U32 R5, RZ, RZ, R60 ;  /* 0x000000ffff051224 */ /* 0x000fca00078e003c */
[----:B------:R0:W2:Y:S04]  /*29ab0*/  @P1 LDG.E.U8 R54, desc[UR44][R4.64] ;  /* 0x0000002c04361981 */ /* 0x0000a8000c1e1100 */
[----:B---3--:R1:W-:Y:S04]  /*29ac0*/  STL [R1+0x39d0], R56 ;  /* 0x0039d03801007387 */ /* 0x0083e80000100800 */
[----:B------:R-:W3:Y:S04]  /*29ad0*/  LDL R0, [R1+0x157c] ;  /* 0x00157c0001007983 */ /* 0x000ee80000100800 */
[----:B-1----:R-:W0:Y:S04]  /*29ae0*/  LDL R56, [R1+0x1584] ;  /* 0x0015840001387983 */ /* 0x002e280000100800 */
[----:B----4-:R1:W-:Y:S04]  /*29af0*/  STL [R1+0x39d4], R55 ;  /* 0x0039d43701007387 */ /* 0x0103e80000100800 */
[----:B------:R-:W4:Y:S01]  /*29b00*/  LDL R5, [R1+0x1580] ;  /* 0x0015800001057983 */ /* 0x000f220000100800 */
[----:B------:R-:W-:-:S03]  /*29b10*/  PRMT R53, RZ, 0x7610, R53 ;  /* 0x00007610ff357816 */ /* 0x000fc60000000035 */
[----:B------:R-:W3:Y:S04]  /*29b20*/  LDL R61, [R1+0x1570] ;  /* 0x00157000013d7983 */ /* 0x000ee80000100800 */
[----:B-1----:R-:W3:Y:S04]  /*29b30*/  LDL R55, [R1+0x1578] ;  /* 0x0015780001377983 */ /* 0x002ee80000100800 */
[----:B------:R-:W3:Y:S04]  /*29b40*/  LDL R60, [R1+0x1574] ;  /* 0x00157400013c7983 */ /* 0x000ee80000100800 */
[----:B------:R-:W3:Y:S04]  /*29b50*/  LDL R59, [R1+0x1568] ;  /* 0x00156800013b7983 */ /* 0x000ee80000100800 */
[----:B------:R-:W3:Y:S01]  /*29b60*/  LDL R58, [R1+0x156c] ;  /* 0x00156c00013a7983 */ /* 0x000ee20000100800 */
[----:B0-----:R-:W-:-:S05]  /*29b70*/  @P1 IMAD.MOV.U32 R4, RZ, RZ, R56 ;  /* 0x000000ffff041224 */ /* 0x001fca00078e0038 */
[----:B----4-:R3:W4:Y:S01]  /*29b80*/  @P1 LDG.E.U8 R53, desc[UR44][R4.64] ;  /* 0x0000002c04351981 */ /* 0x010722000c1e1100 */
[----:B------:R-:W-:-:S03]  /*29b90*/  ISETP.GT.AND P0, PT, R2, 0x14, PT ;  /* 0x000000140200780c */ /* 0x000fc60003f04270 */
[----:B--2---:R0:W-:Y:S04]  /*29ba0*/  STL [R1+0x39d8], R54 ;  /* 0x0039d83601007387 */ /* 0x0041e80000100800 */
[----:B------:R-:W2:Y:S04]  /*29bb0*/  LDL R56, [R1+0x1560] ;  /* 0x0015600001387983 */ /* 0x000ea80000100800 */
[----:B0-----:R-:W2:Y:S02]  /*29bc0*/  LDL R54, [R1+0x1564] ;  /* 0x0015640001367983 */ /* 0x001ea40000100800 */
[----:B---3--:R-:W-:-:S02]  /*29bd0*/  @P0 IMAD.MOV.U32 R4, RZ, RZ, R0 ;  /* 0x000000ffff040224 */ /* 0x008fc400078e0000 */
[----:B------:R-:W-:Y:S01]  /*29be0*/  @P0 IMAD.MOV.U32 R5, RZ, RZ, R55 ;  /* 0x000000ffff050224 */ /* 0x000fe200078e0037 */
[----:B------:R-:W-:Y:S02]  /*29bf0*/  PRMT R52, RZ, 0x7610, R52 ;  /* 0x00007610ff347816 */ /* 0x000fe40000000034 */
[----:B------:R-:W-:-:S04]  /*29c00*/  PRMT R51, RZ, 0x7610, R51 ;  /* 0x00007610ff337816 */ /* 0x000fc80000000033 */
[----:B------:R0:W3:Y:S04]  /*29c10*/  @P0 LDG.E.U8 R52, desc[UR44][R4.64] ;  /* 0x0000002c04340981 */ /* 0x0000e8000c1e1100 */
[----:B----4-:R1:W-:Y:S04]  /*29c20*/  STL [R1+0x39dc], R53 ;  /* 0x0039dc3501007387 */ /* 0x0103e80000100800 */
[----:B------:R-:W4:Y:S04]  /*29c30*/  LDL R55, [R1+0x1558] ;  /* 0x0015580001377983 */ /* 0x000f280000100800 */
[----:B------:R-:W3:Y:S01]  /*29c40*/  LDL R0, [R1+0x155c] ;  /* 0x00155c0001007983 */ /* 0x000ee20000100800 */
[----:B0-----:R-:W-:-:S02]  /*29c50*/  @P0 IMAD.MOV.U32 R4, RZ, RZ, R60 ;  /* 0x000000ffff040224 */ /* 0x001fc400078e003c */
[----:B------:R-:W-:Y:S01]  /*29c60*/  @P0 IMAD.MOV.U32 R5, RZ, RZ, R61 ;  /* 0x000000ffff050224 */ /* 0x000fe200078e003d */
[----:B------:R-:W-:Y:S01]  /*29c70*/  PRMT R50, RZ, 0x7610, R50 ;  /* 0x00007610ff327816 */ /* 0x000fe20000000032 */
[----:B------:R-:W3:Y:S04]  /*29c80*/  LDL R60, [R1+0x1550] ;  /* 0x00155000013c7983 */ /* 0x000ee80000100800 */
[----:B------:R0:W3:Y:S01]  /*29c90*/  @P0 LDG.E.U8 R51, desc[UR44][R4.64] ;  /* 0x0000002c04330981 */ /* 0x0000e2000c1e1100 */
[----:B------:R-:W-:-:S03]  /*29ca0*/  ISETP.GT.AND P1, PT, R2, 0x15, PT ;  /* 0x000000150200780c */ /* 0x000fc60003f24270 */
[----:B-1----:R-:W3:Y:S01]  /*29cb0*/  LDL R53, [R1+0x154c] ;  /* 0x00154c0001357983 */ /* 0x002ee20000100800 */
[----:B0-----:R-:W-:Y:S02]  /*29cc0*/  @P0 IMAD.MOV.U32 R4, RZ, RZ, R58 ;  /* 0x000000ffff040224 */ /* 0x001fe400078e003a */
[----:B------:R-:W-:Y:S01]  /*29cd0*/  @P0 IMAD.MOV.U32 R5, RZ, RZ, R59 ;  /* 0x000000ffff050224 */ /* 0x000fe200078e003b */
[----:B------:R-:W-:Y:S01]  /*29ce0*/  PRMT R49, RZ, 0x7610, R49 ;  /* 0x00007610ff317816 */ /* 0x000fe20000000031 */
[----:B------:R-:W3:Y:S04]  /*29cf0*/  LDL R59, [R1+0x1554] ;  /* 0x00155400013b7983 */ /* 0x000ee80000100800 */
[----:B------:R2:W3:Y:S04]  /*29d00*/  @P0 LDG.E.U8 R50, desc[UR44][R4.64] ;  /* 0x0000002c04320981 */ /* 0x0004e8000c1e1100 */
[----:B------:R-:W3:Y:S01]  /*29d10*/  LDL R58, [R1+0x1540] ;  /* 0x00154000013a7983 */ /* 0x000ee20000100800 */
[----:B--2---:R-:W-:-:S03]  /*29d20*/  @P0 IMAD.MOV.U32 R4, RZ, RZ, R54 ;  /* 0x000000ffff040224 */ /* 0x004fc600078e0036 */
[----:B------:R-:W2:Y:S01]  /*29d30*/  LDL R54, [R1+0x1548] ;  /* 0x0015480001367983 */ /* 0x000ea20000100800 */
[----:B------:R-:W-:-:S03]  /*29d40*/  @P0 IMAD.MOV.U32 R5, RZ, RZ, R56 ;  /* 0x000000ffff050224 */ /* 0x000fc600078e0038 */
[----:B------:R-:W2:Y:S04]  /*29d50*/  LDL R56, [R1+0x1544] ;  /* 0x0015440001387983 */ /* 0x000ea80000100800 */
[----:B------:R4:W2:Y:S02]  /*29d60*/  @P0 LDG.E.U8 R49, desc[UR44][R4.64] ;  /* 0x0000002c04310981 */ /* 0x0008a4000c1e1100 */
[----:B----4-:R-:W-:Y:S02]  /*29d70*/  @P1 IMAD.MOV.U32 R5, RZ, RZ, R55 ;  /* 0x000000ffff051224 */ /* 0x010fe400078e0037 */
[----:B------:R-:W4:Y:S01]  /*29d80*/  LDL R55, [R1+0x1538] ;  /* 0x0015380001377983 */ /* 0x000f220000100800 */
[----:B---3--:R-:W-:-:S03]  /*29d90*/  @P1 IMAD.MOV.U32 R4, RZ, RZ, R0 ;  /* 0x000000ffff041224 */ /* 0x008fc600078e0000 */
[----:B------:R-:W3:Y:S01]  /*29da0*/  LDL R0, [R1+0x153c] ;  /* 0x00153c0001007983 */ /* 0x000ee20000100800 */
[----:B------:R-:W-:Y:S02]  /*29db0*/  PRMT R48, RZ, 0x7610, R48 ;  /* 0x00007610ff307816 */ /* 0x000fe40000000030 */
[----:B------:R-:W-:-:S04]  /*29dc0*/  PRMT R47, RZ, 0x7610, R47 ;  /* 0x00007610ff2f7816 */ /* 0x000fc8000000002f */
[----:B------:R0:W3:Y:S01]  /*29dd0*/  @P1 LDG.E.U8 R48, desc[UR44][R4.64] ;  /* 0x0000002c04301981 */ /* 0x0000e2000c1e1100 */
[----:B------:R-:W-:Y:S02]  /*29de0*/  ISETP.GT.AND P0, PT, R2, 0x16, PT ;  /* 0x000000160200780c */ /* 0x000fe40003f04270 */
[----:B------:R-:W-:Y:S01]  /*29df0*/  PRMT R46, RZ, 0x7610, R46 ;  /* 0x00007610ff2e7816 */ /* 0x000fe2000000002e */
[----:B0-----:R-:W-:Y:S02]  /*29e00*/  @P1 IMAD.MOV.U32 R5, RZ, RZ, R60 ;  /* 0x000000ffff051224 */ /* 0x001fe400078e003c */
[----:B------:R-:W3:Y:S01]  /*29e10*/  LDL R60, [R1+0x14f8] ;  /* 0x0014f800013c7983 */ /* 0x000ee20000100800 */
[----:B------:R-:W-:-:S03]  /*29e20*/  @P1 IMAD.MOV.U32 R4, RZ, RZ, R59 ;  /* 0x000000ffff041224 */ /* 0x000fc600078e003b */
[----:B------:R-:W3:Y:S04]  /*29e30*/  LDL R59, [R1+0x14fc] ;  /* 0x0014fc00013b7983 */ /* 0x000ee80000100800 */
[----:B------:R0:W3:Y:S01]  /*29e40*/  @P1 LDG.E.U8 R47, desc[UR44][R4.64] ;  /* 0x0000002c042f1981 */ /* 0x0000e2000c1e1100 */
[----:B------:R-:W-:Y:S01]  /*29e50*/  PRMT R45, RZ, 0x7610, R45 ;  /* 0x00007610ff2d7816 */ /* 0x000fe2000000002d */
[----:B0-----:R-:W-:Y:S02]  /*29e60*/  @P1 IMAD.MOV.U32 R4, RZ, RZ, R53 ;  /* 0x000000ffff041224 */ /* 0x001fe400078e0035 */
[----:B--2---:R-:W-:Y:S01]  /*29e70*/  @P1 IMAD.MOV.U32 R5, RZ, RZ, R54 ;  /* 0x000000ffff051224 */ /* 0x004fe200078e0036 */
[----:B------:R-:W2:Y:S04]  /*29e80*/  LDL R53, [R1+0x14f4] ;  /* 0x0014f40001357983 */ /* 0x000ea80000100800 */
[----:B------:R-:W2:Y:S04]  /*29e90*/  LDL R54, [R1+0x14f0] ;  /* 0x0014f00001367983 */ /* 0x000ea80000100800 */
[----:B------:R0:W2:Y:S02]  /*29ea0*/  @P1 LDG.E.U8 R46, desc[UR44][R4.64] ;  /* 0x0000002c042e1981 */ /* 0x0000a4000c1e1100 */
[----:B0-----:R-:W-:-:S02]  /*29eb0*/  @P1 IMAD.MOV.U32 R4, RZ, RZ, R56 ;  /* 0x000000ffff041224 */ /* 0x001fc400078e0038 */
[----:B------:R-:W-:Y:S01]  /*29ec0*/  @P1 IMAD.MOV.U32 R5, RZ, RZ, R58 ;  /* 0x000000ffff051224 */ /* 0x000fe200078e003a */
[----:B------:R-:W2:Y:S04]  /*29ed0*/  LDL R56, [R1+0x14ec] ;  /* 0x0014ec0001387983 */ /* 0x000ea80000100800 */
[----:B------:R-:W2:Y:S04]  /*29ee0*/  LDL R58, [R1+0x14e8] ;  /* 0x0014e800013a7983 */ /* 0x000ea80000100800 */
[----:B------:R4:W2:Y:S02]  /*29ef0*/  @P1 LDG.E.U8 R45, desc[UR44][R4.64] ;  /* 0x0000002c042d1981 */ /* 0x0008a4000c1e1100 */
[----:B----4-:R-:W-:-:S02]  /*29f00*/  @P0 IMAD.MOV.U32 R5, RZ, RZ, R55 ;  /* 0x000000ffff050224 */ /* 0x010fc400078e0037 */
[----:B------:R-:W4:Y:S01]  /*29f10*/  LDL R55, [R1+0x14e0] ;  /* 0x0014e00001377983 */ /* 0x000f220000100800 */
[----:B---3--:R-:W-:-:S03]  /*29f20*/  @P0 IMAD.MOV.U32 R4, RZ, RZ, R0 ;  /* 0x000000ffff040224 */ /* 0x008fc600078e0000 */
[----:B------:R-:W3:Y:S01]  /*29f30*/  LDL R0, [R1+0x14e4] ;  /* 0x0014e40001007983 */ /* 0x000ee20000100800 */
[----:B------:R-:W-:Y:S02]  /*29f40*/  ISETP.GT.AND P2, PT, R2, 0x18, PT ;  /* 0x000000180200780c */ /* 0x000fe40003f44270 */
[----:B------:R-:W-:Y:S02]  /*29f50*/  PRMT R44, RZ, 0x7610, R44 ;  /* 0x00007610ff2c7816 */ /* 0x000fe4000000002c */
[----:B------:R-:W-:-:S04]  /*29f60*/  PRMT R43, RZ, 0x7610, R43 ;  /* 0x00007610ff2b7816 */ /* 0x000fc8000000002b */
[----:B------:R0:W3:Y:S01]  /*29f70*/  @P0 LDG.E.U8 R44, desc[UR44][R4.64] ;  /* 0x0000002c042c0981 */ /* 0x0000e2000c1e1100 */
[----:B------:R-:W-:-:S04]  /*29f80*/  PRMT R42, RZ, 0x7610, R42 ;  /* 0x00007610ff2a7816 */ /* 0x000fc8000000002a */
[----:B0-----:R-:W-:Y:S02]  /*29f90*/  @P2 IMAD.MOV.U32 R5, RZ, RZ, R60 ;  /* 0x000000ffff052224 */ /* 0x001fe400078e003c */
[----:B------:R-:W-:Y:S01]  /*29fa0*/  @P2 IMAD.MOV.U32 R4, RZ, RZ, R59 ;  /* 0x000000ffff042224 */ /* 0x000fe200078e003b */
[----:B------:R-:W3:Y:S04]  /*29fb0*/  LDL R60, [R1+0x1478] ;  /* 0x00147800013c7983 */ /* 0x000ee80000100800 */
[----:B------:R-:W3:Y:S04]  /*29fc0*/  LDL R59, [R1+0x147c] ;  /* 0x00147c00013b7983 */ /* 0x000ee80000100800 */
[----:B------:R2:W3:Y:S01]  /*29fd0*/  @P2 LDG.E.U8 R43, desc[UR44][R4.64] ;  /* 0x0000002c042b2981 */ /* 0x0004e2000c1e1100 */
[----:B------:R-:W-:Y:S01]  /*29fe0*/  PRMT R41, RZ, 0x7610, R41 ;  /* 0x00007610ff297816 */ /* 0x000fe20000000029 */
[----:B--2---:R-:W-:-:S02]  /*29ff0*/  @P2 IMAD.MOV.U32 R4, RZ, RZ, R53 ;  /* 0x000000ffff042224 */ /* 0x004fc400078e0035 */
[----:B------:R-:W-:Y:S01]  /*2a000*/  @P2 IMAD.MOV.U32 R5, RZ, RZ, R54 ;  /* 0x000000ffff052224 */ /* 0x000fe200078e0036 */
        /* <DEDUP_REMOVED lines=18> */
[----:B------:R-:W3:Y:S01]  /*2a130*/  LDL R60, [R1+0x1530] ;  /* 0x00153000013c7983 */ /* 0x000ee20000100800 */
[----:B------:R-:W-:-:S03]  /*2a140*/  @P3 IMAD.MOV.U32 R4, RZ, RZ, R59 ;  /* 0x000000ffff043224 */ /* 0x000fc600078e003b */
[----:B------:R-:W3:Y:S04]  /*2a150*/  LDL R59, [R1+0x1534] ;  /* 0x00153400013b7983 */ /* 0x000ee80000100800 */
[----:B------:R2:W3:Y:S01]  /*2a160*/  @P3 LDG.E.U8 R39, desc[UR44][R4.64] ;  /* 0x0000002c04273981 */ /* 0x0004e2000c1e1100 */
[----:B------:R-:W-:Y:S01]  /*2a170*/  PRMT R37, RZ, 0x7610, R37 ;  /* 0x00007610ff257816 */ /* 0x000fe20000000025 */
[----:B--2---:R-:W-:Y:S02]  /*2a180*/  @P3 IMAD.MOV.U32 R4, RZ, RZ, R53 ;  /* 0x000000ffff043224 */ /* 0x004fe400078e0035 */
[----:B------:R-:W2:Y:S01]  /*2a190*/  LDL R53, [R1+0x152c] ;  /* 0x00152c0001357983 */ /* 0x000ea20000100800 */
[----:B------:R-:W-:-:S03]  /*2a1a0*/  @P3 IMAD.MOV.U32 R5, RZ, RZ, R54 ;  /* 0x000000ffff053224 */ /* 0x000fc600078e0036 */
[----:B------:R-:W2:Y:S04]  /*2a1b0*/  LDL R54, [R1+0x1528] ;  /* 0x0015280001367983 */ /* 0x000ea80000100800 */
[----:B------:R0:W2:Y:S02]  /*2a1c0*/  @P3 LDG.E.U8 R38, desc[UR44][R4.64] ;  /* 0x0000002c04263981 */ /* 0x0000a4000c1e1100 */
[----:B0-----:R-:W-:Y:S02]  /*2a1d0*/  @P3 IMAD.MOV.U32 R4, RZ, RZ, R56 ;  /* 0x000000ffff043224 */ /* 0x001fe400078e0038 */
        /* <DEDUP_REMOVED lines=9> */
[----:B------:R-:W-:Y:S02]  /*2a270*/  ISETP.GT.AND P1, PT, R2, 0x19, PT ;  /* 0x000000190200780c */ /* 0x000fe40003f24270 */
[----:B------:R-:W-:Y:S02]  /*2a280*/  PRMT R35, RZ, 0x7610, R35 ;  /* 0x00007610ff237816 */ /* 0x000fe40000000023 */
[----:B------:R0:W3:Y:S01]  /*2a290*/  @P3 LDG.E.U8 R36, desc[UR44][R4.64] ;  /* 0x0000002c04243981 */ /* 0x0000e2000c1e1100 */
[----:B------:R-:W-:Y:S01]  /*2a2a0*/  PRMT R34, RZ, 0x7610, R34 ;  /* 0x00007610ff227816 */ /* 0x000fe20000000022 */
        /* <DEDUP_REMOVED lines=50> */
[----:B0-----:R-:W-:Y:S01]  /*2a5d0*/  @P3 IMAD.MOV.U32 R5, RZ, RZ, R60 ;  /* 0x000000ffff053224 */ /* 0x001fe200078e003c */
[----:B------:R-:W-:Y:S01]  /*2a5e0*/  PRMT R25, RZ, 0x7610, R25 ;  /* 0x00007610ff197816 */ /* 0x000fe20000000019 */
[----:B------:R-:W3:Y:S01]  /*2a5f0*/  LDL R60, [R1+0x14b0] ;  /* 0x0014b000013c7983 */ /* 0x000ee20000100800 */
[----:B------:R-:W-:Y:S01]  /*2a600*/  @P3 IMAD.MOV.U32 R4, RZ, RZ, R59 ;  /* 0x000000ffff043224 */ /* 0x000fe200078e003b */
[----:B------:R-:W-:Y:S02]  /*2a610*/  PRMT R24, RZ, 0x7610, R24 ;  /* 0x00007610ff187816 */ /* 0x000fe40000000018 */
[----:B------:R-:W3:Y:S04]  /*2a620*/  LDL R59, [R1+0x14a0] ;  /* 0x0014a000013b7983 */ /* 0x000ee80000100800 */
[----:B------:R2:W3:Y:S02]  /*2a630*/  @P3 LDG.E.U8 R27, desc[UR44][R4.64] ;  /* 0x0000002c041b3981 */ /* 0x0004e4000c1e1100 */
[----:B--2---:R-:W-:-:S02]  /*2a640*/  @P3 IMAD.MOV.U32 R4, RZ, RZ, R53 ;  /* 0x000000ffff043224 */ /* 0x004fc400078e0035 */
[----:B------:R-:W2:Y:S01]  /*2a650*/  LDL R53, [R1+0x14bc] ;  /* 0x0014bc0001357983 */ /* 0x000ea20000100800 */
[----:B------:R-:W-:-:S03]  /*2a660*/  @P3 IMAD.MOV.U32 R5, RZ, RZ, R54 ;  /* 0x000000ffff053224 */ /* 0x000fc600078e0036 */
[----:B------:R-:W2:Y:S04]  /*2a670*/  LDL R54, [R1+0x14b8] ;  /* 0x0014b80001367983 */ /* 0x000ea80000100800 */
[----:B------:R0:W2:Y:S02]  /*2a680*/  @P3 LDG.E.U8 R26, desc[UR44][R4.64] ;  /* 0x0000002c041a3981 */ /* 0x0000a4000c1e1100 */
[----:B0-----:R-:W-:Y:S02]  /*2a690*/  @P0 IMAD.MOV.U32 R4, RZ, RZ, R56 ;  /* 0x000000ffff040224 */ /* 0x001fe400078e0038 */
[----:B------:R-:W2:Y:S01]  /*2a6a0*/  LDL R56, [R1+0x14b4] ;  /* 0x0014b40001387983 */ /* 0x000ea20000100800 */
[----:B------:R-:W-:Y:S01]  /*2a6b0*/  @P0 IMAD.MOV.U32 R5, RZ, RZ, R58 ;  /* 0x000000ffff050224 */ /* 0x000fe200078e003a */
[----:B------:R-:W-:-:S02]  /*2a6c0*/  ISETP.GT.AND P2, PT, R2, 0x1a, PT ;  /* 0x0000001a0200780c */ /* 0x000fc40003f44270 */
[----:B------:R-:W2:Y:S04]  /*2a6d0*/  LDL R58, [R1+0x14a4] ;  /* 0x0014a400013a7983 */ /* 0x000ea80000100800 */
[----:B------:R4:W2:Y:S02]  /*2a6e0*/  @P0 LDG.E.U8 R25, desc[UR44][R4.64] ;  /* 0x0000002c04190981 */ /* 0x0008a4000c1e1100 */
[----:B----4-:R-:W-:Y:S02]  /*2a6f0*/  @P1 IMAD.MOV.U32 R5, RZ, RZ, R55 ;  /* 0x000000ffff051224 */ /* 0x010fe400078e0037 */
[----:B------:R-:W4:Y:S01]  /*2a700*/  LDL R55, [R1+0x14a8] ;  /* 0x0014a80001377983 */ /* 0x000f220000100800 */
[----:B---3--:R-:W-:-:S03]  /*2a710*/  @P1 IMAD.MOV.U32 R4, RZ, RZ, R0 ;  /* 0x000000ffff041224 */ /* 0x008fc600078e0000 */
[----:B------:R-:W3:Y:S04]  /*2a720*/  LDL R0, [R1+0x14ac] ;  /* 0x0014ac0001007983 */ /* 0x000ee80000100800 */
[----:B------:R2:W4:Y:S02]  /*2a730*/  @P1 LDG.E.U8 R24, desc[UR44][R4.64] ;  /* 0x0000002c04181981 */ /* 0x000524000c1e1100 */
[----:B--2---:R-:W-:Y:S02]  /*2a740*/  @P2 IMAD.MOV.U32 R4, RZ, RZ, R53 ;  /* 0x000000ffff042224 */ /* 0x004fe400078e0035 */
[----:B------:R-:W-:Y:S01]  /*2a750*/  @P2 IMAD.MOV.U32 R5, RZ, RZ, R54 ;  /* 0x000000ffff052224 */ /* 0x000fe200078e0036 */
[----:B----4-:R0:W-:Y:S04]  /*2a760*/  STL [R1+0x39e0], R24 ;  /* 0x0039e01801007387 */ /* 0x0101e80000100800 */
[----:B------:R-:W2:Y:S04]  /*2a770*/  LDL R54, [R1+0x1438] ;  /* 0x0014380001367983 */ /* 0x000ea80000100800 */
[----:B------:R-:W4:Y:S01]  /*2a780*/  LDL R53, [R1+0x143c] ;  /* 0x00143c0001357983 */ /* 0x000f220000100800 */
[----:B------:R-:W-:-:S02]  /*2a790*/  PRMT R23, RZ, 0x7610, R23 ;  /* 0x00007610ff177816 */ /* 0x000fc40000000017 */
[----:B------:R-:W-:Y:S01]  /*2a7a0*/  PRMT R22, RZ, 0x7610, R22 ;  /* 0x00007610ff167816 */ /* 0x000fe20000000016 */
[----:B0-----:R-:W4:Y:S04]  /*2a7b0*/  LDL R24, [R1+0x1434] ;  /* 0x0014340001187983 */ /* 0x001f280000100800 */
[----:B------:R0:W4:Y:S01]  /*2a7c0*/  @P2 LDG.E.U8 R23, desc[UR44][R4.64] ;  /* 0x0000002c04172981 */ /* 0x000122000c1e1100 */
[----:B------:R-:W-:Y:S02]  /*2a7d0*/  ISETP.GT.AND P3, PT, R2, 0x1e, PT ;  /* 0x0000001e0200780c */ /* 0x000fe40003f64270 */
[----:B------:R-:W-:Y:S01]  /*2a7e0*/  PRMT R21, RZ, 0x7610, R21 ;  /* 0x00007610ff157816 */ /* 0x000fe20000000015 */
[----:B0-----:R-:W-:Y:S02]  /*2a7f0*/  @P2 IMAD.MOV.U32 R4, RZ, RZ, R56 ;  /* 0x000000ffff042224 */ /* 0x001fe400078e0038 */
[----:B------:R-:W-:Y:S01]  /*2a800*/  @P2 IMAD.MOV.U32 R5, RZ, RZ, R60 ;  /* 0x000000ffff052224 */ /* 0x000fe200078e003c */
[----:B------:R-:W4:Y:S04]  /*2a810*/  LDL R56, [R1+0x1430] ;  /* 0x0014300001387983 */ /* 0x000f280000100800 */
[----:B------:R3:W4:Y:S01]  /*2a820*/  @P2 LDG.E.U8 R22, desc[UR44][R4.64] ;  /* 0x0000002c04162981 */ /* 0x000722000c1e1100 */
[----:B------:R-:W-:Y:S01]  /*2a830*/  PRMT R20, RZ, 0x7610, R20 ;  /* 0x00007610ff147816 */ /* 0x000fe20000000014 */
[----:B---3--:R-:W-:-:S02]  /*2a840*/  @P2 IMAD.MOV.U32 R4, RZ, RZ, R0 ;  /* 0x000000ffff042224 */ /* 0x008fc400078e0000 */
[----:B------:R-:W-:Y:S01]  /*2a850*/  @P2 IMAD.MOV.U32 R5, RZ, RZ, R55 ;  /* 0x000000ffff052224 */ /* 0x000fe200078e0037 */
[----:B------:R-:W3:Y:S04]  /*2a860*/  LDL R0, [R1+0x142c] ;  /* 0x00142c0001007983 */ /* 0x000ee80000100800 */
[----:B------:R-:W3:Y:S04]  /*2a870*/  LDL R55, [R1+0x1428] ;  /* 0x0014280001377983 */ /* 0x000ee80000100800 */
[----:B------:R0:W3:Y:S02]  /*2a880*/  @P2 LDG.E.U8 R21, desc[UR44][R4.64] ;  /* 0x0000002c04152981 */ /* 0x0000e4000c1e1100 */
[----:B0-----:R-:W-:-:S02]  /*2a890*/  @P2 IMAD.MOV.U32 R4, RZ, RZ, R58 ;  /* 0x000000ffff042224 */ /* 0x001fc400078e003a */
[----:B------:R-:W-:Y:S01]  /*2a8a0*/  @P2 IMAD.MOV.U32 R5, RZ, RZ, R59 ;  /* 0x000000ffff052224 */ /* 0x000fe200078e003b */
[----:B------:R-:W3:Y:S04]  /*2a8b0*/  LDL R58, [R1+0x1424] ;  /* 0x00142400013a7983 */ /* 0x000ee80000100800 */
[----:B------:R-:W3:Y:S04]  /*2a8c0*/  LDL R59, [R1+0x1420] ;  /* 0x00142000013b7983 */ /* 0x000ee80000100800 */
[----:B------:R2:W3:Y:S02]  /*2a8d0*/  @P2 LDG.E.U8 R20, desc[UR44][R4.64] ;  /* 0x0000002c04142981 */ /* 0x0004e4000c1e1100 */
[----:B--2---:R-:W-:-:S02]  /*2a8e0*/  @P3 IMAD.MOV.U32 R5, RZ, RZ, R54 ;  /* 0x000000ffff053224 */ /* 0x004fc400078e0036 */
[----:B------:R-:W2:Y:S01]  /*2a8f0*/  LDL R54, [R1+0x1510] ;  /* 0x0015100001367983 */ /* 0x000ea20000100800 */
[----:B----4-:R-:W-:-:S03]  /*2a900*/  @P3 IMAD.MOV.U32 R4, RZ, RZ, R53 ;  /* 0x000000ffff043224 */ /* 0x010fc600078e0035 */
[----:B------:R-:W4:Y:S01]  /*2a910*/  LDL R53, [R1+0x1514] ;  /* 0x0015140001357983 */ /* 0x000f220000100800 */
[----:B------:R-:W-:Y:S02]  /*2a920*/  PRMT R19, RZ, 0x7610, R19 ;  /* 0x00007610ff137816 */ /* 0x000fe40000000013 */
[----:B------:R-:W-:-:S04]  /*2a930*/  PRMT R18, RZ, 0x7610, R18 ;  /* 0x00007610ff127816 */ /* 0x000fc80000000012 */
[----:B------:R0:W4:Y:S01]  /*2a940*/  @P3 LDG.E.U8 R19, desc[UR44][R4.64] ;  /* 0x0000002c04133981 */ /* 0x000122000c1e1100 */
[----:B------:R-:W-:Y:S01]  /*2a950*/  PRMT R17, RZ, 0x7610, R17 ;  /* 0x00007610ff117816 */ /* 0x000fe20000000011 */
[----:B0-----:R-:W-:Y:S02]  /*2a960*/  @P3 IMAD.MOV.U32 R4, RZ, RZ, R24 ;  /* 0x000000ffff043224 */ /* 0x001fe400078e0018 */
[----:B------:R-:W-:Y:S01]  /*2a970*/  @P3 IMAD.MOV.U32 R5, RZ, RZ, R56 ;  /* 0x000000ffff053224 */ /* 0x000fe200078e0038 */
[----:B------:R-:W-:Y:S01]  /*2a980*/  PRMT R16, RZ, 0x7610, R16 ;  /* 0x00007610ff107816 */ /* 0x000fe20000000010 */
[----:B------:R-:W4:Y:S04]  /*2a990*/  LDL R56, [R1+0x1508] ;  /* 0x0015080001387983 */ /* 0x000f280000100800 */
[----:B------:R3:W4:Y:S01]  /*2a9a0*/  @P3 LDG.E.U8 R18, desc[UR44][R4.64] ;  /* 0x0000002c04123981 */ /* 0x000722000c1e1100 */
[----:B------:R-:W-:-:S03]  /*2a9b0*/  PRMT R15, RZ, 0x7610, R15 ;  /* 0x00007610ff0f7816 */ /* 0x000fc6000000000f */
[----:B------:R-:W4:Y:S01]  /*2a9c0*/  LDL R24, [R1+0x150c] ;  /* 0x00150c0001187983 */ /* 0x000f220000100800 */
[----:B---3--:R-:W-:-:S03]  /*2a9d0*/  @P3 IMAD.MOV.U32 R4, RZ, RZ, R0 ;  /* 0x000000ffff043224 */ /* 0x008fc600078e0000 */
[----:B------:R-:W3:Y:S01]  /*2a9e0*/  LDL R0, [R1+0x1504] ;  /* 0x0015040001007983 */ /* 0x000ee20000100800 */
[----:B------:R-:W-:-:S03]  /*2a9f0*/  @P3 IMAD.MOV.U32 R5, RZ, RZ, R55 ;  /* 0x000000ffff053224 */ /* 0x000fc600078e0037 */
[----:B------:R-:W3:Y:S04]  /*2aa00*/  LDL R55, [R1+0x1500] ;  /* 0x0015000001377983 */ /* 0x000ee80000100800 */
[----:B------:R0:W3:Y:S02]  /*2aa10*/  @P3 LDG.E.U8 R17, desc[UR44][R4.64] ;  /* 0x0000002c04113981 */ /* 0x0000e4000c1e1100 */
[----:B0-----:R-:W-:Y:S02]  /*2aa20*/  @P3 IMAD.MOV.U32 R4, RZ, RZ, R58 ;  /* 0x000000ffff043224 */ /* 0x001fe400078e003a */
[----:B------:R-:W-:-:S05]  /*2aa30*/  @P3 IMAD.MOV.U32 R5, RZ, RZ, R59 ;  /* 0x000000ffff053224 */ /* 0x000fca00078e003b */
[----:B------:R2:W3:Y:S02]  /*2aa40*/  @P3 LDG.E.U8 R16, desc[UR44][R4.64] ;  /* 0x0000002c04103981 */ /* 0x0004e4000c1e1100 */
[----:B--2---:R-:W-:Y:S02]  /*2aa50*/  @P1 IMAD.MOV.U32 R5, RZ, RZ, R54 ;  /* 0x000000ffff051224 */ /* 0x004fe400078e0036 */
[----:B------:R-:W2:Y:S01]  /*2aa60*/  LDL R54, [R1+0x1498] ;  /* 0x0014980001367983 */ /* 0x000ea20000100800 */
[----:B----4-:R-:W-:-:S03]  /*2aa70*/  @P1 IMAD.MOV.U32 R4, RZ, RZ, R53 ;  /* 0x000000ffff041224 */ /* 0x010fc600078e0035 */
[----:B------:R-:W4:Y:S04]  /*2aa80*/  LDL R53, [R1+0x149c] ;  /* 0x00149c0001357983 */ /* 0x000f280000100800 */
[----:B------:R0:W3:Y:S01]  /*2aa90*/  @P1 LDG.E.U8 R15, desc[UR44][R4.64] ;  /* 0x0000002c040f1981 */ /* 0x0000e2000c1e1100 */
[----:B------:R-:W-:Y:S01]  /*2aaa0*/  PRMT R14, RZ, 0x7610, R14 ;  /* 0x00007610ff0e7816 */ /* 0x000fe2000000000e */
[----:B0-----:R-:W-:Y:S02]  /*2aab0*/  @P1 IMAD.MOV.U32 R5, RZ, RZ, R56 ;  /* 0x000000ffff051224 */ /* 0x001fe400078e0038 */
[----:B------:R-:W-:-:S05]  /*2aac0*/  @P1 IMAD.MOV.U32 R4, RZ, RZ, R24 ;  /* 0x000000ffff041224 */ /* 0x000fca00078e0018 */
[----:B------:R0:W2:Y:S04]  /*2aad0*/  @P1 LDG.E.U8 R14, desc[UR44][R4.64] ;  /* 0x0000002c040e1981 */ /* 0x0000a8000c1e1100 */
[----:B---3--:R1:W-:Y:S04]  /*2aae0*/  STL [R1+0x39e4], R15 ;  /* 0x0039e40f01007387 */ /* 0x0083e80000100800 */
[----:B------:R-:W3:Y:S04]  /*2aaf0*/  LDL R24, [R1+0x1490] ;  /* 0x0014900001187983 */ /* 0x000ee80000100800 */
[----:B-1----:R-:W3:Y:S01]  /*2ab00*/  LDL R15, [R1+0x1494] ;  /* 0x00149400010f7983 */ /* 0x002ee20000100800 */
[----:B------:R-:W-:Y:S01]  /*2ab10*/  ISETP.GT.AND P0, PT, R2, 0x1b, PT ;  /* 0x0000001b0200780c */ /* 0x000fe20003f04270 */
[----:B0-----:R-:W-:Y:S01]  /*2ab20*/  @P1 IMAD.MOV.U32 R4, RZ, RZ, R0 ;  /* 0x000000ffff041224 */ /* 0x001fe200078e0000 */
[----:B------:R-:W-:Y:S01]  /*2ab30*/  PRMT R13, RZ, 0x7610, R13 ;  /* 0x00007610ff0d7816 */ /* 0x000fe2000000000d */
[----:B------:R-:W-:Y:S01]  /*2ab40*/  @P1 IMAD.MOV.U32 R5, RZ, RZ, R55 ;  /* 0x000000ffff051224 */ /* 0x000fe200078e0037 */
[----:B------:R-:W-:-:S04]  /*2ab50*/  PRMT R12, RZ, 0x7610, R12 ;  /* 0x00007610ff0c7816 */ /* 0x000fc8000000000c */
[----:B------:R4:W3:Y:S01]  /*2ab60*/  @P1 LDG.E.U8 R13, desc[UR44][R4.64] ;  /* 0x0000002c040d1981 */ /* 0x0008e2000c1e1100 */
[----:B------:R-:W-:-:S04]  /*2ab70*/  PRMT R11, RZ, 0x7610, R11 ;  /* 0x00007610ff0b7816 */ /* 0x000fc8000000000b */
[----:B----4-:R-:W-:Y:S02]  /*2ab80*/  @P0 IMAD.MOV.U32 R4, RZ, RZ, R53 ;  /* 0x000000ffff040224 */ /* 0x010fe400078e0035 */
[----:B--2---:R-:W-:-:S05]  /*2ab90*/  @P0 IMAD.MOV.U32 R5, RZ, RZ, R54 ;  /* 0x000000ffff050224 */ /* 0x004fca00078e0036 */
[----:B------:R3:W2:Y:S04]  /*2aba0*/  @P0 LDG.E.U8 R12, desc[UR44][R4.64] ;  /* 0x0000002c040c0981 */ /* 0x0006a8000c1e1100 */
[----:B------:R0:W-:Y:S04]  /*2abb0*/  STL [R1+0x39e8], R14 ;  /* 0x0039e80e01007387 */ /* 0x0001e80000100800 */
[----:B------:R-:W4:Y:S04]  /*2abc0*/  LDL R0, [R1+0x148c] ;  /* 0x00148c0001007983 */ /* 0x000f280000100800 */
[----:B0-----:R-:W4:Y:S01]  /*2abd0*/  LDL R14, [R1+0x1488] ;  /* 0x00148800010e7983 */ /* 0x001f220000100800 */
[----:B---3--:R-:W-:-:S02]  /*2abe0*/  @P0 IMAD.MOV.U32 R5, RZ, RZ, R24 ;  /* 0x000000ffff050224 */ /* 0x008fc400078e0018 */
[----:B------:R-:W-:-:S05]  /*2abf0*/  @P0 IMAD.MOV.U32 R4, RZ, RZ, R15 ;  /* 0x000000ffff040224 */ /* 0x000fca00078e000f */
[----:B------:R4:W3:Y:S04]  /*2ac00*/  @P0 LDG.E.U8 R11, desc[UR44][R4.64] ;  /* 0x0000002c040b0981 */ /* 0x0008e8000c1e1100 */
[----:B------:R0:W-:Y:S04]  /*2ac10*/  STL [R1+0x39ec], R13 ;  /* 0x0039ec0d01007387 */ /* 0x0001e80000100800 */
[----:B------:R-:W3:Y:S04]  /*2ac20*/  LDL R55, [R1+0x1480] ;  /* 0x0014800001377983 */ /* 0x000ee80000100800 */
[----:B------:R-:W3:Y:S04]  /*2ac30*/  LDL R54, [R1+0x1484] ;  /* 0x0014840001367983 */ /* 0x000ee80000100800 */
[----:B--2---:R1:W-:Y:S04]  /*2ac40*/  STL [R1+0x39f0], R12 ;  /* 0x0039f00c01007387 */ /* 0x0043e80000100800 */
[----:B------:R-:W2:Y:S04]  /*2ac50*/  LDL R53, [R1+0x1418] ;  /* 0x0014180001357983 */ /* 0x000ea80000100800 */
[----:B------:R-:W2:Y:S01]  /*2ac60*/  LDL R24, [R1+0x141c] ;  /* 0x00141c0001187983 */ /* 0x000ea20000100800 */
[----:B----4-:R-:W-:-:S02]  /*2ac70*/  @P0 IMAD.MOV.U32 R5, RZ, RZ, R14 ;  /* 0x000000ffff050224 */ /* 0x010fc400078e000e */
[----:B------:R-:W-:Y:S01]  /*2ac80*/  @P0 IMAD.MOV.U32 R4, RZ, RZ, R0 ;  /* 0x000000ffff040224 */ /* 0x000fe200078e0000 */
[----:B---3--:R3:W-:Y:S04]  /*2ac90*/  STL [R1+0x39f4], R11 ;  /* 0x0039f40b01007387 */ /* 0x0087e80000100800 */
[----:B------:R-:W4:Y:S04]  /*2aca0*/  LDL R15, [R1+0x1410] ;  /* 0x00141000010f7983 */ /* 0x000f280000100800 */
[----:B------:R-:W4:Y:S04]  /*2acb0*/  LDL R14, [R1+0x1414] ;  /* 0x00141400010e7983 */ /* 0x000f280000100800 */
[----:B0-----:R-:W4:Y:S04]  /*2acc0*/  LDL R13, [R1+0x1408] ;  /* 0x00140800010d7983 */ /* 0x001f280000100800 */
[----:B-1----:R-:W4:Y:S04]  /*2acd0*/  LDL R12, [R1+0x140c] ;  /* 0x00140c00010c7983 */ /* 0x002f280000100800 */
[----:B---3--:R-:W3:Y:S04]  /*2ace0*/  LDL R11, [R1+0x1400] ;  /* 0x00140000010b7983 */ /* 0x008ee80000100800 */
[----:B------:R-:W3:Y:S01]  /*2acf0*/  LDL R0, [R1+0x1404] ;  /* 0x0014040001007983 */ /* 0x000ee20000100800 */
[----:B------:R-:W-:-:S02]  /*2ad00*/  ISETP.GT.AND P1, PT, R2, 0x1f, PT ;  /* 0x0000001f0200780c */ /* 0x000fc40003f24270 */
[----:B------:R-:W-:Y:S02]  /*2ad10*/  PRMT R10, RZ, 0x7610, R10 ;  /* 0x00007610ff0a7816 */ /* 0x000fe4000000000a */
[----:B------:R-:W-:-:S04]  /*2ad20*/  PRMT R9, RZ, 0x7610, R9 ;  /* 0x00007610ff097816 */ /* 0x000fc80000000009 */
[----:B------:R0:W3:Y:S01]  /*2ad30*/  @P0 LDG.E.U8 R10, desc[UR44][R4.64] ;  /* 0x0000002c040a0981 */ /* 0x0000e2000c1e1100 */
[----:B------:R-:W-:Y:S01]  /*2ad40*/  PRMT R8, RZ, 0x7610, R8 ;  /* 0x00007610ff087816 */ /* 0x000fe20000000008 */
[----:B0-----:R-:W-:Y:S02]  /*2ad50*/  @P0 IMAD.MOV.U32 R4, RZ, RZ, R54 ;  /* 0x000000ffff040224 */ /* 0x001fe400078e0036 */
[----:B------:R-:W-:-:S05]  /*2ad60*/  @P0 IMAD.MOV.U32 R5, RZ, RZ, R55 ;  /* 0x000000ffff050224 */ /* 0x000fca00078e0037 */
[----:B------:R2:W3:Y:S01]  /*2ad70*/  @P0 LDG.E.U8 R9, desc[UR44][R4.64] ;  /* 0x0000002c04090981 */ /* 0x0004e2000c1e1100 */
[----:B------:R-:W-:Y:S01]  /*2ad80*/  PRMT R7, RZ, 0x7610, R7 ;  /* 0x00007610ff077816 */ /* 0x000fe20000000007 */
[----:B--2---:R-:W-:Y:S02]  /*2ad90*/  @P1 IMAD.MOV.U32 R4, RZ, RZ, R24 ;  /* 0x000000ffff041224 */ /* 0x004fe400078e0018 */
[----:B------:R-:W-:-:S05]  /*2ada0*/  @P1 IMAD.MOV.U32 R5, RZ, RZ, R53 ;  /* 0x000000ffff051224 */ /* 0x000fca00078e0035 */
[----:B------:R4:W2:Y:S01]  /*2adb0*/  @P1 LDG.E.U8 R8, desc[UR44][R4.64] ;  /* 0x0000002c04081981 */ /* 0x0008a2000c1e1100 */
[----:B------:R-:W-:Y:S02]  /*2adc0*/  PRMT R6, RZ, 0x7610, R6 ;  /* 0x00007610ff067816 */ /* 0x000fe40000000006 */
[----:B------:R-:W-:Y:S01]  /*2add0*/  PRMT R3, RZ, 0x7610, R3 ;  /* 0x00007610ff037816 */ /* 0x000fe20000000003 */
[----:B----4-:R-:W-:Y:S02]  /*2ade0*/  @P1 IMAD.MOV.U32 R5, RZ, RZ, R15 ;  /* 0x000000ffff051224 */ /* 0x010fe400078e000f */
[----:B------:R-:W-:-:S05]  /*2adf0*/  @P1 IMAD.MOV.U32 R4, RZ, RZ, R14 ;  /* 0x000000ffff041224 */ /* 0x000fca00078e000e */
[----:B------:R0:W4:Y:S02]  /*2ae00*/  @P1 LDG.E.U8 R7, desc[UR44][R4.64] ;  /* 0x0000002c04071981 */ /* 0x000124000c1e1100 */
[----:B0-----:R-:W-:Y:S02]  /*2ae10*/  @P1 IMAD.MOV.U32 R4, RZ, RZ, R12 ;  /* 0x000000ffff041224 */ /* 0x001fe400078e000c */
[----:B------:R-:W-:-:S05]  /*2ae20*/  @P1 IMAD.MOV.U32 R5, RZ, RZ, R13 ;  /* 0x000000ffff051224 */ /* 0x000fca00078e000d */
[----:B------:R3:W4:Y:S02]  /*2ae30*/  @P1 LDG.E.U8 R6, desc[UR44][R4.64] ;  /* 0x0000002c04061981 */ /* 0x000724000c1e1100 */
[----:B---3--:R-:W-:Y:S02]  /*2ae40*/  @P1 IMAD.MOV.U32 R4, RZ, RZ, R0 ;  /* 0x000000ffff041224 */ /* 0x008fe400078e0000 */
[----:B------:R-:W-:-:S05]  /*2ae50*/  @P1 IMAD.MOV.U32 R5, RZ, RZ, R11 ;  /* 0x000000ffff051224 */ /* 0x000fca00078e000b */
[----:B------:R-:W3:Y:S04]  /*2ae60*/  @P1 LDG.E.U8 R3, desc[UR44][R4.64] ;  /* 0x0000002c04031981 */ /* 0x000ee8000c1e1100 */
[----:B------:R-:W-:Y:S04]  /*2ae70*/  STL [R1+0x39f8], R10 ;  /* 0x0039f80a01007387 */ /* 0x000fe80000100800 */
[----:B------:R-:W-:Y:S04]  /*2ae80*/  STL [R1+0x39fc], R9 ;  /* 0x0039fc0901007387 */ /* 0x000fe80000100800 */
[----:B--2---:R-:W-:Y:S01]  /*2ae90*/  STL [R1+0x3a00], R8 ;  /* 0x003a000801007387 */ /* 0x004fe20000100800 */
[----:B------:R-:W0:Y:S02]  /*2aea0*/  S2R R60, SR_TID.X ;  /* 0x00000000003c7919 */ /* 0x000e240000002100 */
[----:B0-----:R-:W-:Y:S01]  /*2aeb0*/  LOP3.LUT R0, R60, 0x1f, RZ, 0xc0, !PT ;  /* 0x0000001f3c007812 */ /* 0x001fe200078ec0ff */
[----:B------:R-:W-:Y:S03]  /*2aec0*/  BAR.SYNC.DEFER_BLOCKING 0x0 ;  /* 0x0000000000007b1d */ /* 0x000fe60000010000 */
[----:B------:R-:W-:-:S03]  /*2aed0*/  ISETP.GE.AND P0, PT, R0, R2, PT ;  /* 0x000000020000720c */ /* 0x000fc60003f06270 */
[----:B----4-:R-:W-:Y:S04]  /*2aee0*/  STL [R1+0x3a04], R7 ;  /* 0x003a040701007387 */ /* 0x010fe80000100800 */
[----:B------:R0:W-:Y:S04]  /*2aef0*/  STL [R1+0x3a08], R6 ;  /* 0x003a080601007387 */ /* 0x0001e80000100800 */
[----:B------:R-:W2:Y:S04]  /*2af00*/  LDL.LU R58, [R1+0x198] ;  /* 0x00019800013a7983 */ /* 0x000ea80000300800 */
[----:B------:R-:W4:Y:S04]  /*2af10*/  LDL.LU R59, [R1+0x194] ;  /* 0x00019400013b7983 */ /* 0x000f280000300800 */
[----:B0-----:R-:W4:Y:S04]  /*2af20*/  LDL.LU R6, [R1+0xe8] ;  /* 0x0000e80001067983 */ /* 0x001f280000300800 */
        /* <DEDUP_REMOVED lines=15> */
[----:B---3--:R0:W-:Y:S04]  /*2b020*/  STL [R1+0x3a0c], R3 ;  /* 0x003a0c0301007387 */ /* 0x0081e80000100800 */
[----:B0-----:R-:W3:Y:S04]  /*2b030*/  LDL.LU R3, [R1+0x16c] ;  /* 0x00016c0001037983 */ /* 0x001ee80000300800 */
        /* <DEDUP_REMOVED lines=99> */
[----:B------:R-:W3:Y:S04]  /*2b670*/  LDL.LU R2, [R1+0x190] ;  /* 0x0001900001027983 */ /* 0x000ee80000300800 */
[----:B--2---:R0:W-:Y:S04]  /*2b680*/  STS.U8 [R0+UR4], R58 ;  /* 0x0000003a00007988 */ /* 0x0041e80008000004 */
[----:B----4-:R1:W-:Y:S04]  /*2b690*/  STS.U8 [R0+UR4+0x20], R59 ;  /* 0x0000203b00007988 */ /* 0x0103e80008000004 */
[----:B0-----:R-:W2:Y:S04]  /*2b6a0*/  LDL.LU R58, [R1+0x3a1c] ;  /* 0x003a1c00013a7983 */ /* 0x001ea80000300800 */
[----:B-1----:R-:W4:Y:S04]  /*2b6b0*/  LDL.LU R59, [R1+0x3a18] ;  /* 0x003a1800013b7983 */ /* 0x002f280000300800 */
[----:B---3--:R-:W-:Y:S04]  /*2b6c0*/  STS.U8 [R0+UR4+0x40], R2 ;  /* 0x0000400200007988 */ /* 0x008fe80008000004 */
[----:B------:R-:W-:Y:S04]  /*2b6d0*/  STS.U8 [R0+UR4+0x60], R3 ;  /* 0x0000600300007988 */ /* 0x000fe80008000004 */
        /* <DEDUP_REMOVED lines=15> */
[----:B------:R0:W-:Y:S04]  /*2b7d0*/  STS.U8 [R0+UR4+0x860], R61 ;  /* 0x0008603d00007988 */ /* 0x0001e80008000004 */
[----:B0-----:R-:W3:Y:S04]  /*2b7e0*/  LDL.LU R61, [R1+0x168] ;  /* 0x00016800013d7983 */ /* 0x001ee80000300800 */
[----:B------:R-:W2:Y:S04]  /*2b7f0*/  LDL.LU R2, [R1+0x164] ;  /* 0x0001640001027983 */ /* 0x000ea80000300800 */
        /* <DEDUP_REMOVED lines=16> */
[----:B------:R-:W-:-:S03]  /*2b900*/  LOP3.LUT R60, R60, 0x1f, RZ, 0xc0, !PT ;  /* 0x0000001f3c3c7812 */ /* 0x000fc600078ec0ff */
[----:B------:R-:W-:Y:S04]  /*2b910*/  STS.U8 [R0+UR4+0xa20], R52 ;  /* 0x000a203400007988 */ /* 0x000fe80008000004 */
[----:B------:R-:W-:Y:S04]  /*2b920*/  STS.U8 [R0+UR4+0xa00], R51 ;  /* 0x000a003300007988 */ /* 0x000fe80008000004 */
[----:B------:R-:W-:Y:S04]  /*2b930*/  STS.U8 [R0+UR4+0xa60], R50 ;  /* 0x000a603200007988 */ /* 0x000fe80008000004 */
[----:B------:R-:W-:Y:S01]  /*2b940*/  STS.U8 [R0+UR4+0xa40], R49 ;  /* 0x000a403100007988 */ /* 0x000fe20008000004 */
[----:B------:R-:W-:-:S03]  /*2b950*/  LOP3.LUT R60, R60, 0x8, RZ, 0x3c, !PT ;  /* 0x000000083c3c7812 */ /* 0x000fc600078e3cff */
        /* <DEDUP_REMOVED lines=8> */
[----:B---3--:R0:W-:Y:S04]  /*2b9e0*/  STS.U8 [R60+UR4+0x80], R61 ;  /* 0x0000803d3c007988 */ /* 0x0081e80008000004 */
[----:B--2---:R-:W-:Y:S04]  /*2b9f0*/  STS.U8 [R60+UR4+0xa0], R2 ;  /* 0x0000a0023c007988 */ /* 0x004fe80008000004 */
[----:B----4-:R1:W-:Y:S04]  /*2ba00*/  STS.U8 [R60+UR4+0xc0], R3 ;  /* 0x0000c0033c007988 */ /* 0x0103e80008000004 */
[----:B0-----:R-:W2:Y:S04]  /*2ba10*/  LDL.LU R61, [R1+0x3a14] ;  /* 0x003a1400013d7983 */ /* 0x001ea80000300800 */
[----:B-1----:R-:W3:Y:S04]  /*2ba20*/  LDL.LU R3, [R1] ;  /* 0x0000000001037983 */ /* 0x002ee80000300800 */
[----:B------:R0:W-:Y:S04]  /*2ba30*/  STS.U8 [R60+UR4+0xe0], R6 ;  /* 0x0000e0063c007988 */ /* 0x0001e80008000004 */
[----:B------:R-:W4:Y:S04]  /*2ba40*/  LDL.LU R2, [R1+0x138] ;  /* 0x0001380001027983 */ /* 0x000f280000300800 */
[----:B------:R1:W-:Y:S04]  /*2ba50*/  STS.U8 [R60+UR4+0x2a0], R7 ;  /* 0x0002a0073c007988 */ /* 0x0003e80008000004 */
[----:B0-----:R-:W4:Y:S04]  /*2ba60*/  LDL.LU R6, [R1+0x134] ;  /* 0x0001340001067983 */ /* 0x001f280000300800 */
[----:B------:R0:W-:Y:S04]  /*2ba70*/  STS.U8 [R60+UR4+0x280], R8 ;  /* 0x000280083c007988 */ /* 0x0001e80008000004 */
[----:B-1----:R-:W4:Y:S04]  /*2ba80*/  LDL.LU R7, [R1+0x130] ;  /* 0x0001300001077983 */ /* 0x002f280000300800 */
        /* <DEDUP_REMOVED lines=24> */
[----:B0-----:R-:W4:Y:S04]  /*2bc10*/  LDL.LU R56, [R1+0x2c] ;  /* 0x00002c0001387983 */ /* 0x001f280000300800 */
[----:B---3--:R0:W-:Y:S04]  /*2bc20*/  STS.U8 [R60+UR4+0x8c0], R3 ;  /* 0x0008c0033c007988 */ /* 0x0081e80008000004 */
[----:B--2---:R-:W-:Y:S04]  /*2bc30*/  STS.U8 [R60+UR4+0x8e0], R61 ;  /* 0x0008e03d3c007988 */ /* 0x004fe80008000004 */
        /* <DEDUP_REMOVED lines=11> */
[----:B------:R1:W-:Y:S01]  /*2bcf0*/  STS.U8 [R60+UR4+0xe80], R26 ;  /* 0x000e801a3c007988 */ /* 0x0003e20008000004 */
[----:B0-----:R-:W-:-:S03]  /*2bd00*/  LOP3.LUT R3, R0, 0x10, RZ, 0x3c, !PT ;  /* 0x0000001000037812 */ /* 0x001fc600078e3cff */
[----:B-1----:R-:W2:Y:S04]  /*2bd10*/  LDL.LU R60, [R1+0x3a10] ;  /* 0x003a1000013c7983 */ /* 0x002ea80000300800 */
[----:B----4-:R-:W-:Y:S04]  /*2bd20*/  STS.U8 [R3+UR4+0x100], R2 ;  /* 0x0001000203007988 */ /* 0x010fe80008000004 */
[----:B------:R0:W-:Y:S04]  /*2bd30*/  STS.U8 [R3+UR4+0x120], R6 ;  /* 0x0001200603007988 */ /* 0x0001e80008000004 */
[----:B------:R1:W-:Y:S04]  /*2bd40*/  STS.U8 [R3+UR4+0x140], R7 ;  /* 0x0001400703007988 */ /* 0x0003e80008000004 */
[----:B------:R3:W-:Y:S04]  /*2bd50*/  STS.U8 [R3+UR4+0x160], R8 ;  /* 0x0001600803007988 */ /* 0x0007e80008000004 */
[----:B0-----:R-:W4:Y:S04]  /*2bd60*/  LDL.LU R6, [R1+0x118] ;  /* 0x0001180001067983 */ /* 0x001f280000300800 */
[----:B-1----:R-:W4:Y:S04]  /*2bd70*/  LDL.LU R7, [R1+0x114] ;  /* 0x0001140001077983 */ /* 0x002f280000300800 */
[----:B------:R0:W-:Y:S04]  /*2bd80*/  STS.U8 [R3+UR4+0x320], R9 ;  /* 0x0003200903007988 */ /* 0x0001e80008000004 */
[----:B---3--:R-:W3:Y:S04]  /*2bd90*/  LDL.LU R8, [R1+0x110] ;  /* 0x0001100001087983 */ /* 0x008ee80000300800 */
[----:B------:R1:W-:Y:S04]  /*2bda0*/  STS.U8 [R3+UR4+0x300], R10 ;  /* 0x0003000a03007988 */ /* 0x0003e80008000004 */
[----:B0-----:R-:W3:Y:S04]  /*2bdb0*/  LDL.LU R9, [R1+0xec] ;  /* 0x0000ec0001097983 */ /* 0x001ee80000300800 */
[----:B------:R0:W-:Y:S04]  /*2bdc0*/  STS.U8 [R3+UR4+0x360], R11 ;  /* 0x0003600b03007988 */ /* 0x0001e80008000004 */
[----:B-1----:R-:W3:Y:S04]  /*2bdd0*/  LDL.LU R10, [R1+0xb8] ;  /* 0x0000b800010a7983 */ /* 0x002ee80000300800 */
        /* <DEDUP_REMOVED lines=18> */
[----:B-1----:R-:W3:Y:S01]  /*2bf00*/  LDL.LU R56, [R1+0x20] ;  /* 0x0000200001387983 */ /* 0x002ee20000300800 */
[----:B------:R-:W-:-:S03]  /*2bf10*/  LOP3.LUT R0, R0, 0x18, RZ, 0x3c, !PT ;  /* 0x0000001800007812 */ /* 0x000fc600078e3cff */
[----:B------:R-:W3:Y:S04]  /*2bf20*/  LDL.LU R2, [R1+0x1c] ;  /* 0x00001c0001027983 */ /* 0x000ee80000300800 */
        /* <DEDUP_REMOVED lines=16> */
[----:B----4-:R1:W-:Y:S04]  /*2c030*/  STS.U8 [R0+UR4+0x180], R6 ;  /* 0x0001800600007988 */ /* 0x0103e80008000004 */
[----:B------:R2:W-:Y:S04]  /*2c040*/  STS.U8 [R0+UR4+0x1a0], R7 ;  /* 0x0001a00700007988 */ /* 0x0005e80008000004 */
[----:B0-----:R-:W4:Y:S04]  /*2c050*/  LDL.LU R3, [R1+0x3a0c] ;  /* 0x003a0c0001037983 */ /* 0x001f280000300800 */
[----:B-1----:R-:W4:Y:S04]  /*2c060*/  LDL.LU R6, [R1+0x3a08] ;  /* 0x003a080001067983 */ /* 0x002f280000300800 */
[----:B--2---:R-:W2:Y:S04]  /*2c070*/  LDL.LU R7, [R1+0x3a04] ;  /* 0x003a040001077983 */ /* 0x004ea80000300800 */
[----:B---3--:R0:W-:Y:S04]  /*2c080*/  STS.U8 [R0+UR4+0x1c0], R8 ;  /* 0x0001c00800007988 */ /* 0x0081e80008000004 */
[----:B------:R1:W-:Y:S04]  /*2c090*/  STS.U8 [R0+UR4+0x1e0], R9 ;  /* 0x0001e00900007988 */ /* 0x0003e80008000004 */
[----:B------:R3:W-:Y:S04]  /*2c0a0*/  STS.U8 [R0+UR4+0x3a0], R10 ;  /* 0x0003a00a00007988 */ /* 0x0007e80008000004 */
[----:B0-----:R-:W4:Y:S04]  /*2c0b0*/  LDL.LU R8, [R1+0x3a00] ;  /* 0x003a000001087983 */ /* 0x001f280000300800 */
[----:B-1----:R-:W2:Y:S04]  /*2c0c0*/  LDL.LU R9, [R1+0x39fc] ;  /* 0x0039fc0001097983 */ /* 0x002ea80000300800 */
[----:B---3--:R-:W3:Y:S04]  /*2c0d0*/  LDL.LU R10, [R1+0x39f8] ;  /* 0x0039f800010a7983 */ /* 0x008ee80000300800 */
[----:B------:R0:W-:Y:S04]  /*2c0e0*/  STS.U8 [R0+UR4+0x380], R11 ;  /* 0x0003800b00007988 */ /* 0x0001e80008000004 */
[----:B------:R1:W-:Y:S04]  /*2c0f0*/  STS.U8 [R0+UR4+0x3e0], R12 ;  /* 0x0003e00c00007988 */ /* 0x0003e80008000004 */
[----:B------:R1:W-:Y:S04]  /*2c100*/  STS.U8 [R0+UR4+0x3c0], R13 ;  /* 0x0003c00d00007988 */ /* 0x0003e80008000004 */
[----:B0-----:R-:W4:Y:S04]  /*2c110*/  LDL.LU R11, [R1+0x39f4] ;  /* 0x0039f400010b7983 */ /* 0x001f280000300800 */
[----:B-1----:R-:W2:Y:S04]  /*2c120*/  LDL.LU R12, [R1+0x39f0] ;  /* 0x0039f000010c7983 */ /* 0x002ea80000300800 */
[----:B------:R-:W3:Y:S04]  /*2c130*/  LDL.LU R13, [R1+0x39ec] ;  /* 0x0039ec00010d7983 */ /* 0x000ee80000300800 */
        /* <DEDUP_REMOVED lines=13> */
[----:B0-----:R-:W4:Y:S04]  /*2c210*/  LDL.LU R56, [R1+0x39d0] ;  /* 0x0039d00001387983 */ /* 0x001f280000300800 */
[----:B------:R0:W-:Y:S04]  /*2c220*/  STS.U8 [R0+UR4+0x780], R2 ;  /* 0x0007800200007988 */ /* 0x0001e80008000004 */
[----:B0-----:R-:W2:Y:S04]  /*2c230*/  LDL R2, [R1+0x1fc0] ;  /* 0x001fc00001027983 */ /* 0x001ea80000100800 */
[----:B----4-:R-:W-:Y:S04]  /*2c240*/  STS.U8 [R0+UR4+0x980], R56 ;  /* 0x0009803800007988 */ /* 0x010fe80008000004 */
[----:B---3--:R-:W-:Y:S04]  /*2c250*/  STS.U8 [R0+UR4+0x9a0], R55 ;  /* 0x0009a03700007988 */ /* 0x008fe80008000004 */
        /* <DEDUP_REMOVED lines=14> */
[----:B0-----:R-:W2:Y:S04]  /*2c340*/  LDL.LU R0, [R1+0x39cc] ;  /* 0x0039cc0001007983 */ /* 0x001ea80000300800 */
[----:B------:R-:W3:Y:S01]  /*2c350*/  LDL R3, [R1+0x1fb8] ;  /* 0x001fb80001037983 */ /* 0x000ee20000100800 */
[----:B------:R-:W-:Y:S01]  /*2c360*/  PRMT R5, RZ, 0x7610, R5 ;  /* 0x00007610ff057816 */ /* 0x000fe20000000005 */
[----:B------:R-:W-:Y:S06]  /*2c370*/  BAR.SYNC.DEFER_BLOCKING 0x0 ;  /* 0x0000000000007b1d */ /* 0x000fec0000010000 */
[----:B---3--:R-:W3:Y:S04]  /*2c380*/  @!P0 LDG.E.U8 R5, desc[UR44][R2.64] ;  /* 0x0000002c02058981 */ /* 0x008ee8000c1e1100 */
[----:B---3--:R0:W-:Y:S04]  /*2c390*/  STL [R1+0x132c], R5 ;  /* 0x00132c0501007387 */ /* 0x0081e80000100800 */
[----:B0-----:R-:W3:Y:S04]  /*2c3a0*/  LDL.LU R5, [R1+0x39c8] ;  /* 0x0039c80001057983 */ /* 0x001ee80000300800 */
[----:B------:R-:W4:Y:S04]  /*2c3b0*/  LDL R2, [R1+0x17f8] ;  /* 0x0017f80001027983 */ /* 0x000f280000100800 */
[----:B------:R-:W4:Y:S01]  /*2c3c0*/  LDL R3, [R1+0x1edc] ;  /* 0x001edc0001037983 */ /* 0x000f220000100800 */
[----:B--2---:R-:W-:-:S02]  /*2c3d0*/  PRMT R0, RZ, 0x7610, R0 ;  /* 0x00007610ff007816 */ /* 0x004fc40000000000 */
[----:B----4-:R-:W-:-:S04]  /*2c3e0*/  @!P0 LOP3.LUT R3, R3, R2, RZ, 0x3c, !PT ;  /* 0x0000000203038212 */ /* 0x010fc800078e3cff */
[----:B------:R-:W-:-:S04]  /*2c3f0*/  @!P0 LOP3.LUT R2, R3, R2, RZ, 0x3c, !PT ;  /* 0x0000000203028212 */ /* 0x000fc800078e3cff */
[----:B------:R-:W-:-:S05]  /*2c400*/  @!P0 LOP3.LUT R3, R3, R2, RZ, 0x3c, !PT ;  /* 0x0000000203038212 */ /* 0x000fca00078e3cff */
[----:B------:R-:W2:Y:S04]  /*2c410*/  @!P0 LDG.E.U8 R0, desc[UR44][R2.64] ;  /* 0x0000002c02008981 */ /* 0x000ea8000c1e1100 */
[----:B--2---:R0:W-:Y:S04]  /*2c420*/  STL [R1+0x1334], R0 ;  /* 0x0013340001007387 */ /* 0x0041e80000100800 */
[----:B0-----:R-:W2:Y:S04]  /*2c430*/  LDL.LU R0, [R1+0x39c4] ;  /* 0x0039c40001007983 */ /* 0x001ea80000300800 */
[----:B------:R-:W4:Y:S04]  /*2c440*/  LDL R2, [R1+0x13fc] ;  /* 0x0013fc0001027983 */ /* 0x000f280000100800 */
[----:B------:R-:W4:Y:S01]  /*2c450*/  LDL R3, [R1+0x17f4] ;  /* 0x0017f40001037983 */ /* 0x000f220000100800 */
[----:B------:R-:W-:-:S02]  /*2c460*/  PRMT R4, RZ, 0x7610, R4 ;  /* 0x00007610ff047816 */ /* 0x000fc40000000004 */
[----:B----4-:R-:W-:-:S04]  /*2c470*/  @!P0 LOP3.LUT R3, R3, R2, RZ, 0x3c, !PT ;  /* 0x0000000203038212 */ /* 0x010fc800078e3cff */
[----:B------:R-:W-:-:S04]  /*2c480*/  @!P0 LOP3.LUT R2, R3, R2, RZ, 0x3c, !PT ;  /* 0x0000000203028212 */ /* 0x000fc800078e3cff */
[----:B------:R-:W-:-:S05]  /*2c490*/  @!P0 LOP3.LUT R3, R3, R2, RZ, 0x3c, !PT ;  /* 0x0000000203038212 */ /* 0x000fca00078e3cff */
[----:B------:R-:W4:Y:S04]  /*2c4a0*/  @!P0 LDG.E.U8 R4, desc[UR44][R2.64] ;  /* 0x0000002c02048981 */ /* 0x000f28000c1e1100 */
[----:B----4-:R0:W-:Y:S04]  /*2c4b0*/  STL [R1+0x1330], R4 ;  /* 0x0013300401007387 */ /* 0x0101e80000100800 */
[----:B0-----:R-:W4:Y:S04]  /*2c4c0*/  LDL.LU R4, [R1+0x39c0] ;  /* 0x0039c00001047983 */ /* 0x001f280000300800 */
[----:B------:R-:W3:Y:S04]  /*2c4d0*/  LDL R2, [R1+0x17f0] ;  /* 0x0017f00001027983 */ /* 0x000ee80000100800 */
[----:B------:R-:W3:Y:S01]  /*2c4e0*/  LDL R3, [R1+0x1ed8] ;  /* 0x001ed80001037983 */ /* 0x000ee20000100800 */
[----:B--2---:R-:W-:-:S02]  /*2c4f0*/  PRMT R0, RZ, 0x7610, R0 ;  /* 0x00007610ff007816 */ /* 0x004fc40000000000 */
[----:B---3--:R-:W-:-:S04]  /*2c500*/  @!P0 LOP3.LUT R3, R3, R2, RZ, 0x3c, !PT ;  /* 0x0000000203038212 */ /* 0x008fc800078e3cff */
[----:B------:R-:W-:-:S04]  /*2c510*/  @!P0 LOP3.LUT R2, R3, R2, RZ, 0x3c, !PT ;  /* 0x0000000203028212 */ /* 0x000fc800078e3cff */
[----:B------:R-:W-:-:S05]  /*2c520*/  @!P0 LOP3.LUT R3, R3, R2, RZ, 0x3c, !PT ;  /* 0x0000000203038212 */ /* 0x000fca00078e3cff */
[----:B------:R-:W2:Y:S04]  /*2c530*/  @!P0 LDG.E.U8 R0, desc[UR44][R2.64] ;  /* 0x0000002c02008981 */ /* 0x000ea8000c1e1100 */
[----:B--2---:R0:W-:Y:S04]  /*2c540*/  STL [R1+0x1328], R0 ;  /* 0x0013280001007387 */ /* 0x0041e80000100800 */
[----:B0-----:R-:W2:Y:S04]  /*2c550*/  LDL.LU R0, [R1+0x39bc] ;  /* 0x0039bc0001007983 */ /* 0x001ea80000300800 */
[----:B------:R-:W3:Y:S04]  /*2c560*/  LDL R2, [R1+0x17ec] ;  /* 0x0017ec0001027983 */ /* 0x000ee80000100800 */
[----:B------:R-:W3:Y:S01]  /*2c570*/  LDL R3, [R1+0x1ed4] ;  /* 0x001ed40001037983 */ /* 0x000ee20000100800 */
[----:B----4-:R-:W-:-:S02]  /*2c580*/  PRMT R4, RZ, 0x7610, R4 ;  /* 0x00007610ff047816 */ /* 0x010fc40000000004 */
[----:B---3--:R-:W-:-:S04]  /*2c590*/  @!P0 LOP3.LUT R3, R3, R2, RZ, 0x3c, !PT ;  /* 0x0000000203038212 */ /* 0x008fc800078e3cff */
[----:B------:R-:W-:-:S04]  /*2c5a0*/  @!P0 LOP3.LUT R2, R3, R2, RZ, 0x3c, !PT ;  /* 0x0000000203028212 */ /* 0x000fc800078e3cff */
[----:B------:R-:W-:-:S05]  /*2c5b0*/  @!P0 LOP3.LUT R3, R3, R2, RZ, 0x3c, !PT ;  /* 0x0000000203038212 */ /* 0x000fca00078e3cff */
[----:B------:R-:W3:Y:S04]  /*2c5c0*/  @!P0 LDG.E.U8 R4, desc[UR44][R2.64] ;  /* 0x0000002c02048981 */ /* 0x000ee8000c1e1100 */
        /* <DEDUP_REMOVED lines=13> */
[----:B---3--:R-:W-:-:S02]  /*2c6a0*/  PRMT R4, RZ, 0x7610, R4 ;  /* 0x00007610ff047816 */ /* 0x008fc40000000004 */
[----:B----4-:R-:W-:-:S04]  /*2c6b0*/  @!P0 LOP3.LUT R3, R3, R2, RZ, 0x3c, !PT ;  /* 0x0000000203038212 */ /* 0x010fc800078e3cff */
        /* <DEDUP_REMOVED lines=1722> */
[----:B--2---:R0:W-:Y:S04]  /*33260*/  STL [R1], R0 ;  /* 0x0000000001007387 */ /* 0x0041e80000100800 */
[----:B0-----:R-:W2:Y:S04]  /*33270*/  LDL.LU R0, [R1+0x36b4] ;  /* 0x0036b40001007983 */ /* 0x001ea80000300800 */
[----:B------:R-:W3:Y:S04]  /*33280*/  LDL R2, [R1+0x18d0] ;  /* 0x0018d00001027983 */ /* 0x000ee80000100800 */
[----:B------:R-:W3:Y:S01]  /*33290*/  LDL R3, [R1+0x18d4] ;  /* 0x0018d40001037983 */ /* 0x000ee20000100800 */
[----:B------:R-:W-:-:S02]  /*332a0*/  PRMT R61, RZ, 0x7610, R61 ;  /* 0x00007610ff3d7816 */ /* 0x000fc4000000003d */
[----:B---3--:R-:W-:-:S04]  /*332b0*/  @!P0 LOP3.LUT R3, R3, R2, RZ, 0x3c, !PT ;  /* 0x0000000203038212 */ /* 0x008fc800078e3cff */
[----:B------:R-:W-:-:S04]  /*332c0*/  @!P0 LOP3.LUT R2, R3, R2, RZ, 0x3c, !PT ;  /* 0x0000000203028212 */ /* 0x000fc800078e3cff */
[----:B------:R-:W-:-:S05]  /*332d0*/  @!P0 LOP3.LUT R3, R3, R2, RZ, 0x3c, !PT ;  /* 0x0000000203038212 */ /* 0x000fca00078e3cff */
[----:B------:R0:W3:Y:S04]  /*332e0*/  @!P0 LDG.E.U8 R61, desc[UR44][R2.64] ;  /* 0x0000002c023d8981 */ /* 0x0000e8000c1e1100 */
[----:B------:R-:W0:Y:S04]  /*332f0*/  LDL R2, [R1+0x18c8] ;  /* 0x0018c80001027983 */ /* 0x000e280000100800 */
[----:B------:R-:W0:Y:S01]  /*33300*/  LDL R3, [R1+0x18cc] ;  /* 0x0018cc0001037983 */ /* 0x000e220000100800 */
[----:B------:R-:W-:Y:S02]  /*33310*/  PRMT R60, RZ, 0x7610, R60 ;  /* 0x00007610ff3c7816 */ /* 0x000fe4000000003c */
[----:B0-----:R-:W-:-:S04]  /*33320*/  @!P0 LOP3.LUT R3, R3, R2, RZ, 0x3c, !PT ;  /* 0x0000000203038212 */ /* 0x001fc800078e3cff */
[----:B------:R-:W-:-:S04]  /*33330*/  @!P0 LOP3.LUT R2, R3, R2, RZ, 0x3c, !PT ;  /* 0x0000000203028212 */ /* 0x000fc800078e3cff */
[----:B------:R-:W-:Y:S01]  /*33340*/  @!P0 LOP3.LUT R3, R3, R2, RZ, 0x3c, !PT ;  /* 0x0000000203038212 */ /* 0x000fe200078e3cff */
[----:B---3--:R0:W-:Y:S04]  /*33350*/  STL [R1+0x3638], R61 ;  /* 0x0036383d01007387 */ /* 0x0081e80000100800 */
[----:B------:R1:W3:Y:S01]  /*33360*/  @!P0 LDG.E.U8 R60, desc[UR44][R2.64] ;  /* 0x0000002c023c8981 */ /* 0x0002e2000c1e1100 */
[----:B------:R-:W-:-:S03]  /*33370*/  PRMT R59, RZ, 0x7610, R59 ;  /* 0x00007610ff3b7816 */ /* 0x000fc6000000003b */
[----:B0-----:R-:W4:Y:S04]  /*33380*/  LDL R61, [R1+0x18b4] ;  /* 0x0018b400013d7983 */ /* 0x001f280000100800 */
[----:B------:R-:W1:Y:S04]  /*33390*/  LDL R2, [R1+0x18c0] ;  /* 0x0018c00001027983 */ /* 0x000e680000100800 */
[----:B------:R-:W1:Y:S02]  /*333a0*/  LDL R3, [R1+0x18c4] ;  /* 0x0018c40001037983 */ /* 0x000e640000100800 */
[----:B-1----:R-:W-:-:S04]  /*333b0*/  @!P0 LOP3.LUT R3, R3, R2, RZ, 0x3c, !PT ;  /* 0x0000000203038212 */ /* 0x002fc800078e3cff */
[----:B------:R-:W-:-:S04]  /*333c0*/  @!P0 LOP3.LUT R2, R3, R2, RZ, 0x3c, !PT ;  /* 0x0000000203028212 */ /* 0x000fc800078e3cff */
[----:B------:R-:W-:Y:S01]  /*333d0*/  @!P0 LOP3.LUT R3, R3, R2, RZ, 0x3c, !PT ;  /* 0x0000000203038212 */ /* 0x000fe200078e3cff */
[----:B---3--:R0:W-:Y:S04]  /*333e0*/  STL [R1+0x363c], R60 ;  /* 0x00363c3c01007387 */ /* 0x0081e80000100800 */
[----:B------:R1:W3:Y:S01]  /*333f0*/  @!P0 LDG.E.U8 R59, desc[UR44][R2.64] ;  /* 0x0000002c023b8981 */ /* 0x0002e2000c1e1100 */
[----:B------:R-:W-:-:S03]  /*33400*/  PRMT R58, RZ, 0x7610, R58 ;  /* 0x00007610ff3a7816 */ /* 0x000fc6000000003a */
[----:B0-----:R-:W2:Y:S04]  /*33410*/  LDL R60, [R1+0x18b0] ;  /* 0x0018b000013c7983 */ /* 0x001ea80000100800 */
[----:B------:R-:W1:Y:S04]  /*33420*/  LDL R2, [R1+0x18b8] ;  /* 0x0018b80001027983 */ /* 0x000e680000100800 */
[----:B------:R-:W1:Y:S02]  /*33430*/  LDL R3, [R1+0x18bc] ;  /* 0x0018bc0001037983 */ /* 0x000e640000100800 */
[----:B-1----:R-:W-:-:S04]  /*33440*/  @!P0 LOP3.LUT R3, R3, R2, RZ, 0x3c, !PT ;  /* 0x0000000203038212 */ /* 0x002fc800078e3cff */
[----:B------:R-:W-:-:S04]  /*33450*/  @!P0 LOP3.LUT R2, R3, R2, RZ, 0x3c, !PT ;  /* 0x0000000203028212 */ /* 0x000fc800078e3cff */
[----:B------:R-:W-:-:S05]  /*33460*/  @!P0 LOP3.LUT R3, R3, R2, RZ, 0x3c, !PT ;  /* 0x0000000203038212 */ /* 0x000fca00078e3cff */
[----:B------:R4:W2:Y:S01]  /*33470*/  @!P0 LDG.E.U8 R58, desc[UR44][R2.64] ;  /* 0x0000002c023a8981 */ /* 0x0008a2000c1e1100 */
[----:B------:R-:W-:-:S03]  /*33480*/  PRMT R57, RZ, 0x7610, R57 ;  /* 0x00007610ff397816 */ /* 0x000fc60000000039 */
[----:B---3--:R0:W-:Y:S01]  /*33490*/  STL [R1+0x3640], R59 ;  /* 0x0036403b01007387 */ /* 0x0081e20000100800 */
[----:B----4-:R-:W-:Y:S02]  /*334a0*/  @!P0 IMAD.MOV.U32 R2, RZ, RZ, R61 ;  /* 0x000000ffff028224 */ /* 0x010fe400078e003d */
[----:B--2---:R-:W-:Y:S01]  /*334b0*/  @!P0 IMAD.MOV.U32 R3, RZ, RZ, R60 ;  /* 0x000000ffff038224 */ /* 0x004fe200078e003c */
[----:B0-----:R-:W2:Y:S04]  /*334c0*/  LDL R59, [R1+0x18ac] ;  /* 0x0018ac00013b7983 */ /* 0x001ea80000100800 */
[----:B------:R2:W3:Y:S04]  /*334d0*/  @!P0 LDG.E.U8 R57, desc[UR44][R2.64] ;  /* 0x0000002c02398981 */ /* 0x0004e8000c1e1100 */
[----:B------:R0:W-:Y:S01]  /*334e0*/  STL [R1+0x3648], R58 ;  /* 0x0036483a01007387 */ /* 0x0001e20000100800 */
[----:B------:R-:W-:-:S03]  /*334f0*/  PRMT R56, RZ, 0x7610, R56 ;  /* 0x00007610ff387816 */ /* 0x000fc60000000038 */
[----:B------:R-:W4:Y:S04]  /*33500*/  LDL R61, [R1+0x1890] ;  /* 0x00189000013d7983 */ /* 0x000f280000100800 */
[----:B------:R-:W4:Y:S04]  /*33510*/  LDL R60, [R1+0x1894] ;  /* 0x00189400013c7983 */ /* 0x000f280000100800 */
[----:B0-----:R-:W4:Y:S01]  /*33520*/  LDL R58, [R1+0x18a8] ;  /* 0x0018a800013a7983 */ /* 0x001f220000100800 */
[----:B--2---:R-:W-:-:S03]  /*33530*/  @!P0 IMAD.MOV.U32 R2, RZ, RZ, R59 ;  /* 0x000000ffff028224 */ /* 0x004fc600078e003b */
[----:B---3--:R0:W-:Y:S01]  /*33540*/  STL [R1+0x3644], R57 ;  /* 0x0036443901007387 */ /* 0x0081e20000100800 */
[----:B------:R-:W-:-:S03]  /*33550*/  PRMT R55, RZ, 0x7610, R55 ;  /* 0x00007610ff377816 */ /* 0x000fc60000000037 */
[----:B------:R-:W2:Y:S04]  /*33560*/  LDL R59, [R1+0x1888] ;  /* 0x00188800013b7983 */ /* 0x000ea80000100800 */
[----:B0-----:R-:W3:Y:S01]  /*33570*/  LDL R57, [R1+0x18a4] ;  /* 0x0018a40001397983 */ /* 0x001ee20000100800 */
[----:B----4-:R-:W-:-:S03]  /*33580*/  @!P0 IMAD.MOV.U32 R3, RZ, RZ, R58 ;  /* 0x000000ffff038224 */ /* 0x010fc600078e003a */
[----:B------:R-:W4:Y:S04]  /*33590*/  LDL R58, [R1+0x188c] ;  /* 0x00188c00013a7983 */ /* 0x000f280000100800 */
[----:B------:R3:W2:Y:S04]  /*335a0*/  @!P0 LDG.E.U8 R56, desc[UR44][R2.64] ;  /* 0x0000002c02388981 */ /* 0x0006a8000c1e1100 */
[----:B------:R-:W4:Y:S01]  /*335b0*/  LDL R3, [R1+0x18a0] ;  /* 0x0018a00001037983 */ /* 0x000f220000100800 */
[----:B---3--:R-:W-:-:S03]  /*335c0*/  @!P0 IMAD.MOV.U32 R2, RZ, RZ, R57 ;  /* 0x000000ffff028224 */ /* 0x008fc600078e0039 */
[----:B--2---:R0:W-:Y:S01]  /*335d0*/  STL [R1+0x364c], R56 ;  /* 0x00364c3801007387 */ /* 0x0041e20000100800 */
[----:B------:R-:W-:-:S03]  /*335e0*/  PRMT R54, RZ, 0x7610, R54 ;  /* 0x00007610ff367816 */ /* 0x000fc60000000036 */
[----:B------:R-:W2:Y:S04]  /*335f0*/  LDL R57, [R1+0x1880] ;  /* 0x0018800001397983 */ /* 0x000ea80000100800 */
[----:B----4-:R1:W3:Y:S04]  /*33600*/  @!P0 LDG.E.U8 R55, desc[UR44][R2.64] ;  /* 0x0000002c02378981 */ /* 0x0102e8000c1e1100 */
[----:B0-----:R-:W4:Y:S04]  /*33610*/  LDL R56, [R1+0x1884] ;  /* 0x0018840001387983 */ /* 0x001f280000100800 */
        /* <DEDUP_REMOVED lines=8> */
[----:B------:R-:W-:Y:S01]  /*336a0*/  PRMT R52, RZ, 0x7610, R52 ;  /* 0x00007610ff347816 */ /* 0x000fe20000000034 */
[----:B0-----:R-:W-:Y:S02]  /*336b0*/  @!P0 IMAD.MOV.U32 R2, RZ, RZ, R60 ;  /* 0x000000ffff028224 */ /* 0x001fe400078e003c */
[----:B------:R-:W-:-:S05]  /*336c0*/  @!P0 IMAD.MOV.U32 R3, RZ, RZ, R61 ;  /* 0x000000ffff038224 */ /* 0x000fca00078e003d */
[----:B------:R0:W3:Y:S02]  /*336d0*/  @!P0 LDG.E.U8 R53, desc[UR44][R2.64] ;  /* 0x0000002c02358981 */ /* 0x0000e4000c1e1100 */
[----:B0-----:R-:W-:Y:S02]  /*336e0*/  @!P0 IMAD.MOV.U32 R2, RZ, RZ, R58 ;  /* 0x000000ffff028224 */ /* 0x001fe400078e003a */
[----:B------:R-:W-:-:S05]  /*336f0*/  @!P0 IMAD.MOV.U32 R3, RZ, RZ, R59 ;  /* 0x000000ffff038224 */ /* 0x000fca00078e003b */
[----:B------:R4:W3:Y:S04]  /*33700*/  @!P0 LDG.E.U8 R52, desc[UR44][R2.64] ;  /* 0x0000002c02348981 */ /* 0x0008e8000c1e1100 */
[----:B--2---:R0:W-:Y:S04]  /*33710*/  STL [R1+0x3654], R54 ;  /* 0x0036543601007387 */ /* 0x0041e80000100800 */
[----:B------:R-:W2:Y:S04]  /*33720*/  LDL R60, [R1+0x1878] ;  /* 0x00187800013c7983 */ /* 0x000ea80000100800 */
[----:B-1----:R-:W2:Y:S01]  /*33730*/  LDL R55, [R1+0x187c] ;  /* 0x00187c0001377983 */ /* 0x002ea20000100800 */
[----:B------:R-:W-:Y:S01]  /*33740*/  PRMT R51, RZ, 0x7610, R51 ;  /* 0x00007610ff337816 */ /* 0x000fe20000000033 */
[----:B----4-:R-:W-:-:S02]  /*33750*/  @!P0 IMAD.MOV.U32 R2, RZ, RZ, R56 ;  /* 0x000000ffff028224 */ /* 0x010fc400078e0038 */
[----:B------:R-:W-:-:S05]  /*33760*/  @!P0 IMAD.MOV.U32 R3, RZ, RZ, R57 ;  /* 0x000000ffff038224 */ /* 0x000fca00078e0039 */
[----:B------:R2:W4:Y:S01]  /*33770*/  @!P0 LDG.E.U8 R51, desc[UR44][R2.64] ;  /* 0x0000002c02338981 */ /* 0x000522000c1e1100 */
[----:B------:R-:W-:-:S03]  /*33780*/  PRMT R50, RZ, 0x7610, R50 ;  /* 0x00007610ff327816 */ /* 0x000fc60000000032 */
[----:B---3--:R1:W-:Y:S04]  /*33790*/  STL [R1+0x3658], R53 ;  /* 0x0036583501007387 */ /* 0x0083e80000100800 */
[----:B------:R-:W3:Y:S04]  /*337a0*/  LDL R59, [R1+0x1870] ;  /* 0x00187000013b7983 */ /* 0x000ee80000100800 */
[----:B0-----:R-:W3:Y:S04]  /*337b0*/  LDL R54, [R1+0x1874] ;  /* 0x0018740001367983 */ /* 0x001ee80000100800 */
[----:B------:R0:W-:Y:S04]  /*337c0*/  STL [R1+0x365c], R52 ;  /* 0x00365c3401007387 */ /* 0x0001e80000100800 */
[----:B------:R-:W3:Y:S04]  /*337d0*/  LDL R58, [R1+0x1868] ;  /* 0x00186800013a7983 */ /* 0x000ee80000100800 */
[----:B------:R-:W3:Y:S04]  /*337e0*/  LDL R57, [R1+0x186c] ;  /* 0x00186c0001397983 */ /* 0x000ee80000100800 */
[----:B------:R-:W3:Y:S04]  /*337f0*/  LDL R56, [R1+0x1860] ;  /* 0x0018600001387983 */ /* 0x000ee80000100800 */
[----:B-1----:R-:W3:Y:S01]  /*33800*/  LDL R53, [R1+0x1864] ;  /* 0x0018640001357983 */ /* 0x002ee20000100800 */
[----:B--2---:R-:W-:-:S02]  /*33810*/  @!P0 IMAD.MOV.U32 R3, RZ, RZ, R60 ;  /* 0x000000ffff038224 */ /* 0x004fc400078e003c */
[----:B------:R-:W-:-:S05]  /*33820*/  @!P0 IMAD.MOV.U32 R2, RZ, RZ, R55 ;  /* 0x000000ffff028224 */ /* 0x000fca00078e0037 */
[----:B------:R3:W2:Y:S04]  /*33830*/  @!P0 LDG.E.U8 R50, desc[UR44][R2.64] ;  /* 0x0000002c02328981 */ /* 0x0006a8000c1e1100 */
[----:B----4-:R1:W-:Y:S04]  /*33840*/  STL [R1+0x3660], R51 ;  /* 0x0036603301007387 */ /* 0x0103e80000100800 */
[----:B------:R-:W4:Y:S04]  /*33850*/  LDL R55, [R1+0x1858] ;  /* 0x0018580001377983 */ /* 0x000f280000100800 */
[----:B0-----:R-:W4:Y:S01]  /*33860*/  LDL R52, [R1+0x185c] ;  /* 0x00185c0001347983 */ /* 0x001f220000100800 */
[----:B------:R-:W-:-:S02]  /*33870*/  PRMT R49, RZ, 0x7610, R49 ;  /* 0x00007610ff317816 */ /* 0x000fc40000000031 */
[----:B------:R-:W-:Y:S01]  /*33880*/  PRMT R48, RZ, 0x7610, R48 ;  /* 0x00007610ff307816 */ /* 0x000fe20000000030 */
[----:B---3--:R-:W-:Y:S02]  /*33890*/  @!P0 IMAD.MOV.U32 R3, RZ, RZ, R59 ;  /* 0x000000ffff038224 */ /* 0x008fe400078e003b */
        /* <DEDUP_REMOVED lines=9> */
[----:B0-----:R-:W-:-:S02]  /*33930*/  @!P0 IMAD.MOV.U32 R2, RZ, RZ, R53 ;  /* 0x000000ffff028224 */ /* 0x001fc400078e0035 */
[----:B------:R-:W-:Y:S01]  /*33940*/  @!P0 IMAD.MOV.U32 R3, RZ, RZ, R56 ;  /* 0x000000ffff038224 */ /* 0x000fe200078e0038 */
[----:B------:R-:W-:-:S04]  /*33950*/  PRMT R46, RZ, 0x7610, R46 ;  /* 0x00007610ff2e7816 */ /* 0x000fc8000000002e */
[----:B------:R4:W2:Y:S02]  /*33960*/  @!P0 LDG.E.U8 R47, desc[UR44][R2.64] ;  /* 0x0000002c022f8981 */ /* 0x0008a4000c1e1100 */
[----:B----4-:R-:W-:Y:S02]  /*33970*/  @!P0 IMAD.MOV.U32 R2, RZ, RZ, R52 ;  /* 0x000000ffff028224 */ /* 0x010fe400078e0034 */
[----:B------:R-:W-:-:S05]  /*33980*/  @!P0 IMAD.MOV.U32 R3, RZ, RZ, R55 ;  /* 0x000000ffff038224 */ /* 0x000fca00078e0037 */
[----:B------:R0:W4:Y:S01]  /*33990*/  @!P0 LDG.E.U8 R46, desc[UR44][R2.64] ;  /* 0x0000002c022e8981 */ /* 0x000122000c1e1100 */
[----:B------:R-:W-:-:S03]  /*339a0*/  PRMT R45, RZ, 0x7610, R45 ;  /* 0x00007610ff2d7816 */ /* 0x000fc6000000002d */
[----:B---3--:R-:W-:Y:S04]  /*339b0*/  STL [R1+0x3668], R49 ;  /* 0x0036683101007387 */ /* 0x008fe80000100800 */
[----:B------:R-:W-:Y:S04]  /*339c0*/  STL [R1+0x366c], R48 ;  /* 0x00366c3001007387 */ /* 0x000fe80000100800 */
[----:B------:R-:W3:Y:S04]  /*339d0*/  LDL R53, [R1+0x1848] ;  /* 0x0018480001357983 */ /* 0x000ee80000100800 */
[----:B--2---:R-:W2:Y:S01]  /*339e0*/  LDL R50, [R1+0x184c] ;  /* 0x00184c0001327983 */ /* 0x004ea20000100800 */
[----:B0-----:R-:W-:-:S02]  /*339f0*/  @!P0 IMAD.MOV.U32 R3, RZ, RZ, R54 ;  /* 0x000000ffff038224 */ /* 0x001fc400078e0036 */
[----:B------:R-:W-:-:S05]  /*33a00*/  @!P0 IMAD.MOV.U32 R2, RZ, RZ, R51 ;  /* 0x000000ffff028224 */ /* 0x000fca00078e0033 */
[----:B------:R3:W2:Y:S04]  /*33a10*/  @!P0 LDG.E.U8 R45, desc[UR44][R2.64] ;  /* 0x0000002c022d8981 */ /* 0x0006a8000c1e1100 */
[----:B------:R0:W-:Y:S04]  /*33a20*/  STL [R1+0x3670], R47 ;  /* 0x0036702f01007387 */ /* 0x0001e80000100800 */
[----:B------:R-:W2:Y:S04]  /*33a30*/  LDL R52, [R1+0x1840] ;  /* 0x0018400001347983 */ /* 0x000ea80000100800 */
[----:B0-----:R-:W2:Y:S04]  /*33a40*/  LDL R47, [R1+0x1844] ;  /* 0x00184400012f7983 */ /* 0x001ea80000100800 */
[----:B----4-:R0:W-:Y:S04]  /*33a50*/  STL [R1+0x3674], R46 ;  /* 0x0036742e01007387 */ /* 0x0101e80000100800 */
[----:B------:R-:W4:Y:S04]  /*33a60*/  LDL R51, [R1+0x1838] ;  /* 0x0018380001337983 */ /* 0x000f280000100800 */
[----:B------:R-:W4:Y:S01]  /*33a70*/  LDL R49, [R1+0x183c] ;  /* 0x00183c0001317983 */ /* 0x000f220000100800 */
[----:B------:R-:W-:-:S03]  /*33a80*/  PRMT R44, RZ, 0x7610, R44 ;  /* 0x00007610ff2c7816 */ /* 0x000fc6000000002c */
[----:B------:R-:W4:Y:S01]  /*33a90*/  LDL R48, [R1+0x1834] ;  /* 0x0018340001307983 */ /* 0x000f220000100800 */
[----:B---3--:R-:W-:Y:S02]  /*33aa0*/  @!P0 IMAD.MOV.U32 R3, RZ, RZ, R53 ;  /* 0x000000ffff038224 */ /* 0x008fe400078e0035 */
[----:B--2---:R-:W-:-:S05]  /*33ab0*/  @!P0 IMAD.MOV.U32 R2, RZ, RZ, R50 ;  /* 0x000000ffff028224 */ /* 0x004fca00078e0032 */
[----:B------:R1:W2:Y:S04]  /*33ac0*/  @!P0 LDG.E.U8 R44, desc[UR44][R2.64] ;  /* 0x0000002c022c8981 */ /* 0x0002a8000c1e1100 */
[----:B------:R3:W-:Y:S04]  /*33ad0*/  STL [R1+0x3678], R45 ;  /* 0x0036782d01007387 */ /* 0x0007e80000100800 */
[----:B------:R-:W3:Y:S01]  /*33ae0*/  LDL R50, [R1+0x1830] ;  /* 0x0018300001327983 */ /* 0x000ee20000100800 */
[----:B------:R-:W-:Y:S01]  /*33af0*/  PRMT R43, RZ, 0x7610, R43 ;  /* 0x00007610ff2b7816 */ /* 0x000fe2000000002b */
[----:B-1----:R-:W-:Y:S01]  /*33b00*/  @!P0 IMAD.MOV.U32 R3, RZ, RZ, R52 ;  /* 0x000000ffff038224 */ /* 0x002fe200078e0034 */
[----:B------:R-:W-:-:S02]  /*33b10*/  PRMT R42, RZ, 0x7610, R42 ;  /* 0x00007610ff2a7816 */ /* 0x000fc4000000002a */
[----:B------:R-:W-:Y:S01]  /*33b20*/  PRMT R41, RZ, 0x7610, R41 ;  /* 0x00007610ff297816 */ /* 0x000fe20000000029 */
[----:B0-----:R-:W3:Y:S01]  /*33b30*/  LDL R46, [R1+0x182c] ;  /* 0x00182c00012e7983 */ /* 0x001ee20000100800 */
[----:B------:R-:W-:-:S05]  /*33b40*/  @!P0 IMAD.MOV.U32 R2, RZ, RZ, R47 ;  /* 0x000000ffff028224 */ /* 0x000fca00078e002f */
[----:B------:R4:W3:Y:S02]  /*33b50*/  @!P0 LDG.E.U8 R43, desc[UR44][R2.64] ;  /* 0x0000002c022b8981 */ /* 0x0008e4000c1e1100 */
[----:B----4-:R-:W-:Y:S02]  /*33b60*/  @!P0 IMAD.MOV.U32 R2, RZ, RZ, R49 ;  /* 0x000000ffff028224 */ /* 0x010fe400078e0031 */
[----:B------:R-:W-:-:S05]  /*33b70*/  @!P0 IMAD.MOV.U32 R3, RZ, RZ, R51 ;  /* 0x000000ffff038224 */ /* 0x000fca00078e0033 */
[----:B------:R0:W4:Y:S04]  /*33b80*/  @!P0 LDG.E.U8 R42, desc[UR44][R2.64] ;  /* 0x0000002c022a8981 */ /* 0x000128000c1e1100 */
[----:B--2---:R1:W-:Y:S04]  /*33b90*/  STL [R1+0x367c], R44 ;  /* 0x00367c2c01007387 */ /* 0x0043e80000100800 */
[----:B------:R-:W2:Y:S04]  /*33ba0*/  LDL R47, [R1+0x1828] ;  /* 0x00182800012f7983 */ /* 0x000ea80000100800 */
[----:B---3--:R-:W3:Y:S01]  /*33bb0*/  LDL R45, [R1+0x1820] ;  /* 0x00182000012d7983 */ /* 0x008ee20000100800 */
[----:B0-----:R-:W-:-:S03]  /*33bc0*/  @!P0 IMAD.MOV.U32 R2, RZ, RZ, R48 ;  /* 0x000000ffff028224 */ /* 0x001fc600078e0030 */
[----:B-1----:R-:W3:Y:S01]  /*33bd0*/  LDL R44, [R1+0x1824] ;  /* 0x00182400012c7983 */ /* 0x002ee20000100800 */
[----:B------:R-:W-:-:S05]  /*33be0*/  @!P0 IMAD.MOV.U32 R3, RZ, RZ, R50 ;  /* 0x000000ffff038224 */ /* 0x000fca00078e0032 */
[----:B------:R2:W3:Y:S04]  /*33bf0*/  @!P0 LDG.E.U8 R41, desc[UR44][R2.64] ;  /* 0x0000002c02298981 */ /* 0x0004e8000c1e1100 */
[----:B------:R-:W-:Y:S04]  /*33c00*/  STL [R1+0x3680], R43 ;  /* 0x0036802b01007387 */ /* 0x000fe80000100800 */
[----:B------:R-:W3:Y:S04]  /*33c10*/  LDL R49, [R1+0x181c] ;  /* 0x00181c0001317983 */ /* 0x000ee80000100800 */
[----:B----4-:R0:W-:Y:S04]  /*33c20*/  STL [R1+0x3684], R42 ;  /* 0x0036842a01007387 */ /* 0x0101e80000100800 */
[----:B------:R-:W4:Y:S04]  /*33c30*/  LDL R50, [R1+0x1818] ;  /* 0x0018180001327983 */ /* 0x000f280000100800 */
[----:B------:R-:W4:Y:S04]  /*33c40*/  LDL R48, [R1+0x1814] ;  /* 0x0018140001307983 */ /* 0x000f280000100800 */
[----:B0-----:R-:W4:Y:S01]  /*33c50*/  LDL R42, [R1+0x1ee4] ;  /* 0x001ee400012a7983 */ /* 0x001f220000100800 */
[----:B--2---:R-:W-:Y:S01]  /*33c60*/  @!P0 IMAD.MOV.U32 R3, RZ, RZ, R47 ;  /* 0x000000ffff038224 */ /* 0x004fe200078e002f */
[----:B------:R-:W-:Y:S01]  /*33c70*/  PRMT R40, RZ, 0x7610, R40 ;  /* 0x00007610ff287816 */ /* 0x000fe20000000028 */
[----:B------:R-:W-:-:S05]  /*33c80*/  @!P0 IMAD.MOV.U32 R2, RZ, RZ, R46 ;  /* 0x000000ffff028224 */ /* 0x000fca00078e002e */
[----:B------:R0:W2:Y:S04]  /*33c90*/  @!P0 LDG.E.U8 R40, desc[UR44][R2.64] ;  /* 0x0000002c02288981 */ /* 0x0000a8000c1e1100 */
[----:B---3--:R1:W-:Y:S04]  /*33ca0*/  STL [R1+0x3688], R41 ;  /* 0x0036882901007387 */ /* 0x0083e80000100800 */
[----:B------:R-:W3:Y:S04]  /*33cb0*/  LDL R47, [R1+0x1810] ;  /* 0x00181000012f7983 */ /* 0x000ee80000100800 */
[----:B-1----:R-:W2:Y:S01]  /*33cc0*/  LDL R41, [R1+0x1eec] ;  /* 0x001eec0001297983 */ /* 0x002ea20000100800 */
[----:B------:R-:W-:Y:S01]  /*33cd0*/  PRMT R39, RZ, 0x7610, R39 ;  /* 0x00007610ff277816 */ /* 0x000fe20000000027 */
[----:B0-----:R-:W-:-:S02]  /*33ce0*/  @!P0 IMAD.MOV.U32 R2, RZ, RZ, R44 ;  /* 0x000000ffff028224 */ /* 0x001fc400078e002c */
[----:B------:R-:W-:Y:S01]  /*33cf0*/  @!P0 IMAD.MOV.U32 R3, RZ, RZ, R45 ;  /* 0x000000ffff038224 */ /* 0x000fe200078e002d */
[----:B------:R-:W-:-:S04]  /*33d00*/  PRMT R38, RZ, 0x7610, R38 ;  /* 0x00007610ff267816 */ /* 0x000fc80000000026 */
[----:B------:R0:W2:Y:S01]  /*33d10*/  @!P0 LDG.E.U8 R39, desc[UR44][R2.64] ;  /* 0x0000002c02278981 */ /* 0x0000a2000c1e1100 */
[----:B------:R-:W-:Y:S01]  /*33d20*/  PRMT R37, RZ, 0x7610, R37 ;  /* 0x00007610ff257816 */ /* 0x000fe20000000025 */
[----:B0-----:R-:W-:Y:S02]  /*33d30*/  @!P0 IMAD.MOV.U32 R2, RZ, RZ, R49 ;  /* 0x000000ffff028224 */ /* 0x001fe400078e0031 */
[----:B----4-:R-:W-:-:S05]  /*33d40*/  @!P0 IMAD.MOV.U32 R3, RZ, RZ, R50 ;  /* 0x000000ffff038224 */ /* 0x010fca00078e0032 */
[----:B------:R0:W4:Y:S02]  /*33d50*/  @!P0 LDG.E.U8 R38, desc[UR44][R2.64] ;  /* 0x0000002c02268981 */ /* 0x000124000c1e1100 */
[----:B0-----:R-:W-:Y:S02]  /*33d60*/  @!P0 IMAD.MOV.U32 R2, RZ, RZ, R42 ;  /* 0x000000ffff028224 */ /* 0x001fe400078e002a */
[----:B------:R-:W-:-:S05]  /*33d70*/  @!P0 IMAD.MOV.U32 R3, RZ, RZ, R48 ;  /* 0x000000ffff038224 */ /* 0x000fca00078e0030 */
[----:B------:R3:W4:Y:S01]  /*33d80*/  @!P0 LDG.E.U8 R37, desc[UR44][R2.64] ;  /* 0x0000002c02258981 */ /* 0x000722000c1e1100 */
[----:B------:R-:W-:Y:S01]  /*33d90*/  PRMT R36, RZ, 0x7610, R36 ;  /* 0x00007610ff247816 */ /* 0x000fe20000000024 */
[----:B---3--:R-:W-:Y:S02]  /*33da0*/  @!P0 IMAD.MOV.U32 R3, RZ, RZ, R47 ;  /* 0x000000ffff038224 */ /* 0x008fe400078e002f */
[----:B--2---:R-:W-:-:S05]  /*33db0*/  @!P0 IMAD.MOV.U32 R2, RZ, RZ, R41 ;  /* 0x000000ffff028224 */ /* 0x004fca00078e0029 */
[----:B------:R-:W2:Y:S04]  /*33dc0*/  @!P0 LDG.E.U8 R36, desc[UR44][R2.64] ;  /* 0x0000002c02248981 */ /* 0x000ea8000c1e1100 */
[----:B------:R0:W-:Y:S04]  /*33dd0*/  STL [R1+0x368c], R40 ;  /* 0x00368c2801007387 */ /* 0x0001e80000100800 */
[----:B------:R-:W3:Y:S04]  /*33de0*/  LDL R46, [R1+0x180c] ;  /* 0x00180c00012e7983 */ /* 0x000ee80000100800 */
[----:B------:R-:W3:Y:S04]  /*33df0*/  LDL R45, [R1+0x1ef4] ;  /* 0x001ef400012d7983 */ /* 0x000ee80000100800 */
[----:B------:R-:W3:Y:S04]  /*33e00*/  LDL R44, [R1+0x1808] ;  /* 0x00180800012c7983 */ /* 0x000ee80000100800 */
[----:B------:R-:W3:Y:S04]  /*33e10*/  LDL R43, [R1+0x1efc] ;  /* 0x001efc00012b7983 */ /* 0x000ee80000100800 */
[----:B------:R-:W-:Y:S04]  /*33e20*/  STL [R1+0x3690], R39 ;  /* 0x0036902701007387 */ /* 0x000fe80000100800 */
[----:B----4-:R1:W-:Y:S04]  /*33e30*/  STL [R1+0x3694], R38 ;  /* 0x0036942601007387 */ /* 0x0103e80000100800 */
[----:B------:R-:W4:Y:S04]  /*33e40*/  LDL R42, [R1+0x1804] ;  /* 0x00180400012a7983 */ /* 0x000f280000100800 */
[----:B0-----:R-:W4:Y:S04]  /*33e50*/  LDL R40, [R1+0x1f04] ;  /* 0x001f040001287983 */ /* 0x001f280000100800 */
[----:B------:R-:W-:Y:S04]  /*33e60*/  STL [R1+0x3698], R37 ;  /* 0x0036982501007387 */ /* 0x000fe80000100800 */
[----:B------:R-:W4:Y:S04]  /*33e70*/  LDL R47, [R1+0x1800] ;  /* 0x00180000012f7983 */ /* 0x000f280000100800 */
[----:B-1----:R-:W4:Y:S04]  /*33e80*/  LDL R38, [R1+0x1f0c] ;  /* 0x001f0c0001267983 */ /* 0x002f280000100800 */
[----:B------:R-:W4:Y:S01]  /*33e90*/  LDL R41, [R1+0x1f14] ;  /* 0x001f140001297983 */ /* 0x000f220000100800 */
[----:B------:R-:W-:-:S03]  /*33ea0*/  PRMT R35, RZ, 0x7610, R35 ;  /* 0x00007610ff237816 */ /* 0x000fc60000000023 */
[----:B--2---:R0:W-:Y:S04]  /*33eb0*/  STL [R1+0x369c], R36 ;  /* 0x00369c2401007387 */ /* 0x0041e80000100800 */
[----:B0-----:R-:W2:Y:S01]  /*33ec0*/  LDL R36, [R1+0x17fc] ;  /* 0x0017fc0001247983 */ /* 0x001ea20000100800 */
[----:B---3--:R-:W-:Y:S02]  /*33ed0*/  @!P0 IMAD.MOV.U32 R2, RZ, RZ, R45 ;  /* 0x000000ffff028224 */ /* 0x008fe400078e002d */
[----:B------:R-:W-:Y:S01]  /*33ee0*/  @!P0 IMAD.MOV.U32 R3, RZ, RZ, R46 ;  /* 0x000000ffff038224 */ /* 0x000fe200078e002e */
[----:B------:R-:W-:Y:S02]  /*33ef0*/  PRMT R34, RZ, 0x7610, R34 ;  /* 0x00007610ff227816 */ /* 0x000fe40000000022 */
[----:B------:R-:W-:-:S02]  /*33f00*/  PRMT R33, RZ, 0x7610, R33 ;  /* 0x00007610ff217816 */ /* 0x000fc40000000021 */
[----:B------:R-:W-:Y:S02]  /*33f10*/  PRMT R32, RZ, 0x7610, R32 ;  /* 0x00007610ff207816 */ /* 0x000fe40000000020 */
[----:B------:R-:W-:Y:S01]  /*33f20*/  PRMT R31, RZ, 0x7610, R31 ;  /* 0x00007610ff1f7816 */ /* 0x000fe2000000001f */
[----:B------:R0:W3:Y:S04]  /*33f30*/  @!P0 LDG.E.U8 R35, desc[UR44][R2.64] ;  /* 0x0000002c02238981 */ /* 0x0000e8000c1e1100 */
[----:B------:R-:W3:Y:S01]  /*33f40*/  LDL R45, [R1+0x1f1c] ;  /* 0x001f1c00012d7983 */ /* 0x000ee20000100800 */
[----:B0-----:R-:W-:Y:S02]  /*33f50*/  @!P0 IMAD.MOV.U32 R2, RZ, RZ, R43 ;  /* 0x000000ffff028224 */ /* 0x001fe400078e002b */
[----:B------:R-:W-:-:S05]  /*33f60*/  @!P0 IMAD.MOV.U32 R3, RZ, RZ, R44 ;  /* 0x000000ffff038224 */ /* 0x000fca00078e002c */
[----:B------:R4:W3:Y:S02]  /*33f70*/  @!P0 LDG.E.U8 R34, desc[UR44][R2.64] ;  /* 0x0000002c02228981 */ /* 0x0008e4000c1e1100 */
[----:B----4-:R-:W-:Y:S02]  /*33f80*/  @!P0 IMAD.MOV.U32 R2, RZ, RZ, R40 ;  /* 0x000000ffff028224 */ /* 0x010fe400078e0028 */
[----:B------:R-:W-:-:S05]  /*33f90*/  @!P0 IMAD.MOV.U32 R3, RZ, RZ, R42 ;  /* 0x000000ffff038224 */ /* 0x000fca00078e002a */
[----:B------:R0:W4:Y:S02]  /*33fa0*/  @!P0 LDG.E.U8 R33, desc[UR44][R2.64] ;  /* 0x0000002c02218981 */ /* 0x000124000c1e1100 */
[----:B0-----:R-:W-:Y:S02]  /*33fb0*/  @!P0 IMAD.MOV.U32 R2, RZ, RZ, R38 ;  /* 0x000000ffff028224 */ /* 0x001fe400078e0026 */
[----:B------:R-:W-:-:S05]  /*33fc0*/  @!P0 IMAD.MOV.U32 R3, RZ, RZ, R47 ;  /* 0x000000ffff038224 */ /* 0x000fca00078e002f */
[----:B------:R0:W4:Y:S02]  /*33fd0*/  @!P0 LDG.E.U8 R32, desc[UR44][R2.64] ;  /* 0x0000002c02208981 */ /* 0x000124000c1e1100 */
[----:B0-----:R-:W-:Y:S02]  /*33fe0*/  @!P0 IMAD.MOV.U32 R2, RZ, RZ, R41 ;  /* 0x000000ffff028224 */ /* 0x001fe400078e0029 */
[----:B--2---:R-:W-:-:S05]  /*33ff0*/  @!P0 IMAD.MOV.U32 R3, RZ, RZ, R36 ;  /* 0x000000ffff038224 */ /* 0x004fca00078e0024 */
[----:B------:R-:W2:Y:S04]  /*34000*/  @!P0 LDG.E.U8 R31, desc[UR44][R2.64] ;  /* 0x0000002c021f8981 */ /* 0x000ea8000c1e1100 */
[----:B---3--:R0:W-:Y:S04]  /*34010*/  STL [R1+0x36a0], R35 ;  /* 0x0036a02301007387 */ /* 0x0081e80000100800 */
[----:B------:R-:W3:Y:S04]  /*34020*/  LDL R46, [R1+0x1ee0] ;  /* 0x001ee000012e7983 */ /* 0x000ee80000100800 */
[----:B------:R-:W3:Y:S04]  /*34030*/  LDL R44, [R1+0x1ee8] ;  /* 0x001ee800012c7983 */ /* 0x000ee80000100800 */
[----:B------:R-:W3:Y:S04]  /*34040*/  LDL R43, [R1+0x1f24] ;  /* 0x001f2400012b7983 */ /* 0x000ee80000100800 */
[----:B------:R-:W3:Y:S04]  /*34050*/  LDL R39, [R1+0x1f2c] ;  /* 0x001f2c0001277983 */ /* 0x000ee80000100800 */
[----:B------:R1:W-:Y:S04]  /*34060*/  STL [R1+0x36a4], R34 ;  /* 0x0036a42201007387 */ /* 0x0003e80000100800 */
[----:B------:R-:W3:Y:S04]  /*34070*/  LDL R42, [R1+0x1ef0] ;  /* 0x001ef000012a7983 */ /* 0x000ee80000100800 */
[----:B------:R-:W3:Y:S04]  /*34080*/  LDL R40, [R1+0x1ef8] ;  /* 0x001ef80001287983 */ /* 0x000ee80000100800 */
[----:B------:R-:W3:Y:S04]  /*34090*/  LDL R37, [R1+0x1f34] ;  /* 0x001f340001257983 */ /* 0x000ee80000100800 */
[----:B----4-:R4:W-:Y:S04]  /*340a0*/  STL [R1+0x36a8], R33 ;  /* 0x0036a82101007387 */ /* 0x0109e80000100800 */
[----:B------:R-:W3:Y:S04]  /*340b0*/  LDL R38, [R1+0x1f00] ;  /* 0x001f000001267983 */ /* 0x000ee80000100800 */
[----:B0-----:R-:W3:Y:S04]  /*340c0*/  LDL R35, [R1+0x1f3c] ;  /* 0x001f3c0001237983 */ /* 0x001ee80000100800 */
[----:B------:R0:W-:Y:S04]  /*340d0*/  STL [R1+0x36ac], R32 ;  /* 0x0036ac2001007387 */ /* 0x0001e80000100800 */
[----:B------:R-:W3:Y:S04]  /*340e0*/  LDL R36, [R1+0x1f44] ;  /* 0x001f440001247983 */ /* 0x000ee80000100800 */
[----:B------:R-:W3:Y:S04]  /*340f0*/  LDL R41, [R1+0x1f08] ;  /* 0x001f080001297983 */ /* 0x000ee80000100800 */
[----:B--2---:R2:W-:Y:S04]  /*34100*/  STL [R1+0x36b0], R31 ;  /* 0x0036b01f01007387 */ /* 0x0045e80000100800 */
[----:B-1----:R-:W3:Y:S04]  /*34110*/  LDL R34, [R1+0x1f10] ;  /* 0x001f100001227983 */ /* 0x002ee80000100800 */
[----:B----4-:R-:W4:Y:S04]  /*34120*/  LDL R33, [R1+0x1f4c] ;  /* 0x001f4c0001217983 */ /* 0x010f280000100800 */
[----:B0-----:R-:W4:Y:S04]  /*34130*/  LDL R32, [R1+0x1f18] ;  /* 0x001f180001207983 */ /* 0x001f280000100800 */
[----:B--2---:R-:W2:Y:S01]  /*34140*/  LDL R31, [R1+0x1f54] ;  /* 0x001f5400011f7983 */ /* 0x004ea20000100800 */
[----:B------:R-:W-:Y:S01]  /*34150*/  PRMT R30, RZ, 0x7610, R30 ;  /* 0x00007610ff1e7816 */ /* 0x000fe2000000001e */
[----:B------:R-:W-:-:S02]  /*34160*/  @!P0 IMAD.MOV.U32 R2, RZ, RZ, R45 ;  /* 0x000000ffff028224 */ /* 0x000fc400078e002d */
[----:B---3--:R-:W-:Y:S01]  /*34170*/  @!P0 IMAD.MOV.U32 R3, RZ, RZ, R46 ;  /* 0x000000ffff038224 */ /* 0x008fe200078e002e */
[----:B------:R-:W-:Y:S02]  /*34180*/  PRMT R29, RZ, 0x7610, R29 ;  /* 0x00007610ff1d7816 */ /* 0x000fe4000000001d */
[----:B------:R-:W-:Y:S02]  /*34190*/  PRMT R28, RZ, 0x7610, R28 ;  /* 0x00007610ff1c7816 */ /* 0x000fe4000000001c */
[----:B------:R-:W-:Y:S02]  /*341a0*/  PRMT R27, RZ, 0x7610, R27 ;  /* 0x00007610ff1b7816 */ /* 0x000fe4000000001b */
[----:B------:R-:W-:Y:S01]  /*341b0*/  PRMT R26, RZ, 0x7610, R26 ;  /* 0x00007610ff1a7816 */ /* 0x000fe2000000001a */
[----:B------:R0:W3:Y:S01]  /*341c0*/  @!P0 LDG.E.U8 R30, desc[UR44][R2.64] ;  /* 0x0000002c021e8981 */ /* 0x0000e2000c1e1100 */
[----:B------:R-:W-:Y:S02]  /*341d0*/  PRMT R25, RZ, 0x7610, R25 ;  /* 0x00007610ff197816 */ /* 0x000fe40000000019 */
[----:B------:R-:W-:-:S02]  /*341e0*/  PRMT R24, RZ, 0x7610, R24 ;  /* 0x00007610ff187816 */ /* 0x000fc40000000018 */
[----:B------:R-:W-:Y:S02]  /*341f0*/  PRMT R23, RZ, 0x7610, R23 ;  /* 0x00007610ff177816 */ /* 0x000fe40000000017 */
[----:B------:R-:W-:Y:S02]  /*34200*/  PRMT R22, RZ, 0x7610, R22 ;  /* 0x00007610ff167816 */ /* 0x000fe40000000016 */
[----:B------:R-:W-:Y:S02]  /*34210*/  PRMT R21, RZ, 0x7610, R21 ;  /* 0x00007610ff157816 */ /* 0x000fe40000000015 */
[----:B------:R-:W-:Y:S02]  /*34220*/  PRMT R20, RZ, 0x7610, R20 ;  /* 0x00007610ff147816 */ /* 0x000fe40000000014 */
[----:B------:R-:W-:Y:S02]  /*34230*/  PRMT R19, RZ, 0x7610, R19 ;  /* 0x00007610ff137816 */ /* 0x000fe40000000013 */
[----:B------:R-:W-:Y:S01]  /*34240*/  PRMT R18, RZ, 0x7610, R18 ;  /* 0x00007610ff127816 */ /* 0x000fe20000000012 */
[----:B------:R-:W3:Y:S01]  /*34250*/  LDL R45, [R1+0x1f74] ;  /* 0x001f7400012d7983 */ /* 0x000ee20000100800 */
[----:B0-----:R-:W-:-:S02]  /*34260*/  @!P0 IMAD.MOV.U32 R2, RZ, RZ, R43 ;  /* 0x000000ffff028224 */ /* 0x001fc400078e002b */
[----:B------:R-:W-:Y:S01]  /*34270*/  @!P0 IMAD.MOV.U32 R3, RZ, RZ, R44 ;  /* 0x000000ffff038224 */ /* 0x000fe200078e002c */
[----:B------:R-:W3:Y:S04]  /*34280*/  LDL R46, [R1+0x1f38] ;  /* 0x001f3800012e7983 */ /* 0x000ee80000100800 */
[----:B------:R-:W3:Y:S04]  /*34290*/  LDL R44, [R1+0x1f60] ;  /* 0x001f6000012c7983 */ /* 0x000ee80000100800 */
[----:B------:R0:W3:Y:S04]  /*342a0*/  @!P0 LDG.E.U8 R29, desc[UR44][R2.64] ;  /* 0x0000002c021d8981 */ /* 0x0000e8000c1e1100 */
[----:B------:R-:W3:Y:S01]  /*342b0*/  LDL R43, [R1+0x1f9c] ;  /* 0x001f9c00012b7983 */ /* 0x000ee20000100800 */
[----:B0-----:R-:W-:-:S02]  /*342c0*/  @!P0 IMAD.MOV.U32 R2, RZ, RZ, R39 ;  /* 0x000000ffff028224 */ /* 0x001fc400078e0027 */
[----:B------:R-:W-:Y:S01]  /*342d0*/  @!P0 IMAD.MOV.U32 R3, RZ, RZ, R42 ;  /* 0x000000ffff038224 */ /* 0x000fe200078e002a */
[----:B------:R-:W3:Y:S04]  /*342e0*/  LDL R39, [R1+0x1f5c] ;  /* 0x001f5c0001277983 */ /* 0x000ee80000100800 */
[----:B------:R-:W3:Y:S04]  /*342f0*/  LDL R42, [R1+0x1f40] ;  /* 0x001f4000012a7983 */ /* 0x000ee80000100800 */
[----:B------:R0:W3:Y:S02]  /*34300*/  @!P0 LDG.E.U8 R28, desc[UR44][R2.64] ;  /* 0x0000002c021c8981 */ /* 0x0000e4000c1e1100 */
        /* <DEDUP_REMOVED lines=11> */
[----:B------:R-:W3:Y:S01]  /*343c0*/  LDL R36, [R1+0x1f30] ;  /* 0x001f300001247983 */ /* 0x000ee20000100800 */
[----:B------:R-:W-:-:S03]  /*343d0*/  @!P0 IMAD.MOV.U32 R3, RZ, RZ, R41 ;  /* 0x000000ffff038224 */ /* 0x000fc600078e0029 */
[----:B------:R-:W3:Y:S04]  /*343e0*/  LDL R41, [R1+0x1f7c] ;  /* 0x001f7c0001297983 */ /* 0x000ee80000100800 */
[----:B------:R0:W3:Y:S02]  /*343f0*/  @!P0 LDG.E.U8 R25, desc[UR44][R2.64] ;  /* 0x0000002c02198981 */ /* 0x0000e4000c1e1100 */
[----:B0-----:R-:W-:Y:S02]  /*34400*/  @!P0 IMAD.MOV.U32 R3, RZ, RZ, R34 ;  /* 0x000000ffff038224 */ /* 0x001fe400078e0022 */
[----:B----4-:R-:W-:Y:S01]  /*34410*/  @!P0 IMAD.MOV.U32 R2, RZ, RZ, R33 ;  /* 0x000000ffff028224 */ /* 0x010fe200078e0021 */
[----:B------:R-:W4:Y:S04]  /*34420*/  LDL R34, [R1+0x1f48] ;  /* 0x001f480001227983 */ /* 0x000f280000100800 */
[----:B------:R-:W4:Y:S04]  /*34430*/  LDL R33, [R1+0x1f84] ;  /* 0x001f840001217983 */ /* 0x000f280000100800 */
[----:B------:R2:W4:Y:S02]  /*34440*/  @!P0 LDG.E.U8 R24, desc[UR44][R2.64] ;  /* 0x0000002c02188981 */ /* 0x000524000c1e1100 */
[----:B--2---:R-:W-:-:S02]  /*34450*/  @!P0 IMAD.MOV.U32 R2, RZ, RZ, R31 ;  /* 0x000000ffff028224 */ /* 0x004fc400078e001f */
[----:B------:R-:W2:Y:S01]  /*34460*/  LDL R31, [R1+0x1f8c] ;  /* 0x001f8c00011f7983 */ /* 0x000ea20000100800 */
[----:B------:R-:W-:-:S03]  /*34470*/  @!P0 IMAD.MOV.U32 R3, RZ, RZ, R32 ;  /* 0x000000ffff038224 */ /* 0x000fc600078e0020 */
[----:B------:R-:W2:Y:S04]  /*34480*/  LDL R32, [R1+0x1f50] ;  /* 0x001f500001207983 */ /* 0x000ea80000100800 */
[----:B------:R3:W2:Y:S02]  /*34490*/  @!P0 LDG.E.U8 R23, desc[UR44][R2.64] ;  /* 0x0000002c02178981 */ /* 0x0006a4000c1e1100 */
[----:B---3--:R-:W-:Y:S02]  /*344a0*/  @!P0 IMAD.MOV.U32 R2, RZ, RZ, R39 ;  /* 0x000000ffff028224 */ /* 0x008fe400078e0027 */
[----:B------:R-:W3:Y:S01]  /*344b0*/  LDL R39, [R1+0x1f94] ;  /* 0x001f940001277983 */ /* 0x000ee20000100800 */
[----:B------:R-:W-:-:S03]  /*344c0*/  @!P0 IMAD.MOV.U32 R3, RZ, RZ, R40 ;  /* 0x000000ffff038224 */ /* 0x000fc600078e0028 */
[----:B------:R-:W3:Y:S04]  /*344d0*/  LDL R40, [R1+0x1f58] ;  /* 0x001f580001287983 */ /* 0x000ee80000100800 */
[----:B------:R0:W3:Y:S02]  /*344e0*/  @!P0 LDG.E.U8 R22, desc[UR44][R2.64] ;  /* 0x0000002c02168981 */ /* 0x0000e4000c1e1100 */
[----:B0-----:R-:W-:Y:S02]  /*344f0*/  @!P0 IMAD.MOV.U32 R2, RZ, RZ, R37 ;  /* 0x000000ffff028224 */ /* 0x001fe400078e0025 */
        /* <DEDUP_REMOVED lines=11> */
[----:B------:R-:W-:Y:S01]  /*345b0*/  PRMT R17, RZ, 0x7610, R17 ;  /* 0x00007610ff117816 */ /* 0x000fe20000000011 */
[----:B------:R-:W3:Y:S04]  /*345c0*/  LDL R41, [R1+0x1fa4] ;  /* 0x001fa40001297983 */ /* 0x000ee80000100800 */
[----:B------:R4:W3:Y:S04]  /*345d0*/  @!P0 LDG.E.U8 R19, desc[UR44][R2.64] ;  /* 0x0000002c02138981 */ /* 0x0008e8000c1e1100 */
[----:B------:R-:W3:Y:S01]  /*345e0*/  LDL R42, [R1+0x1f68] ;  /* 0x001f6800012a7983 */ /* 0x000ee20000100800 */
[----:B----4-:R-:W-:-:S02]  /*345f0*/  @!P0 IMAD.MOV.U32 R3, RZ, RZ, R34 ;  /* 0x000000ffff038224 */ /* 0x010fc400078e0022 */
[----:B------:R-:W-:Y:S01]  /*34600*/  @!P0 IMAD.MOV.U32 R2, RZ, RZ, R33 ;  /* 0x000000ffff028224 */ /* 0x000fe200078e0021 */
[----:B------:R-:W4:Y:S04]  /*34610*/  LDL R34, [R1+0x1f90] ;  /* 0x001f900001227983 */ /* 0x000f280000100800 */
[----:B------:R-:W4:Y:S04]  /*34620*/  LDL R33, [R1+0x1fd4] ;  /* 0x001fd40001217983 */ /* 0x000f280000100800 */
[----:B------:R2:W4:Y:S02]  /*34630*/  @!P0 LDG.E.U8 R18, desc[UR44][R2.64] ;  /* 0x0000002c02128981 */ /* 0x000524000c1e1100 */
[----:B--2---:R-:W-:-:S02]  /*34640*/  @!P0 IMAD.MOV.U32 R2, RZ, RZ, R31 ;  /* 0x000000ffff028224 */ /* 0x004fc400078e001f */
[----:B------:R-:W2:Y:S01]  /*34650*/  LDL R31, [R1+0x1fd0] ;  /* 0x001fd000011f7983 */ /* 0x000ea20000100800 */
[----:B------:R-:W-:-:S03]  /*34660*/  @!P0 IMAD.MOV.U32 R3, RZ, RZ, R32 ;  /* 0x000000ffff038224 */ /* 0x000fc600078e0020 */
[----:B------:R-:W2:Y:S01]  /*34670*/  LDL R32, [R1+0x1f98] ;  /* 0x001f980001207983 */ /* 0x000ea20000100800 */
[----:B------:R-:W-:-:S03]  /*34680*/  PRMT R16, RZ, 0x7610, R16 ;  /* 0x00007610ff107816 */ /* 0x000fc60000000010 */
[----:B------:R3:W2:Y:S01]  /*34690*/  @!P0 LDG.E.U8 R17, desc[UR44][R2.64] ;  /* 0x0000002c02118981 */ /* 0x0006a2000c1e1100 */
[----:B------:R-:W-:Y:S02]  /*346a0*/  PRMT R15, RZ, 0x7610, R15 ;  /* 0x00007610ff0f7816 */ /* 0x000fe4000000000f */
[----:B------:R-:W-:Y:S02]  /*346b0*/  PRMT R14, RZ, 0x7610, R14 ;  /* 0x00007610ff0e7816 */ /* 0x000fe4000000000e */
[----:B------:R-:W-:Y:S01]  /*346c0*/  PRMT R13, RZ, 0x7610, R13 ;  /* 0x00007610ff0d7816 */ /* 0x000fe2000000000d */
        /* <DEDUP_REMOVED lines=24> */
[----:B------:R-:W-:Y:S02]  /*34850*/  PRMT R12, RZ, 0x7610, R12 ;  /* 0x00007610ff0c7816 */ /* 0x000fe4000000000c */
[----:B------:R-:W-:-:S04]  /*34860*/  PRMT R11, RZ, 0x7610, R11 ;  /* 0x00007610ff0b7816 */ /* 0x000fc8000000000b */
[----:B------:R0:W2:Y:S01]  /*34870*/  @!P0 LDG.E.U8 R12, desc[UR44][R2.64] ;  /* 0x0000002c020c8981 */ /* 0x0000a2000c1e1100 */
[----:B------:R-:W-:Y:S01]  /*34880*/  PRMT R10, RZ, 0x7610, R10 ;  /* 0x00007610ff0a7816 */ /* 0x000fe2000000000a */
[----:B0-----:R-:W-:Y:S02]  /*34890*/  @!P0 IMAD.MOV.U32 R2, RZ, RZ, R45 ;  /* 0x000000ffff028224 */ /* 0x001fe400078e002d */
[----:B------:R-:W-:-:S05]  /*348a0*/  @!P0 IMAD.MOV.U32 R3, RZ, RZ, R46 ;  /* 0x000000ffff038224 */ /* 0x000fca00078e002e */
        /* <DEDUP_REMOVED lines=10> */
[----:B---3--:R-:W-:Y:S02]  /*34950*/  @!P0 IMAD.MOV.U32 R2, RZ, RZ, R39 ;  /* 0x000000ffff028224 */ /* 0x008fe400078e0027 */
[----:B------:R-:W-:-:S05]  /*34960*/  @!P0 IMAD.MOV.U32 R3, RZ, RZ, R40 ;  /* 0x000000ffff038224 */ /* 0x000fca00078e0028 */
[----:B------:R0:W3:Y:S01]  /*34970*/  @!P0 LDG.E.U8 R8, desc[UR44][R2.64] ;  /* 0x0000002c02088981 */ /* 0x0000e2000c1e1100 */
[----:B------:R-:W-:Y:S01]  /*34980*/  PRMT R6, RZ, 0x7610, R6 ;  /* 0x00007610ff067816 */ /* 0x000fe20000000006 */
[----:B0-----:R-:W-:Y:S02]  /*34990*/  @!P0 IMAD.MOV.U32 R2, RZ, RZ, R37 ;  /* 0x000000ffff028224 */ /* 0x001fe400078e0025 */
[----:B------:R-:W-:-:S05]  /*349a0*/  @!P0 IMAD.MOV.U32 R3, RZ, RZ, R38 ;  /* 0x000000ffff038224 */ /* 0x000fca00078e0026 */
[----:B------:R0:W3:Y:S01]  /*349b0*/  @!P0 LDG.E.U8 R7, desc[UR44][R2.64] ;  /* 0x0000002c02078981 */ /* 0x0000e2000c1e1100 */
[----:B------:R-:W-:Y:S01]  /*349c0*/  PRMT R5, RZ, 0x7610, R5 ;  /* 0x00007610ff057816 */ /* 0x000fe20000000005 */
[----:B0-----:R-:W-:Y:S02]  /*349d0*/  @!P0 IMAD.MOV.U32 R2, RZ, RZ, R35 ;  /* 0x000000ffff028224 */ /* 0x001fe400078e0023 */
[----:B------:R-:W-:-:S05]  /*349e0*/  @!P0 IMAD.MOV.U32 R3, RZ, RZ, R36 ;  /* 0x000000ffff038224 */ /* 0x000fca00078e0024 */
[----:B------:R4:W3:Y:S02]  /*349f0*/  @!P0 LDG.E.U8 R6, desc[UR44][R2.64] ;  /* 0x0000002c02068981 */ /* 0x0008e4000c1e1100 */
[----:B----4-:R-:W-:Y:S02]  /*34a00*/  @!P0 IMAD.MOV.U32 R3, RZ, RZ, R34 ;  /* 0x000000ffff038224 */ /* 0x010fe400078e0022 */
[----:B------:R-:W-:Y:S02]  /*34a10*/  @!P0 IMAD.MOV.U32 R2, RZ, RZ, R33 ;  /* 0x000000ffff028224 */ /* 0x000fe400078e0021 */
[----:B------:R-:W-:Y:S04]  /*34a20*/  LDS.U8 R33, [R0+UR4+0x8] ;  /* 0x0000080400217984 */ /* 0x000fe80008000000 */
[----:B------:R2:W4:Y:S02]  /*34a30*/  @!P0 LDG.E.U8 R5, desc[UR44][R2.64] ;  /* 0x0000002c02058981 */ /* 0x000524000c1e1100 */
[----:B--2---:R-:W-:-:S02]  /*34a40*/  @!P0 IMAD.MOV.U32 R2, RZ, RZ, R31 ;  /* 0x000000ffff028224 */ /* 0x004fc400078e001f */
[----:B------:R-:W0:Y:S01]  /*34a50*/  LDS.U8 R31, [R0+UR4+0x110] ;  /* 0x00011004001f7984 */ /* 0x000e220008000000 */
[----:B------:R-:W-:-:S03]  /*34a60*/  @!P0 IMAD.MOV.U32 R3, RZ, RZ, R32 ;  /* 0x000000ffff038224 */ /* 0x000fc600078e0020 */
[----:B------:R-:W1:Y:S04]  /*34a70*/  LDS.U8 R32, [R0+UR4+0x198] ;  /* 0x0001980400207984 */ /* 0x000e680008000000 */
[----:B0-----:R-:W-:Y:S04]  /*34a80*/  STL [R1+0x2040], R31 ;  /* 0x0020401f01007387 */ /* 0x001fe80000100800 */
[----:B------:R-:W0:Y:S04]  /*34a90*/  LDS.U8 R31, [R0+UR4+0x80] ;  /* 0x00008004001f7984 */ /* 0x000e280008000000 */
[----:B-1----:R-:W-:Y:S04]  /*34aa0*/  STL [R1+0x203c], R32 ;  /* 0x00203c2001007387 */ /* 0x002fe80000100800 */
[----:B------:R-:W1:Y:S04]  /*34ab0*/  LDS.U8 R32, [R0+UR4+0x118] ;  /* 0x0001180400207984 */ /* 0x000e680008000000 */
[----:B------:R-:W-:Y:S04]  /*34ac0*/  STL [R1+0x133c], R33 ;  /* 0x00133c2101007387 */ /* 0x000fe80000100800 */
[----:B------:R-:W2:Y:S04]  /*34ad0*/  LDS.U8 R33, [R0+UR4+0x190] ;  /* 0x0001900400217984 */ /* 0x000ea80008000000 */
[----:B0-----:R-:W-:Y:S04]  /*34ae0*/  STL [R1+0x1338], R31 ;  /* 0x0013381f01007387 */ /* 0x001fe80000100800 */
[----:B------:R-:W0:Y:S04]  /*34af0*/  LDS.U8 R31, [R0+UR4+0x800] ;  /* 0x00080004001f7984 */ /* 0x000e280008000000 */
[----:B-1----:R-:W-:Y:S04]  /*34b00*/  STL [R1+0x2048], R32 ;  /* 0x0020482001007387 */ /* 0x002fe80000100800 */
[----:B------:R-:W1:Y:S04]  /*34b10*/  LDS.U8 R32, [R0+UR4+0x888] ;  /* 0x0008880400207984 */ /* 0x000e680008000000 */
[----:B--2---:R-:W-:Y:S04]  /*34b20*/  STL [R1+0x2044], R33 ;  /* 0x0020442101007387 */ /* 0x004fe80000100800 */
        /* <DEDUP_REMOVED lines=39> */
[----:B-1----:R1:W-:Y:S04]  /*34da0*/  STL [R1+0x206c], R32 ;  /* 0x00206c2001007387 */ /* 0x0023e80000100800 */
[----:B--2---:R-:W-:Y:S04]  /*34db0*/  STL [R1+0x138c], R33 ;  /* 0x00138c2101007387 */ /* 0x004fe80000100800 */
[----:B------:R-:W2:Y:S01]  /*34dc0*/  LDS.U8 R33, [R0+UR4+0x908] ;  /* 0x0009080400217984 */ /* 0x000ea20008000000 */
[----:B------:R-:W-:-:S02]  /*34dd0*/  PRMT R4, RZ, 0x7610, R4 ;  /* 0x00007610ff047816 */ /* 0x000fc40000000004 */
[----:B-1----:R-:W-:-:S04]  /*34de0*/  LOP3.LUT R32, R0, 0x20, RZ, 0x3c, !PT ;  /* 0x0000002000207812 */ /* 0x002fc800078e3cff */
[----:B------:R1:W4:Y:S04]  /*34df0*/  @!P0 LDG.E.U8 R4, desc[UR44][R2.64] ;  /* 0x0000002c02048981 */ /* 0x000328000c1e1100 */
[----:B------:R-:W-:Y:S04]  /*34e00*/  LDS.U8 R34, [R32+UR4+0x100] ;  /* 0x0001000420227984 */ /* 0x000fe80008000000 */
[----:B-1----:R-:W-:Y:S04]  /*34e10*/  LDS.U8 R3, [R0+UR4] ;  /* 0x0000000400037984 */ /* 0x002fe80008000000 */
[----:B------:R-:W-:Y:S04]  /*34e20*/  LDS.U8 R2, [R0+UR4+0x88] ;  /* 0x0000880400027984 */ /* 0x000fe80008000000 */
[----:B0-----:R-:W-:Y:S04]  /*34e30*/  STL [R1+0x1388], R31 ;  /* 0x0013881f01007387 */ /* 0x001fe80000100800 */
[----:B------:R-:W0:Y:S04]  /*34e40*/  LDS.U8 R31, [R0+UR4+0x980] ;  /* 0x00098004001f7984 */ /* 0x000e280008000000 */
[----:B------:R-:W-:Y:S04]  /*34e50*/  STL [R1+0x2a80], R0 ;  /* 0x002a800001007387 */ /* 0x000fe80000100800 */
[----:B------:R-:W-:Y:S04]  /*34e60*/  LDS.U8 R0, [R32+UR4+0x88] ;  /* 0x0000880420007984 */ /* 0x000fe80008000000 */
[----:B--2---:R-:W-:Y:S04]  /*34e70*/  STL [R1+0x2078], R33 ;  /* 0x0020782101007387 */ /* 0x004fe80000100800 */
[----:B------:R-:W1:Y:S04]  /*34e80*/  LDS.U8 R33, [R32+UR4] ;  /* 0x0000000420217984 */ /* 0x000e680008000000 */
        /* <DEDUP_REMOVED lines=27> */
[----:B--2---:R-:W-:Y:S04]  /*35040*/  STL [R1+0x13a8], R0 ;  /* 0x0013a80001007387 */ /* 0x004fe80000100800 */
[----:B------:R-:W1:Y:S04]  /*35050*/  LDS.U8 R33, [R32+UR4+0x990] ;  /* 0x0009900420217984 */ /* 0x000e680008000000 */
[----:B------:R-:W2:Y:S04]  /*35060*/  LDS.U8 R0, [R32+UR4+0x10] ;  /* 0x0000100420007984 */ /* 0x000ea80008000000 */
[----:B0-----:R0:W-:Y:S04]  /*35070*/  STL [R1+0x2098], R31 ;  /* 0x0020981f01007387 */ /* 0x0011e80000100800 */
[----:B0-----:R-:W3:Y:S04]  /*35080*/  LDL R31, [R1+0x2140] ;  /* 0x00214000011f7983 */ /* 0x001ee80000100800 */
[----:B-1----:R-:W-:Y:S04]  /*35090*/  STL [R1+0x2094], R33 ;  /* 0x0020942101007387 */ /* 0x002fe80000100800 */
[----:B------:R-:W0:Y:S04]  /*350a0*/  LDS.U8 R33, [R32+UR4+0x98] ;  /* 0x0000980420217984 */ /* 0x000e280008000000 */
[----:B--2---:R-:W-:Y:S04]  /*350b0*/  STL [R1+0x13b8], R0 ;  /* 0x0013b80001007387 */ /* 0x004fe80000100800 */
[----:B------:R-:W1:Y:S04]  /*350c0*/  LDS.U8 R0, [R32+UR4+0x188] ;  /* 0x0001880420007984 */ /* 0x000e680008000000 */
[----:B0-----:R-:W-:Y:S04]  /*350d0*/  STL [R1+0x13b4], R33 ;  /* 0x0013b42101007387 */ /* 0x001fe80000100800 */
[----:B------:R-:W0:Y:S04]  /*350e0*/  LDS.U8 R33, [R32+UR4+0x18] ;  /* 0x0000180420217984 */ /* 0x000e280008000000 */
[----:B------:R-:W-:Y:S04]  /*350f0*/  STL [R1+0x20a0], R34 ;  /* 0x0020a02201007387 */ /* 0x000fe80000100800 */
[----:B------:R-:W2:Y:S04]  /*35100*/  LDS.U8 R34, [R32+UR4+0x90] ;  /* 0x0000900420227984 */ /* 0x000ea80008000000 */
[----:B-1----:R-:W-:Y:S04]  /*35110*/  STL [R1+0x209c], R0 ;  /* 0x00209c0001007387 */ /* 0x002fe80000100800 */
[----:B------:R-:W1:Y:S04]  /*35120*/  LDS.U8 R0, [R32+UR4+0x108] ;  /* 0x0001080420007984 */ /* 0x000e680008000000 */
[----:B0-----:R-:W-:Y:S04]  /*35130*/  STL [R1+0x13c0], R33 ;  /* 0x0013c02101007387 */ /* 0x001fe80000100800 */
[----:B------:R-:W0:Y:S04]  /*35140*/  LDS.U8 R33, [R32+UR4+0x180] ;  /* 0x0001800420217984 */ /* 0x000e280008000000 */
[----:B--2---:R-:W-:Y:S04]  /*35150*/  STL [R1+0x13bc], R34 ;  /* 0x0013bc2201007387 */ /* 0x004fe80000100800 */
        /* <DEDUP_REMOVED lines=16> */
[----:B--2---:R-:W-:Y:S04]  /*35260*/  STL [R1+0x20b8], R34 ;  /* 0x0020b82201007387 */ /* 0x004fe80000100800 */
[----:B-1----:R-:W-:Y:S04]  /*35270*/  STL [R1+0x20b4], R0 ;  /* 0x0020b40001007387 */ /* 0x002fe80000100800 */
[----:B---3--:R-:W0:Y:S04]  /*35280*/  LDS.U8 R33, [R31+UR4] ;  /* 0x000000041f217984 */ /* 0x008e280008000000 */
[----:B------:R-:W1:Y:S04]  /*35290*/  LDS.U8 R32, [R31+UR4+0x88] ;  /* 0x000088041f207984 */ /* 0x000e680008000000 */
[----:B------:R-:W2:Y:S04]  /*352a0*/  LDS.U8 R0, [R31+UR4+0x110] ;  /* 0x000110041f007984 */ /* 0x000ea80008000000 */
[----:B------:R-:W-:Y:S04]  /*352b0*/  LDS.U8 R34, [R31+UR4+0x98] ;  /* 0x000098041f227984 */ /* 0x000fe80008000000 */
        /* <DEDUP_REMOVED lines=25> */
[----:B-1----:R-:W-:Y:S04]  /*35450*/  STL [R1+0x13ec], R32 ;  /* 0x0013ec2001007387 */ /* 0x002fe80000100800 */
[----:B------:R-:W0:Y:S04]  /*35460*/  LDS.U8 R33, [R31+UR4+0x990] ;  /* 0x000990041f217984 */ /* 0x000e280008000000 */
[----:B------:R-:W1:Y:S04]  /*35470*/  LDS.U8 R32, [R31+UR4+0x10] ;  /* 0x000010041f207984 */ /* 0x000e680008000000 */
[----:B--2---:R2:W-:Y:S04]  /*35480*/  STL [R1+0x20d8], R0 ;  /* 0x0020d80001007387 */ /* 0x0045e80000100800 */
[----:B--2---:R-:W2:Y:S04]  /*35490*/  LDL R0, [R1+0x213c] ;  /* 0x00213c0001007983 */ /* 0x004ea80000100800 */
[----:B0-----:R-:W-:Y:S04]  /*354a0*/  STL [R1+0x20d4], R33 ;  /* 0x0020d42101007387 */ /* 0x001fe80000100800 */
[----:B------:R-:W0:Y:S04]  /*354b0*/  LDS.U8 R33, [R31+UR4+0x100] ;  /* 0x000100041f217984 */ /* 0x000e280008000000 */
[----:B-1----:R-:W-:Y:S04]  /*354c0*/  STL [R1+0x1fe0], R32 ;  /* 0x001fe02001007387 */ /* 0x002fe80000100800 */
[----:B------:R-:W1:Y:S04]  /*354d0*/  LDS.U8 R32, [R31+UR4+0x188] ;  /* 0x000188041f207984 */ /* 0x000e680008000000 */
[----:B------:R-:W-:Y:S04]  /*354e0*/  STL [R1+0x1fdc], R34 ;  /* 0x001fdc2201007387 */ /* 0x000fe80000100800 */
[----:B------:R-:W3:Y:S04]  /*354f0*/  LDS.U8 R34, [R31+UR4+0x18] ;  /* 0x000018041f227984 */ /* 0x000ee80008000000 */
[----:B0-----:R-:W-:Y:S04]  /*35500*/  STL [R1+0x20e0], R33 ;  /* 0x0020e02101007387 */ /* 0x001fe80000100800 */
[----:B------:R-:W0:Y:S04]  /*35510*/  LDS.U8 R33, [R31+UR4+0x90] ;  /* 0x000090041f217984 */ /* 0x000e280008000000 */
[----:B-1----:R-:W-:Y:S04]  /*35520*/  STL [R1+0x20dc], R32 ;  /* 0x0020dc2001007387 */ /* 0x002fe80000100800 */
[----:B------:R-:W1:Y:S04]  /*35530*/  LDS.U8 R32, [R31+UR4+0x108] ;  /* 0x000108041f207984 */ /* 0x000e680008000000 */
[----:B---3--:R-:W-:Y:S04]  /*35540*/  STL [R1+0x1fe8], R34 ;  /* 0x001fe82201007387 */ /* 0x008fe80000100800 */
        /* <DEDUP_REMOVED lines=18> */
[----:B0-----:R-:W-:Y:S04]  /*35670*/  STL [R1+0x20f8], R33 ;  /* 0x0020f82101007387 */ /* 0x001fe80000100800 */
[----:B-1----:R-:W-:Y:S04]  /*35680*/  STL [R1+0x20f4], R32 ;  /* 0x0020f42001007387 */ /* 0x002fe80000100800 */
[----:B--2---:R-:W0:Y:S04]  /*35690*/  LDS.U8 R31, [R0+UR4] ;  /* 0x00000004001f7984 */ /* 0x004e280008000000 */
[----:B------:R-:W1:Y:S04]  /*356a0*/  LDS.U8 R33, [R0+UR4+0x88] ;  /* 0x0000880400217984 */ /* 0x000e680008000000 */
        /* <DEDUP_REMOVED lines=16> */
[----:B------:R-:W3:Y:S04]  /*357b0*/  LDL.LU R54, [R1+0x1334] ;  /* 0x0013340001367983 */ /* 0x000ee80000300800 */
[----:B--2---:R-:W-:Y:S04]  /*357c0*/  STL [R1+0x2010], R32 ;  /* 0x0020102001007387 */ /* 0x004fe80000100800 */
[----:B------:R-:W2:Y:S04]  /*357d0*/  LDL.LU R55, [R1+0x1330] ;  /* 0x0013300001377983 */ /* 0x000ea80000300800 */
[----:B------:R-:W1:Y:S04]  /*357e0*/  LDS.U8 R32, [R0+UR4+0x910] ;  /* 0x0009100400207984 */ /* 0x000e680008000000 */
[----:B------:R-:W-:Y:S04]  /*357f0*/  LDS.U8 R33, [R0+UR4+0x808] ;  /* 0x0008080400217984 */ /* 0x000fe80008000000 */
[----:B0-----:R-:W-:Y:S04]  /*35800*/  STL [R1+0x200c], R31 ;  /* 0x00200c1f01007387 */ /* 0x001fe80000100800 */
[----:B------:R-:W0:Y:S04]  /*35810*/  LDS.U8 R31, [R0+UR4+0x998] ;  /* 0x00099804001f7984 */ /* 0x000e280008000000 */
[----:B------:R-:W4:Y:S04]  /*35820*/  LDL.LU R56, [R1+0x1328] ;  /* 0x0013280001387983 */ /* 0x000f280000300800 */
[----:B------:R-:W4:Y:S04]  /*35830*/  LDL.LU R58, [R1+0x1324] ;  /* 0x00132400013a7983 */ /* 0x000f280000300800 */
[----:B------:R-:W4:Y:S04]  /*35840*/  LDL.LU R59, [R1+0x1310] ;  /* 0x00131000013b7983 */ /* 0x000f280000300800 */
[----:B------:R-:W4:Y:S04]  /*35850*/  LDL.LU R60, [R1+0x130c] ;  /* 0x00130c00013c7983 */ /* 0x000f280000300800 */
[----:B------:R-:W4:Y:S04]  /*35860*/  LDL.LU R61, [R1+0x1308] ;  /* 0x00130800013d7983 */ /* 0x000f280000300800 */
[----:B-1----:R-:W-:Y:S04]  /*35870*/  STL [R1+0x2110], R32 ;  /* 0x0021102001007387 */ /* 0x002fe80000100800 */
[----:B------:R-:W1:Y:S04]  /*35880*/  LDS.U8 R32, [R0+UR4+0x880] ;  /* 0x0008800400207984 */ /* 0x000e680008000000 */
[----:B0-----:R-:W-:Y:S04]  /*35890*/  STL [R1+0x210c], R31 ;  /* 0x00210c1f01007387 */ /* 0x001fe80000100800 */
[----:B------:R-:W0:Y:S04]  /*358a0*/  LDS.U8 R31, [R0+UR4+0x918] ;  /* 0x00091804001f7984 */ /* 0x000e280008000000 */
[----:B------:R-:W-:Y:S04]  /*358b0*/  STL [R1+0x2018], R33 ;  /* 0x0020182101007387 */ /* 0x000fe80000100800 */
[----:B------:R-:W0:Y:S04]  /*358c0*/  LDS.U8 R33, [R0+UR4+0x990] ;  /* 0x0009900400217984 */ /* 0x000e280008000000 */
        /* <DEDUP_REMOVED lines=23> */
[----:B------:R-:W3:Y:S04]  /*35a40*/  LDS.U8 R33, [R0+UR4+0x988] ;  /* 0x0009880400217984 */ /* 0x000ee80008000000 */
[----:B-1----:R-:W-:Y:S04]  /*35a50*/  STL [R1+0x202c], R32 ;  /* 0x00202c2001007387 */ /* 0x002fe80000100800 */
[----:B------:R-:W-:Y:S04]  /*35a60*/  LDS.U8 R32, [R0+UR4+0x890] ;  /* 0x0008900400207984 */ /* 0x000fe80008000000 */
[----:B0-----:R-:W-:Y:S04]  /*35a70*/  STL [R1+0x2130], R31 ;  /* 0x0021301f01007387 */ /* 0x001fe80000100800 */
[----:B------:R-:W0:Y:S04]  /*35a80*/  LDS.U8 R31, [R0+UR4+0x818] ;  /* 0x00081804001f7984 */ /* 0x000e280008000000 */
[----:B---3--:R-:W-:Y:S01]  /*35a90*/  STL [R1+0x212c], R33 ;  /* 0x00212c2101007387 */ /* 0x008fe20000100800 */
[----:B------:R-:W1:Y:S03]  /*35aa0*/  S2R R57, SR_TID.X ;  /* 0x0000000000397919 */ /* 0x000e660000002100 */
[----:B0-----:R-:W-:Y:S04]  /*35ab0*/  STL [R1+0x2038], R31 ;  /* 0x0020381f01007387 */ /* 0x001fe80000100800 */
[----:B------:R-:W0:Y:S04]  /*35ac0*/  LDS.U8 R31, [R0+UR4+0x908] ;  /* 0x00090804001f7984 */ /* 0x000e280008000000 */
[----:B------:R-:W3:Y:S04]  /*35ad0*/  LDS.U8 R0, [R0+UR4+0x980] ;  /* 0x0009800400007984 */ /* 0x000ee80008000000 */
[----:B------:R-:W-:Y:S01]  /*35ae0*/  STL [R1+0x2034], R32 ;  /* 0x0020342001007387 */ /* 0x000fe20000100800 */
[----:B-1----:R-:W-:Y:S01]  /*35af0*/  LOP3.LUT R57, R57, 0x1f, RZ, 0xc0, !PT ;  /* 0x0000001f39397812 */ /* 0x002fe200078ec0ff */
[----:B------:R-:W-:Y:S06]  /*35b00*/  BAR.SYNC.DEFER_BLOCKING 0x0 ;  /* 0x0000000000007b1d */ /* 0x000fec0000010000 */
[----:B0-----:R-:W-:Y:S04]  /*35b10*/  STL [R1+0x2138], R31 ;  /* 0x0021381f01007387 */ /* 0x001fe80000100800 */
[----:B---3--:R0:W-:Y:S04]  /*35b20*/  STL [R1+0x2134], R0 ;  /* 0x0021340001007387 */ /* 0x0081e80000100800 */
[----:B0-----:R-:W3:Y:S04]  /*35b30*/  LDL.LU R0, [R1+0x1304] ;  /* 0x0013040001007983 */ /* 0x001ee80000300800 */
[----:B------:R-:W3:Y:S04]  /*35b40*/  LDL.LU R31, [R1+0x12f0] ;  /* 0x0012f000011f7983 */ /* 0x000ee80000300800 */
        /* <DEDUP_REMOVED lines=21> */
[----:B------:R0:W-:Y:S04]  /*35ca0*/  STS.U8 [R57+UR4], R54 ;  /* 0x0000003639007988 */ /* 0x0001e80008000004 */
[----:B------:R-:W3:Y:S04]  /*35cb0*/  LDL.LU R53, [R1+0x1248] ;  /* 0x0012480001357983 */ /* 0x000ee80000300800 */
[----:B--2---:R1:W-:Y:S04]  /*35cc0*/  STS.U8 [R57+UR4+0x20], R55 ;  /* 0x0000203739007988 */ /* 0x0043e80008000004 */
[----:B----4-:R2:W-:Y:S04]  /*35cd0*/  STS.U8 [R57+UR4+0x40], R56 ;  /* 0x0000403839007988 */ /* 0x0105e80008000004 */
[----:B------:R4:W-:Y:S04]  /*35ce0*/  STS.U8 [R57+UR4+0x60], R58 ;  /* 0x0000603a39007988 */ /* 0x0009e80008000004 */
[----:B0-----:R-:W3:Y:S04]  /*35cf0*/  LDL.LU R54, [R1+0x1244] ;  /* 0x0012440001367983 */ /* 0x001ee80000300800 */
[----:B-1----:R-:W3:Y:S04]  /*35d00*/  LDL.LU R55, [R1+0x1230] ;  /* 0x0012300001377983 */ /* 0x002ee80000300800 */
[----:B--2---:R-:W2:Y:S04]  /*35d10*/  LDL.LU R56, [R1+0x122c] ;  /* 0x00122c0001387983 */ /* 0x004ea80000300800 */
[----:B----4-:R-:W4:Y:S04]  /*35d20*/  LDL.LU R58, [R1+0x1228] ;  /* 0x00122800013a7983 */ /* 0x010f280000300800 */
[----:B------:R0:W-:Y:S04]  /*35d30*/  STS.U8 [R57+UR4+0x100], R59 ;  /* 0x0001003b39007988 */ /* 0x0001e80008000004 */
[----:B------:R1:W-:Y:S04]  /*35d40*/  STS.U8 [R57+UR4+0x120], R60 ;  /* 0x0001203c39007988 */ /* 0x0003e80008000004 */
[----:B------:R1:W-:Y:S04]  /*35d50*/  STS.U8 [R57+UR4+0x140], R61 ;  /* 0x0001403d39007988 */ /* 0x0003e80008000004 */
[----:B0-----:R-:W4:Y:S04]  /*35d60*/  LDL.LU R59, [R1+0x1224] ;  /* 0x00122400013b7983 */ /* 0x001f280000300800 */
[----:B-1----:R-:W4:Y:S04]  /*35d70*/  LDL.LU R60, [R1+0x1210] ;  /* 0x00121000013c7983 */ /* 0x002f280000300800 */
[----:B------:R-:W4:Y:S04]  /*35d80*/  LDL.LU R61, [R1+0x120c] ;  /* 0x00120c00013d7983 */ /* 0x000f280000300800 */
[----:B---3--:R0:W-:Y:S04]  /*35d90*/  STS.U8 [R57+UR4+0x160], R0 ;  /* 0x0001600039007988 */ /* 0x0081e80008000004 */
[----:B------:R1:W-:Y:S04]  /*35da0*/  STS.U8 [R57+UR4+0x200], R31 ;  /* 0x0002001f39007988 */ /* 0x0003e80008000004 */
[----:B------:R3:W-:Y:S04]  /*35db0*/  STS.U8 [R57+UR4+0x220], R32 ;  /* 0x0002202039007988 */ /* 0x0007e80008000004 */
[----:B------:R3:W-:Y:S04]  /*35dc0*/  STS.U8 [R57+UR4+0x240], R33 ;  /* 0x0002402139007988 */ /* 0x0007e80008000004 */
[----:B------:R3:W-:Y:S04]  /*35dd0*/  STS.U8 [R57+UR4+0x260], R34 ;  /* 0x0002602239007988 */ /* 0x0007e80008000004 */
[----:B------:R3:W-:Y:S04]  /*35de0*/  STS.U8 [R57+UR4+0x300], R35 ;  /* 0x0003002339007988 */ /* 0x0007e80008000004 */
[----:B0-----:R-:W4:Y:S04]  /*35df0*/  LDL.LU R0, [R1+0x1208] ;  /* 0x0012080001007983 */ /* 0x001f280000300800 */
[----:B-1----:R-:W4:Y:S04]  /*35e00*/  LDL.LU R31, [R1+0x1204] ;  /* 0x00120400011f7983 */ /* 0x002f280000300800 */
[----:B---3--:R-:W3:Y:S04]  /*35e10*/  LDL.LU R32, [R1+0x11f0] ;  /* 0x0011f00001207983 */ /* 0x008ee80000300800 */
[----:B------:R-:W3:Y:S04]  /*35e20*/  LDL.LU R33, [R1+0x11ec] ;  /* 0x0011ec0001217983 */ /* 0x000ee80000300800 */
[----:B------:R-:W3:Y:S04]  /*35e30*/  LDL.LU R34, [R1+0x11e8] ;  /* 0x0011e80001227983 */ /* 0x000ee80000300800 */
[----:B------:R0:W-:Y:S04]  /*35e40*/  STS.U8 [R57+UR4+0x320], R36 ;  /* 0x0003202439007988 */ /* 0x0001e80008000004 */
[----:B------:R-:W3:Y:S04]  /*35e50*/  LDL.LU R35, [R1+0x11e4] ;  /* 0x0011e40001237983 */ /* 0x000ee80000300800 */
[----:B------:R1:W-:Y:S04]  /*35e60*/  STS.U8 [R57+UR4+0x340], R37 ;  /* 0x0003402539007988 */ /* 0x0003e80008000004 */
[----:B------:R1:W-:Y:S04]  /*35e70*/  STS.U8 [R57+UR4+0x360], R38 ;  /* 0x0003602639007988 */ /* 0x0003e80008000004 */
[----:B------:R1:W-:Y:S04]  /*35e80*/  STS.U8 [R57+UR4+0x400], R39 ;  /* 0x0004002739007988 */ /* 0x0003e80008000004 */
[----:B------:R1:W-:Y:S04]  /*35e90*/  STS.U8 [R57+UR4+0x420], R40 ;  /* 0x0004202839007988 */ /* 0x0003e80008000004 */
[----:B------:R1:W-:Y:S04]  /*35ea0*/  STS.U8 [R57+UR4+0x440], R41 ;  /* 0x0004402939007988 */ /* 0x0003e80008000004 */
[----:B0-----:R-:W3:Y:S04]  /*35eb0*/  LDL.LU R36, [R1+0x11d0] ;  /* 0x0011d00001247983 */ /* 0x001ee80000300800 */
[----:B-1----:R-:W3:Y:S04]  /*35ec0*/  LDL.LU R37, [R1+0x11cc] ;  /* 0x0011cc0001257983 */ /* 0x002ee80000300800 */
[----:B------:R-:W3:Y:S04]  /*35ed0*/  LDL.LU R38, [R1+0x11c8] ;  /* 0x0011c80001267983 */ /* 0x000ee80000300800 */
        /* <DEDUP_REMOVED lines=12> */
[----:B--2---:R-:W2:Y:S04]  /*35fa0*/  LDL.LU R45, [R1+0x118c] ;  /* 0x00118c00012d7983 */ /* 0x004ea80000300800 */
[----:B------:R-:W2:Y:S04]  /*35fb0*/  LDL.LU R46, [R1+0x1188] ;  /* 0x00118800012e7983 */ /* 0x000ea80000300800 */
[----:B------:R0:W-:Y:S04]  /*35fc0*/  STS.U8 [R57+UR4+0x620], R48 ;  /* 0x0006203039007988 */ /* 0x0001e80008000004 */
[----:B------:R-:W2:Y:S04]  /*35fd0*/  LDL.LU R47, [R1+0x1184] ;  /* 0x00118400012f7983 */ /* 0x000ea80000300800 */
[----:B------:R1:W-:Y:S04]  /*35fe0*/  STS.U8 [R57+UR4+0x640], R49 ;  /* 0x0006403139007988 */ /* 0x0003e80008000004 */
[----:B------:R1:W-:Y:S04]  /*35ff0*/  STS.U8 [R57+UR4+0x660], R50 ;  /* 0x0006603239007988 */ /* 0x0003e80008000004 */
[----:B------:R1:W-:Y:S04]  /*36000*/  STS.U8 [R57+UR4+0x700], R51 ;  /* 0x0007003339007988 */ /* 0x0003e80008000004 */
[----:B------:R1:W-:Y:S04]  /*36010*/  STS.U8 [R57+UR4+0x720], R52 ;  /* 0x0007203439007988 */ /* 0x0003e80008000004 */
[----:B------:R1:W-:Y:S04]  /*36020*/  STS.U8 [R57+UR4+0x740], R53 ;  /* 0x0007403539007988 */ /* 0x0003e80008000004 */
[----:B0-----:R-:W2:Y:S04]  /*36030*/  LDL.LU R48, [R1+0x1170] ;  /* 0x0011700001307983 */ /* 0x001ea80000300800 */
[----:B-1----:R-:W2:Y:S04]  /*36040*/  LDL.LU R49, [R1+0x116c] ;  /* 0x00116c0001317983 */ /* 0x002ea80000300800 */
[----:B------:R-:W2:Y:S04]  /*36050*/  LDL.LU R50, [R1+0x1168] ;  /* 0x0011680001327983 */ /* 0x000ea80000300800 */
[----:B------:R-:W2:Y:S04]  /*36060*/  LDL.LU R51, [R1+0x1164] ;  /* 0x0011640001337983 */ /* 0x000ea80000300800 */
[----:B------:R-:W2:Y:S04]  /*36070*/  LDL.LU R52, [R1+0x1150] ;  /* 0x0011500001347983 */ /* 0x000ea80000300800 */
[----:B------:R0:W-:Y:S04]  /*36080*/  STS.U8 [R57+UR4+0x760], R54 ;  /* 0x0007603639007988 */ /* 0x0001e80008000004 */
[----:B------:R-:W2:Y:S04]  /*36090*/  LDL.LU R53, [R1+0x1bc] ;  /* 0x0001bc0001357983 */ /* 0x000ea80000300800 */
[----:B------:R1:W-:Y:S04]  /*360a0*/  STS.U8 [R57+UR4+0x800], R55 ;  /* 0x0008003739007988 */ /* 0x0003e80008000004 */
[----:B------:R1:W-:Y:S04]  /*360b0*/  STS.U8 [R57+UR4+0x820], R56 ;  /* 0x0008203839007988 */ /* 0x0003e80008000004 */
[----:B----4-:R4:W-:Y:S04]  /*360c0*/  STS.U8 [R57+UR4+0x840], R58 ;  /* 0x0008403a39007988 */ /* 0x0109e80008000004 */
[----:B0-----:R-:W2:Y:S04]  /*360d0*/  LDL.LU R54, [R1+0x1b8] ;  /* 0x0001b80001367983 */ /* 0x001ea80000300800 */
[----:B-1----:R-:W2:Y:S04]  /*360e0*/  LDL.LU R55, [R1+0x1b4] ;  /* 0x0001b40001377983 */ /* 0x002ea80000300800 */
[----:B------:R-:W2:Y:S04]  /*360f0*/  LDL.LU R56, [R1+0x190] ;  /* 0x0001900001387983 */ /* 0x000ea80000300800 */
[----:B----4-:R-:W4:Y:S04]  /*36100*/  LDL.LU R58, [R1+0x16c] ;  /* 0x00016c00013a7983 */ /* 0x010f280000300800 */
[----:B------:R0:W-:Y:S04]  /*36110*/  STS.U8 [R57+UR4+0x860], R59 ;  /* 0x0008603b39007988 */ /* 0x0001e80008000004 */
[----:B------:R1:W-:Y:S04]  /*36120*/  STS.U8 [R57+UR4+0x900], R60 ;  /* 0x0009003c39007988 */ /* 0x0003e80008000004 */
[----:B------:R1:W-:Y:S04]  /*36130*/  STS.U8 [R57+UR4+0x920], R61 ;  /* 0x0009203d39007988 */ /* 0x0003e80008000004 */
[----:B0-----:R-:W4:Y:S04]  /*36140*/  LDL.LU R59, [R1+0x168] ;  /* 0x00016800013b7983 */ /* 0x001f280000300800 */
[----:B-1----:R-:W4:Y:S04]  /*36150*/  LDL.LU R60, [R1+0x164] ;  /* 0x00016400013c7983 */ /* 0x002f280000300800 */
[----:B------:R-:W4:Y:S04]  /*36160*/  LDL.LU R61, [R1+0x130] ;  /* 0x00013000013d7983 */ /* 0x000f280000300800 */
[----:B------:R-:W-:Y:S04]  /*36170*/  STS.U8 [R57+UR4+0x940], R0 ;  /* 0x0009400039007988 */ /* 0x000fe80008000004 */
[----:B------:R0:W-:Y:S04]  /*36180*/  STS.U8 [R57+UR4+0x960], R31 ;  /* 0x0009601f39007988 */ /* 0x0001e80008000004 */
[----:B---3--:R1:W-:Y:S04]  /*36190*/  STS.U8 [R57+UR4+0xa00], R32 ;  /* 0x000a002039007988 */ /* 0x0083e80008000004 */
[----:B------:R3:W-:Y:S04]  /*361a0*/  STS.U8 [R57+UR4+0xa20], R33 ;  /* 0x000a202139007988 */ /* 0x0007e80008000004 */
[----:B------:R3:W-:Y:S04]  /*361b0*/  STS.U8 [R57+UR4+0xa40], R34 ;  /* 0x000a402239007988 */ /* 0x0007e80008000004 */
[----:B------:R3:W-:Y:S04]  /*361c0*/  STS.U8 [R57+UR4+0xa60], R35 ;  /* 0x000a602339007988 */ /* 0x0007e80008000004 */
[----:B0-----:R-:W4:Y:S04]  /*361d0*/  LDL.LU R31, [R1+0x11c] ;  /* 0x00011c00011f7983 */ /* 0x001f280000300800 */
[----:B-1----:R-:W4:Y:S04]  /*361e0*/  LDL.LU R32, [R1+0x118] ;  /* 0x0001180001207983 */ /* 0x002f280000300800 */
[----:B---3--:R-:W3:Y:S04]  /*361f0*/  LDL.LU R33, [R1+0x114] ;  /* 0x0001140001217983 */ /* 0x008ee80000300800 */
        /* <DEDUP_REMOVED lines=17> */
[----:B--2---:R2:W-:Y:S04]  /*36310*/  STS.U8 [R57+UR4+0xd20], R45 ;  /* 0x000d202d39007988 */ /* 0x0045e80008000004 */
        /* <DEDUP_REMOVED lines=29> */
[----:B------:R-:W4:Y:S04]  /*364f0*/  LDL.LU R0, [R1+0x10] ;  /* 0x0000100001007983 */ /* 0x000f280000300800 */
[----:B------:R1:W-:Y:S04]  /*36500*/  STS.U8 [R57+UR4+0x1060], R60 ;  /* 0x0010603c39007988 */ /* 0x0003e80008000004 */
[----:B------:R1:W-:Y:S04]  /*36510*/  STS.U8 [R57+UR4+0x1100], R61 ;  /* 0x0011003d39007988 */ /* 0x0003e80008000004 */
[----:B0-----:R-:W4:Y:S04]  /*36520*/  LDL.LU R59, [R1+0xc] ;  /* 0x00000c00013b7983 */ /* 0x001f280000300800 */
[----:B-1----:R-:W4:Y:S04]  /*36530*/  LDL.LU R60, [R1+0x8] ;  /* 0x00000800013c7983 */ /* 0x002f280000300800 */
[----:B------:R-:W4:Y:S04]  /*36540*/  LDL.LU R61, [R1+0x4] ;  /* 0x00000400013d7983 */ /* 0x000f280000300800 */
[----:B------:R0:W-:Y:S04]  /*36550*/  STS.U8 [R57+UR4+0x1120], R31 ;  /* 0x0011201f39007988 */ /* 0x0001e80008000004 */
[----:B------:R1:W-:Y:S04]  /*36560*/  STS.U8 [R57+UR4+0x1140], R32 ;  /* 0x0011402039007988 */ /* 0x0003e80008000004 */
[----:B---3--:R3:W-:Y:S04]  /*36570*/  STS.U8 [R57+UR4+0x1160], R33 ;  /* 0x0011602139007988 */ /* 0x0087e80008000004 */
        /* <DEDUP_REMOVED lines=18> */
[----:B------:R-:W3:Y:S04]  /*366a0*/  LDL.LU R41, [R1+0x3688] ;  /* 0x0036880001297983 */ /* 0x000ee80000300800 */
[----:B------:R0:W-:Y:S04]  /*366b0*/  STS.U8 [R57+UR4+0x1400], R42 ;  /* 0x0014002a39007988 */ /* 0x0001e80008000004 */
        /* <DEDUP_REMOVED lines=10> */
[----:B------:R-:W3:Y:S04]  /*36760*/  LDL.LU R47, [R1+0x3670] ;  /* 0x00367000012f7983 */ /* 0x000ee80000300800 */
[----:B------:R0:W-:Y:S04]  /*36770*/  STS.U8 [R57+UR4+0x1540], R48 ;  /* 0x0015403039007988 */ /* 0x0001e80008000004 */
[----:B------:R1:W-:Y:S04]  /*36780*/  STS.U8 [R57+UR4+0x1560], R49 ;  /* 0x0015603139007988 */ /* 0x0003e80008000004 */
[----:B------:R1:W-:Y:S04]  /*36790*/  STS.U8 [R57+UR4+0x1600], R50 ;  /* 0x0016003239007988 */ /* 0x0003e80008000004 */
[----:B------:R1:W-:Y:S04]  /*367a0*/  STS.U8 [R57+UR4+0x1620], R51 ;  /* 0x0016203339007988 */ /* 0x0003e80008000004 */
[----:B------:R1:W-:Y:S04]  /*367b0*/  STS.U8 [R57+UR4+0x1640], R52 ;  /* 0x0016403439007988 */ /* 0x0003e80008000004 */
[----:B------:R1:W-:Y:S04]  /*367c0*/  STS.U8 [R57+UR4+0x1660], R53 ;  /* 0x0016603539007988 */ /* 0x0003e80008000004 */
[----:B0-----:R-:W2:Y:S04]  /*367d0*/  LDL.LU R48, [R1+0x366c] ;  /* 0x00366c0001307983 */ /* 0x001ea80000300800 */
[----:B-1----:R-:W3:Y:S04]  /*367e0*/  LDL.LU R49, [R1+0x3668] ;  /* 0x0036680001317983 */ /* 0x002ee80000300800 */
[----:B------:R-:W2:Y:S04]  /*367f0*/  LDL.LU R50, [R1+0x3664] ;  /* 0x0036640001327983 */ /* 0x000ea80000300800 */
[----:B------:R-:W3:Y:S04]  /*36800*/  LDL.LU R51, [R1+0x3660] ;  /* 0x0036600001337983 */ /* 0x000ee80000300800 */
[----:B------:R-:W3:Y:S04]  /*36810*/  LDL.LU R52, [R1+0x365c] ;  /* 0x00365c0001347983 */ /* 0x000ee80000300800 */
[----:B------:R-:W3:Y:S04]  /*36820*/  LDL.LU R53, [R1+0x3658] ;  /* 0x0036580001357983 */ /* 0x000ee80000300800 */
[----:B------:R0:W-:Y:S04]  /*36830*/  STS.U8 [R57+UR4+0x1700], R54 ;  /* 0x0017003639007988 */ /* 0x0001e80008000004 */
[----:B------:R1:W-:Y:S04]  /*36840*/  STS.U8 [R57+UR4+0x1720], R55 ;  /* 0x0017203739007988 */ /* 0x0003e80008000004 */
[----:B------:R1:W-:Y:S04]  /*36850*/  STS.U8 [R57+UR4+0x1740], R56 ;  /* 0x0017403839007988 */ /* 0x0003e80008000004 */
[----:B----4-:R4:W-:Y:S04]  /*36860*/  STS.U8 [R57+UR4+0x1760], R58 ;  /* 0x0017603a39007988 */ /* 0x0109e80008000004 */
[----:B0-----:R-:W3:Y:S04]  /*36870*/  LDL.LU R54, [R1+0x3654] ;  /* 0x0036540001367983 */ /* 0x001ee80000300800 */
[----:B-1----:R-:W2:Y:S04]  /*36880*/  LDL.LU R55, [R1+0x3650] ;  /* 0x0036500001377983 */ /* 0x002ea80000300800 */
[----:B------:R-:W3:Y:S04]  /*36890*/  LDL.LU R56, [R1+0x364c] ;  /* 0x00364c0001387983 */ /* 0x000ee80000300800 */
[----:B----4-:R-:W4:Y:S04]  /*368a0*/  LDL.LU R58, [R1+0x3648] ;  /* 0x00364800013a7983 */ /* 0x010f280000300800 */
        /* <DEDUP_REMOVED lines=8> */
[----:B----4-:R0:W-:Y:S04]  /*36930*/  STS.U8 [R57+UR4+0x1900], R58 ;  /* 0x0019003a39007988 */ /* 0x0101e80008000004 */
[----:B0-----:R-:W4:Y:S01]  /*36940*/  LDL.LU R57, [R1+0x3644] ;  /* 0x0036440001397983 */ /* 0x001f220000300800 */
[----:B------:R-:W0:Y:S02]  /*36950*/  S2R R58, SR_TID.X ;  /* 0x00000000003a7919 */ /* 0x000e240000002100 */
[----:B0-----:R-:W-:-:S05]  /*36960*/  LOP3.LUT R58, R58, 0x1f, RZ, 0xc0, !PT ;  /* 0x0000001f3a3a7812 */ /* 0x001fca00078ec0ff */
        /* <DEDUP_REMOVED lines=28> */
[----:B------:R-:W3:Y:S04]  /*36b30*/  LDL.LU R13, [R1+0x12fc] ;  /* 0x0012fc00010d7983 */ /* 0x000ee80000300800 */
        /* <DEDUP_REMOVED lines=20> */
[----:B------:R-:W4:Y:S04]  /*36c80*/  LDL.LU R49, [R1+0x125c] ;  /* 0x00125c0001317983 */ /* 0x000f280000300800 */
[----:B------:R-:W4:Y:S04]  /*36c90*/  LDL.LU R50, [R1+0x1258] ;  /* 0x0012580001327983 */ /* 0x000f280000300800 */
[----:B------:R-:W4:Y:S04]  /*36ca0*/  LDL.LU R55, [R1+0x1254] ;  /* 0x0012540001377983 */ /* 0x000f280000300800 */
[----:B------:R-:W4:Y:S04]  /*36cb0*/  LDL.LU R56, [R1+0x1240] ;  /* 0x0012400001387983 */ /* 0x000f280000300800 */
[----:B------:R-:W4:Y:S04]  /*36cc0*/  LDL.LU R57, [R1+0x123c] ;  /* 0x00123c0001397983 */ /* 0x000f280000300800 */
[----:B------:R0:W-:Y:S04]  /*36cd0*/  STS.U8 [R48+UR4+0x80], R0 ;  /* 0x0000800030007988 */ /* 0x0001e80008000004 */
[----:B------:R-:W4:Y:S04]  /*36ce0*/  LDL.LU R58, [R1+0x1238] ;  /* 0x00123800013a7983 */ /* 0x000f280000300800 */
[----:B------:R1:W-:Y:S04]  /*36cf0*/  STS.U8 [R48+UR4+0xa0], R59 ;  /* 0x0000a03b30007988 */ /* 0x0003e80008000004 */
[----:B------:R1:W-:Y:S04]  /*36d00*/  STS.U8 [R48+UR4+0xc0], R60 ;  /* 0x0000c03c30007988 */ /* 0x0003e80008000004 */
[----:B------:R1:W-:Y:S04]  /*36d10*/  STS.U8 [R48+UR4+0xe0], R61 ;  /* 0x0000e03d30007988 */ /* 0x0003e80008000004 */
[----:B0-----:R-:W4:Y:S04]  /*36d20*/  LDL.LU R0, [R1+0x1234] ;  /* 0x0012340001007983 */ /* 0x001f280000300800 */
[----:B-1----:R-:W4:Y:S04]  /*36d30*/  LDL.LU R59, [R1+0x1220] ;  /* 0x00122000013b7983 */ /* 0x002f280000300800 */
[----:B------:R-:W4:Y:S04]  /*36d40*/  LDL.LU R60, [R1+0x121c] ;  /* 0x00121c00013c7983 */ /* 0x000f280000300800 */
[----:B------:R-:W4:Y:S04]  /*36d50*/  LDL.LU R61, [R1+0x1218] ;  /* 0x00121800013d7983 */ /* 0x000f280000300800 */
[----:B--2---:R0:W-:Y:S04]  /*36d60*/  STS.U8 [R48+UR4+0x180], R12 ;  /* 0x0001800c30007988 */ /* 0x0041e80008000004 */
[----:B---3--:R1:W-:Y:S04]  /*36d70*/  STS.U8 [R48+UR4+0x1a0], R13 ;  /* 0x0001a00d30007988 */ /* 0x0083e80008000004 */
[----:B----4-:R2:W-:Y:S04]  /*36d80*/  STS.U8 [R48+UR4+0x1c0], R14 ;  /* 0x0001c00e30007988 */ /* 0x0105e80008000004 */
[----:B------:R3:W-:Y:S04]  /*36d90*/  STS.U8 [R48+UR4+0x1e0], R15 ;  /* 0x0001e00f30007988 */ /* 0x0007e80008000004 */
[----:B------:R4:W-:Y:S04]  /*36da0*/  STS.U8 [R48+UR4+0x280], R16 ;  /* 0x0002801030007988 */ /* 0x0009e80008000004 */
[----:B------:R4:W-:Y:S04]  /*36db0*/  STS.U8 [R48+UR4+0x2a0], R17 ;  /* 0x0002a01130007988 */ /* 0x0009e80008000004 */
[----:B0-----:R-:W4:Y:S04]  /*36dc0*/  LDL.LU R12, [R1+0x1214] ;  /* 0x00121400010c7983 */ /* 0x001f280000300800 */
[----:B-1----:R-:W4:Y:S04]  /*36dd0*/  LDL.LU R13, [R1+0x1200] ;  /* 0x00120000010d7983 */ /* 0x002f280000300800 */
[----:B--2---:R-:W2:Y:S04]  /*36de0*/  LDL.LU R14, [R1+0x11fc] ;  /* 0x0011fc00010e7983 */ /* 0x004ea80000300800 */
[----:B---3--:R-:W3:Y:S04]  /*36df0*/  LDL.LU R15, [R1+0x11f8] ;  /* 0x0011f800010f7983 */ /* 0x008ee80000300800 */
[----:B----4-:R-:W4:Y:S04]  /*36e00*/  LDL.LU R16, [R1+0x11f4] ;  /* 0x0011f40001107983 */ /* 0x010f280000300800 */
[----:B------:R0:W-:Y:S04]  /*36e10*/  STS.U8 [R48+UR4+0x2c0], R18 ;  /* 0x0002c01230007988 */ /* 0x0001e80008000004 */
[----:B------:R-:W4:Y:S04]  /*36e20*/  LDL.LU R17, [R1+0x11e0] ;  /* 0x0011e00001117983 */ /* 0x000f280000300800 */
[----:B------:R1:W-:Y:S04]  /*36e30*/  STS.U8 [R48+UR4+0x2e0], R19 ;  /* 0x0002e01330007988 */ /* 0x0003e80008000004 */
[----:B------:R1:W-:Y:S04]  /*36e40*/  STS.U8 [R48+UR4+0x380], R23 ;  /* 0x0003801730007988 */ /* 0x0003e80008000004 */
[----:B------:R1:W-:Y:S04]  /*36e50*/  STS.U8 [R48+UR4+0x3a0], R24 ;  /* 0x0003a01830007988 */ /* 0x0003e80008000004 */
[----:B------:R1:W-:Y:S04]  /*36e60*/  STS.U8 [R48+UR4+0x3c0], R25 ;  /* 0x0003c01930007988 */ /* 0x0003e80008000004 */
[----:B------:R1:W-:Y:S04]  /*36e70*/  STS.U8 [R48+UR4+0x3e0], R26 ;  /* 0x0003e01a30007988 */ /* 0x0003e80008000004 */
[----:B0-----:R-:W4:Y:S04]  /*36e80*/  LDL.LU R18, [R1+0x11dc] ;  /* 0x0011dc0001127983 */ /* 0x001f280000300800 */
[----:B-1----:R-:W4:Y:S04]  /*36e90*/  LDL.LU R19, [R1+0x11d8] ;  /* 0x0011d80001137983 */ /* 0x002f280000300800 */
        /* <DEDUP_REMOVED lines=41> */
[----:B0-----:R-:W4:Y:S04]  /*37130*/  LDL.LU R61, [R1+0x13c] ;  /* 0x00013c00013d7983 */ /* 0x001f280000300800 */
[----:B------:R-:W-:Y:S04]  /*37140*/  STS.U8 [R48+UR4+0x8e0], R12 ;  /* 0x0008e00c30007988 */ /* 0x000fe80008000004 */
[----:B------:R-:W-:Y:S04]  /*37150*/  STS.U8 [R48+UR4+0x980], R13 ;  /* 0x0009800d30007988 */ /* 0x000fe80008000004 */
[----:B--2---:R-:W-:Y:S04]  /*37160*/  STS.U8 [R48+UR4+0x9a0], R14 ;  /* 0x0009a00e30007988 */ /* 0x004fe80008000004 */
[----:B---3--:R-:W-:Y:S04]  /*37170*/  STS.U8 [R48+UR4+0x9c0], R15 ;  /* 0x0009c00f30007988 */ /* 0x008fe80008000004 */
[----:B----4-:R-:W-:Y:S04]  /*37180*/  STS.U8 [R48+UR4+0x9e0], R16 ;  /* 0x0009e01030007988 */ /* 0x010fe80008000004 */
        /* <DEDUP_REMOVED lines=24> */
[----:B------:R1:W-:Y:S04]  /*37310*/  STS.U8 [R48+UR4+0x1080], R60 ;  /* 0x0010803c30007988 */ /* 0x0003e80008000004 */
[----:B0-----:R-:W2:Y:S04]  /*37320*/  LDL.LU R59, [R1+0x138] ;  /* 0x00013800013b7983 */ /* 0x001ea80000300800 */
[----:B------:R0:W-:Y:S04]  /*37330*/  STS.U8 [R48+UR4+0x10a0], R61 ;  /* 0x0010a03d30007988 */ /* 0x0001e80008000004 */
[----:B-1----:R-:W3:Y:S04]  /*37340*/  LDL.LU R60, [R1+0x134] ;  /* 0x00013400013c7983 */ /* 0x002ee80000300800 */
        /* <DEDUP_REMOVED lines=28> */
[----:B------:R-:W4:Y:S04]  /*37510*/  LDL.LU R0, [R1] ;  /* 0x0000000001007983 */ /* 0x000f280000300800 */
[----:B--2---:R0:W-:Y:S04]  /*37520*/  STS.U8 [R48+UR4+0x10c0], R59 ;  /* 0x0010c03b30007988 */ /* 0x0041e80008000004 */
[----:B---3--:R1:W-:Y:S04]  /*37530*/  STS.U8 [R48+UR4+0x10e0], R60 ;  /* 0x0010e03c30007988 */ /* 0x0083e80008000004 */
[----:B0-----:R-:W2:Y:S04]  /*37540*/  LDL.LU R59, [R1+0x3640] ;  /* 0x00364000013b7983 */ /* 0x001ea80000300800 */
[----:B-1----:R-:W3:Y:S04]  /*37550*/  LDL.LU R60, [R1+0x363c] ;  /* 0x00363c00013c7983 */ /* 0x002ee80000300800 */
[----:B----4-:R0:W-:Y:S04]  /*37560*/  STS.U8 [R48+UR4+0x1180], R61 ;  /* 0x0011803d30007988 */ /* 0x0101e80008000004 */
[----:B------:R-:W-:Y:S04]  /*37570*/  STS.U8 [R48+UR4+0x11a0], R12 ;  /* 0x0011a00c30007988 */ /* 0x000fe80008000004 */
[----:B------:R-:W-:Y:S04]  /*37580*/  STS.U8 [R48+UR4+0x11c0], R13 ;  /* 0x0011c00d30007988 */ /* 0x000fe80008000004 */
[----:B------:R-:W-:Y:S04]  /*37590*/  STS.U8 [R48+UR4+0x11e0], R14 ;  /* 0x0011e00e30007988 */ /* 0x000fe80008000004 */
[----:B------:R-:W-:Y:S04]  /*375a0*/  STS.U8 [R48+UR4+0x1280], R15 ;  /* 0x0012800f30007988 */ /* 0x000fe80008000004 */
[----:B0-----:R-:W4:Y:S04]  /*375b0*/  LDL.LU R61, [R1+0x3638] ;  /* 0x00363800013d7983 */ /* 0x001f280000300800 */
        /* <DEDUP_REMOVED lines=25> */
[----:B------:R-:W2:Y:S04]  /*37750*/  LDL.LU R49, [R1+0x133c] ;  /* 0x00133c0001317983 */ /* 0x000ea80000300800 */
[----:B------:R-:W2:Y:S04]  /*37760*/  LDL.LU R50, [R1+0x1338] ;  /* 0x0013380001327983 */ /* 0x000ea80000300800 */
[----:B------:R-:W2:Y:S04]  /*37770*/  LDL.LU R55, [R1+0x1344] ;  /* 0x0013440001377983 */ /* 0x000ea80000300800 */
[----:B------:R-:W2:Y:S04]  /*37780*/  LDL.LU R56, [R1+0x1340] ;  /* 0x0013400001387983 */ /* 0x000ea80000300800 */
[----:B------:R-:W2:Y:S04]  /*37790*/  LDL.LU R57, [R1+0x134c] ;  /* 0x00134c0001397983 */ /* 0x000ea80000300800 */
[----:B------:R-:W2:Y:S04]  /*377a0*/  LDL.LU R58, [R1+0x1348] ;  /* 0x00134800013a7983 */ /* 0x000ea80000300800 */
[----:B------:R-:W2:Y:S04]  /*377b0*/  LDL R23, [R1+0x84] ;  /* 0x0000840001177983 */ /* 0x000ea80000100800 */
        /* <DEDUP_REMOVED lines=30> */
[----:B------:R-:W-:Y:S01]  /*379a0*/  STS.U8 [R48+UR4+0x1fe0], R0 ;  /* 0x001fe00030007988 */ /* 0x000fe20008000004 */
[----:B------:R-:W-:Y:S06]  /*379b0*/  BAR.SYNC.DEFER_BLOCKING 0x0 ;  /* 0x0000000000007b1d */ /* 0x000fec0000010000 */
[----:B------:R-:W0:Y:S04]  /*379c0*/  LDSM.16.M88.4 R4, [R23] ;  /* 0x000000001704783b */ /* 0x000e280000000200 */
[----:B------:R-:W-:Y:S04]  /*379d0*/  LDSM.16.M88.4 R40, [R23+0x800] ;  /* 0x000800001728783b */ /* 0x000fe80000000200 */
[----:B------:R-:W-:Y:S04]  /*379e0*/  LDSM.16.M88.4 R44, [R23+0xa00] ;  /* 0x000a0000172c783b */ /* 0x000fe80000000200 */
[----:B0-----:R-:W-:Y:S01]  /*379f0*/  STL [R1+0x30], R4 ;  /* 0x0000300401007387 */ /* 0x001fe20000100800 */
[----:B------:R-:W-:-:S02]  /*37a00*/  IMAD.MOV.U32 R12, RZ, RZ, R4 ;  /* 0x000000ffff0c7224 */ /* 0x000fc400078e0004 */
[----:B------:R-:W-:Y:S02]  /*37a10*/  IMAD.MOV.U32 R11, RZ, RZ, R6 ;  /* 0x000000ffff0b7224 */ /* 0x000fe400078e0006 */
[----:B------:R-:W-:Y:S01]  /*37a20*/  IMAD.MOV.U32 R10, RZ, RZ, R7 ;  /* 0x000000ffff0a7224 */ /* 0x000fe200078e0007 */
[----:B------:R-:W-:Y:S01]  /*37a30*/  STL.64 [R1+0x38], R6 ;  /* 0x0000380601007387 */ /* 0x000fe20000100a00 */
[----:B------:R-:W-:-:S03]  /*37a40*/  IMAD.MOV.U32 R0, RZ, RZ, R5 ;  /* 0x000000ffff007224 */ /* 0x000fc600078e0005 */
[----:B------:R-:W0:Y:S04]  /*37a50*/  LDSM.16.M88.4 R4, [R23+0x200] ;  /* 0x000200001704783b */ /* 0x000e280000000200 */
[----:B0-----:R-:W-:Y:S01]  /*37a60*/  STL.64 [R1+0x40], R4 ;  /* 0x0000400401007387 */ /* 0x001fe20000100a00 */
[----:B------:R-:W-:Y:S02]  /*37a70*/  IMAD.MOV.U32 R31, RZ, RZ, R4 ;  /* 0x000000ffff1f7224 */ /* 0x000fe400078e0004 */
        /* <DEDUP_REMOVED lines=12> */
[----:B0-----:R0:W-:Y:S04]  /*37b40*/  STL.64 [R1+0x60], R4 ;  /* 0x0000600401007387 */ /* 0x0011e80000100a00 */
[----:B------:R-:W-:Y:S04]  /*37b50*/  STL.64 [R1+0x68], R6 ;  /* 0x0000680601007387 */ /* 0x000fe80000100a00 */
[----:B------:R-:W2:Y:S04]  /*37b60*/  LDL.LU.64 R36, [R1+0x140] ;  /* 0x0001400001247983 */ /* 0x000ea80000300a00 */
[----:B------:R-:W2:Y:S04]  /*37b70*/  LDL.LU.64 R38, [R1+0x148] ;  /* 0x0001480001267983 */ /* 0x000ea80000300a00 */
[----:B------:R-:W3:Y:S04]  /*37b80*/  LDL.LU.64 R24, [R1+0x170] ;  /* 0x0001700001187983 */ /* 0x000ee80000300a00 */
[----:B------:R-:W3:Y:S01]  /*37b90*/  LDL.LU.64 R26, [R1+0x178] ;  /* 0x00017800011a7983 */ /* 0x000ee20000300a00 */
[----:B------:R-:W-:-:S02]  /*37ba0*/  F2FP.F16.E5M2.UNPACK_B R34, R12 ;  /* 0x0000000cff22723e */ /* 0x000fc400020004ff */
[----:B------:R-:W-:Y:S01]  /*37bb0*/  F2FP.F16.E5M2.UNPACK_B R35, R0 ;  /* 0x00000000ff23723e */ /* 0x000fe200020004ff */
[----:B------:R1:W-:Y:S04]  /*37bc0*/  STL.64 [R1+0x70], R40 ;  /* 0x0000702801007387 */ /* 0x0003e80000100a00 */
[----:B------:R4:W-:Y:S01]  /*37bd0*/  STL.64 [R1+0x78], R42 ;  /* 0x0000782a01007387 */ /* 0x0009e20000100a00 */
[----:B------:R-:W-:-:S03]  /*37be0*/  IMAD.MOV.U32 R22, RZ, RZ, R4 ;  /* 0x000000ffff167224 */ /* 0x000fc600078e0004 */
[----:B------:R-:W-:Y:S01]  /*37bf0*/  STL [R1+0x3178], R0 ;  /* 0x0031780001007387 */ /* 0x000fe20000100800 */
[----:B0-----:R-:W-:-:S03]  /*37c00*/  IMAD R4, R2, 0x100, R3 ;  /* 0x0000010002047824 */ /* 0x001fc600078e0203 */
[----:B------:R-:W-:Y:S01]  /*37c10*/  STL [R1+0x20], R34 ;  /* 0x0000202201007387 */ /* 0x000fe20000100800 */
[----:B------:R-:W-:Y:S02]  /*37c20*/  IMAD.MOV.U32 R3, RZ, RZ, R40 ;  /* 0x000000ffff037224 */ /* 0x000fe400078e0028 */
[----:B------:R-:W-:Y:S01]  /*37c30*/  IMAD.MOV.U32 R2, RZ, RZ, R41 ;  /* 0x000000ffff027224 */ /* 0x000fe200078e0029 */
[----:B------:R-:W-:Y:S01]  /*37c40*/  STL [R1+0x24], R35 ;  /* 0x0000242301007387 */ /* 0x000fe20000100800 */
[----:B------:R-:W-:Y:S02]  /*37c50*/  IMAD.MOV.U32 R20, RZ, RZ, R42 ;  /* 0x000000ffff147224 */ /* 0x000fe400078e002a */
[----:B------:R-:W-:Y:S01]  /*37c60*/  IMAD.MOV.U32 R19, RZ, RZ, R43 ;  /* 0x000000ffff137224 */ /* 0x000fe200078e002b */
[----:B-1----:R-:W3:Y:S04]  /*37c70*/  LDL.LU.64 R40, [R1+0x1a0] ;  /* 0x0001a00001287983 */ /* 0x002ee80000300a00 */
[----:B----4-:R-:W4:Y:S01]  /*37c80*/  LDL.LU.64 R42, [R1+0x1a8] ;  /* 0x0001a800012a7983 */ /* 0x010f220000300a00 */
[----:B------:R-:W-:-:S02]  /*37c90*/  IMAD.MOV.U32 R21, RZ, RZ, R5 ;  /* 0x000000ffff157224 */ /* 0x000fc400078e0005 */
[----:B------:R-:W-:Y:S02]  /*37ca0*/  IMAD.MOV.U32 R9, RZ, RZ, R6 ;  /* 0x000000ffff097224 */ /* 0x000fe400078e0006 */
[----:B------:R-:W-:Y:S02]  /*37cb0*/  IMAD.MOV.U32 R8, RZ, RZ, R7 ;  /* 0x000000ffff087224 */ /* 0x000fe400078e0007 */
[----:B------:R-:W-:Y:S02]  /*37cc0*/  IMAD R5, R50, 0x100, R49 ;  /* 0x0000010032057824 */ /* 0x000fe400078e0231 */
[----:B------:R-:W-:Y:S02]  /*37cd0*/  IMAD R6, R56, 0x100, R55 ;  /* 0x0000010038067824 */ /* 0x000fe400078e0237 */
[----:B------:R-:W-:Y:S01]  /*37ce0*/  IMAD R7, R58, 0x100, R57 ;  /* 0x000001003a077824 */ /* 0x000fe200078e0239 */
[----:B------:R-:W-:Y:S02]  /*37cf0*/  F2FP.F16.E5M2.UNPACK_B R16, R11 ;  /* 0x0000000bff10723e */ /* 0x000fe400020004ff */
[----:B------:R-:W-:-:S02]  /*37d00*/  F2FP.F16.E5M2.UNPACK_B R4, R4 ;  /* 0x00000004ff04723e */ /* 0x000fc400020004ff */
[----:B------:R-:W-:Y:S02]  /*37d10*/  F2FP.F16.E5M2.UNPACK_B R5, R5 ;  /* 0x00000005ff05723e */ /* 0x000fe400020004ff */
[----:B------:R-:W-:Y:S02]  /*37d20*/  F2FP.F16.E5M2.UNPACK_B R6, R6 ;  /* 0x00000006ff06723e */ /* 0x000fe400020004ff */
[----:B------:R-:W-:Y:S01]  /*37d30*/  F2FP.F16.E5M2.UNPACK_B R7, R7 ;  /* 0x00000007ff07723e */ /* 0x000fe200020004ff */
[----:B------:R-:W-:Y:S01]  /*37d40*/  STL [R1+0x18], R16 ;  /* 0x0000181001007387 */ /* 0x000fe20000100800 */
[----:B------:R-:W-:-:S03]  /*37d50*/  F2FP.F16.E5M2.UNPACK_B R17, R10 ;  /* 0x0000000aff11723e */ /* 0x000fc600020004ff */
[----:B------:R-:W-:Y:S01]  /*37d60*/  STL.64 [R1+0x90], R44 ;  /* 0x0000902c01007387 */ /* 0x000fe20000100a00 */
[----:B------:R-:W-:Y:S02]  /*37d70*/  IMAD.MOV.U32 R13, RZ, RZ, R44 ;  /* 0x000000ffff0d7224 */ /* 0x000fe400078e002c */
[----:B------:R-:W-:Y:S02]  /*37d80*/  IMAD.MOV.U32 R12, RZ, RZ, R45 ;  /* 0x000000ffff0c7224 */ /* 0x000fe400078e002d */
[----:B------:R-:W-:Y:S01]  /*37d90*/  IMAD.MOV.U32 R11, RZ, RZ, R46 ;  /* 0x000000ffff0b7224 */ /* 0x000fe200078e002e */
[----:B------:R2:W-:Y:S01]  /*37da0*/  STL.64 [R1+0x98], R46 ;  /* 0x0000982e01007387 */ /* 0x0005e20000100a00 */
[----:B------:R-:W-:-:S03]  /*37db0*/  IMAD.MOV.U32 R10, RZ, RZ, R47 ;  /* 0x000000ffff0a7224 */ /* 0x000fc600078e002f */
[----:B------:R-:W-:Y:S01]  /*37dc0*/  STL [R1+0x1c], R17 ;  /* 0x00001c1101007387 */ /* 0x000fe20000100800 */
[----:B--2---:R-:W-:-:S15]  /*37dd0*/  HMMA.16816.F32 R44, R4, R34, R36 ;  /* 0x00000022042c723c */ /* 0x004fde0000001824 */
[----:B------:R-:W-:-:S08]  /*37de0*/  NOP ;  /* 0x0000000000007918 */ /* 0x000fd00000000000 */
[----:B------:R-:W-:Y:S04]  /*37df0*/  STL.64 [R1+0x140], R44 ;  /* 0x0001402c01007387 */ /* 0x000fe80000100a00 */
[----:B------:R3:W-:Y:S02]  /*37e00*/  STL.64 [R1+0x148], R46 ;  /* 0x0001482e01007387 */ /* 0x0007e40000100a00 */
[----:B---3--:R-:W-:Y:S01]  /*37e10*/  HMMA.16816.F32 R44, R4, R16, R24 ;  /* 0x00000010042c723c */ /* 0x008fe20000001818 */
[----:B------:R-:W-:Y:S01]  /*37e20*/  F2FP.F16.E5M2.UNPACK_B R36, R31 ;  /* 0x0000001fff24723e */ /* 0x000fe200020004ff */
[----:B------:R-:W2:Y:S04]  /*37e30*/  LDL.LU.64 R24, [R1+0x1d0] ;  /* 0x0001d00001187983 */ /* 0x000ea80000300a00 */
[----:B------:R-:W-:-:S15]  /*37e40*/  STL [R1+0x10], R36 ;  /* 0x0000102401007387 */ /* 0x000fde0000100800 */
[----:B------:R-:W-:-:S02]  /*37e50*/  NOP ;  /* 0x0000000000007918 */ /* 0x000fc40000000000 */
[----:B------:R-:W-:Y:S04]  /*37e60*/  STL.64 [R1+0x170], R44 ;  /* 0x0001702c01007387 */ /* 0x000fe80000100a00 */
[----:B------:R-:W-:Y:S04]  /*37e70*/  STL.64 [R1+0x178], R46 ;  /* 0x0001782e01007387 */ /* 0x000fe80000100a00 */
[----:B------:R-:W2:Y:S04]  /*37e80*/  LDL.LU.64 R26, [R1+0x1d8] ;  /* 0x0001d800011a7983 */ /* 0x000ea80000300a00 */
[----:B------:R-:W0:Y:S01]  /*37e90*/  LDSM.16.M88.4 R44, [R23+0xc00] ;  /* 0x000c0000172c783b */ /* 0x000e220000000200 */
[----:B------:R-:W-:-:S07]  /*37ea0*/  F2FP.F16.E5M2.UNPACK_B R37, R30 ;  /* 0x0000001eff25723e */ /* 0x000fce00020004ff */
[----:B----4-:R-:W-:Y:S06]  /*37eb0*/  HMMA.16816.F32 R40, R4, R36, R40 ;  /* 0x000000240428723c */ /* 0x010fec0000001828 */
[----:B------:R1:W-:Y:S01]  /*37ec0*/  STL [R1+0x14], R37 ;  /* 0x0000142501007387 */ /* 0x0003e20000100800 */
[----:B------:R-:W-:Y:S02]  /*37ed0*/  IMAD.MOV.U32 R35, RZ, RZ, R36 ;  /* 0x000000ffff237224 */ /* 0x000fe400078e0024 */
[----:B------:R-:W-:Y:S01]  /*37ee0*/  IMAD.MOV.U32 R34, RZ, RZ, R37 ;  /* 0x000000ffff227224 */ /* 0x000fe200078e0025 */
[----:B0-----:R-:W-:Y:S04]  /*37ef0*/  STL.64 [R1+0xa0], R44 ;  /* 0x0000a02c01007387 */ /* 0x001fe80000100a00 */
[----:B------:R-:W-:Y:S09]  /*37f00*/  STL.64 [R1+0xa8], R46 ;  /* 0x0000a82e01007387 */ /* 0x000ff20000100a00 */
[----:B------:R-:W-:Y:S04]  /*37f10*/  STL.64 [R1+0x1a0], R40 ;  /* 0x0001a02801007387 */ /* 0x000fe80000100a00 */
[----:B------:R-:W-:Y:S04]  /*37f20*/  STL.64 [R1+0x1a8], R42 ;  /* 0x0001a82a01007387 */ /* 0x000fe80000100a00 */
[----:B-1----:R-:W3:Y:S04]  /*37f30*/  LDL.LU.64 R36, [R1+0x1f0] ;  /* 0x0001f00001247983 */ /* 0x002ee80000300a00 */
[----:B------:R-:W3:Y:S01]  /*37f40*/  LDL.LU.64 R38, [R1+0x1f8] ;  /* 0x0001f80001267983 */ /* 0x000ee20000300a00 */
[----:B------:R-:W-:-:S02]  /*37f50*/  F2FP.F16.E5M2.UNPACK_B R30, R15 ;  /* 0x0000000fff1e723e */ /* 0x000fc400020004ff */
[----:B------:R-:W-:-:S03]  /*37f60*/  F2FP.F16.E5M2.UNPACK_B R31, R14 ;  /* 0x0000000eff1f723e */ /* 0x000fc600020004ff */
[----:B------:R-:W-:Y:S04]  /*37f70*/  STL [R1+0x8], R30 ;  /* 0x0000081e01007387 */ /* 0x000fe80000100800 */
[----:B------:R-:W-:Y:S01]  /*37f80*/  STL [R1+0xc], R31 ;  /* 0x00000c1f01007387 */ /* 0x000fe20000100800 */
[----:B------:R-:W-:Y:S02]  /*37f90*/  IMAD.MOV.U32 R17, RZ, RZ, R44 ;  /* 0x000000ffff117224 */ /* 0x000fe400078e002c */
[----:B------:R-:W-:Y:S02]  /*37fa0*/  IMAD.MOV.U32 R16, RZ, RZ, R45 ;  /* 0x000000ffff107224 */ /* 0x000fe400078e002d */
[----:B------:R-:W-:Y:S02]  /*37fb0*/  IMAD.MOV.U32 R15, RZ, RZ, R46 ;  /* 0x000000ffff0f7224 */ /* 0x000fe400078e002e */
[----:B------:R-:W-:-:S02]  /*37fc0*/  IMAD.MOV.U32 R14, RZ, RZ, R47 ;  /* 0x000000ffff0e7224 */ /* 0x000fc400078e002f */
[----:B------:R-:W0:Y:S01]  /*37fd0*/  LDSM.16.M88.4 R44, [R23+0xe00] ;  /* 0x000e0000172c783b */ /* 0x000e220000000200 */
[----:B--2---:R-:W-:-:S15]  /*37fe0*/  HMMA.16816.F32 R24, R4, R30, R24 ;  /* 0x0000001e0418723c */ /* 0x004fde0000001818 */
[----:B------:R-:W-:-:S08]  /*37ff0*/  NOP ;  /* 0x0000000000007918 */ /* 0x000fd00000000000 */
[----:B------:R1:W-:Y:S04]  /*38000*/  STL.64 [R1+0x1d0], R24 ;  /* 0x0001d01801007387 */ /* 0x0003e80000100a00 */
[----:B------:R2:W-:Y:S01]  /*38010*/  STL [R1+0x1d8], R26 ;  /* 0x0001d81a01007387 */ /* 0x0005e20000100800 */
[----:B------:R-:W-:-:S03]  /*38020*/  IMAD.MOV.U32 R0, RZ, RZ, R27 ;  /* 0x000000ffff007224 */ /* 0x000fc600078e001b */
[----:B-1----:R-:W4:Y:S04]  /*38030*/  LDL.LU.64 R24, [R1+0x210] ;  /* 0x0002100001187983 */ /* 0x002f280000300a00 */
[----:B--2---:R-:W4:Y:S01]  /*38040*/  LDL.LU.64 R26, [R1+0x218] ;  /* 0x00021800011a7983 */ /* 0x004f220000300a00 */
[----:B------:R-:W-:Y:S02]  /*38050*/  F2FP.F16.E5M2.UNPACK_B R28, R28 ;  /* 0x0000001cff1c723e */ /* 0x000fe400020004ff */
[----:B------:R-:W-:-:S07]  /*38060*/  F2FP.F16.E5M2.UNPACK_B R29, R29 ;  /* 0x0000001dff1d723e */ /* 0x000fce00020004ff */
[----:B---3--:R-:W-:Y:S06]  /*38070*/  HMMA.16816.F32 R36, R4, R28, R36 ;  /* 0x0000001c0424723c */ /* 0x008fec0000001824 */
[----:B------:R-:W-:Y:S04]  /*38080*/  STL [R1], R28 ;  /* 0x0000001c01007387 */ /* 0x000fe80000100800 */
[----:B------:R1:W-:Y:S04]  /*38090*/  STL [R1+0x317c], R0 ;  /* 0x00317c0001007387 */ /* 0x0003e80000100800 */
[----:B------:R-:W-:Y:S04]  /*380a0*/  STL [R1+0x4], R29 ;  /* 0x0000041d01007387 */ /* 0x000fe80000100800 */
[----:B0-----:R0:W-:Y:S04]  /*380b0*/  STL.64 [R1+0xb0], R44 ;  /* 0x0000b02c01007387 */ /* 0x0011e80000100a00 */
[----:B------:R2:W-:Y:S04]  /*380c0*/  STL.64 [R1+0xb8], R46 ;  /* 0x0000b82e01007387 */ /* 0x0005e80000100a00 */
[----:B------:R-:W3:Y:S04]  /*380d0*/  LDL.LU.64 R48, [R1+0x230] ;  /* 0x0002300001307983 */ /* 0x000ee80000300a00 */
[----:B------:R-:W3:Y:S01]  /*380e0*/  LDL.LU.64 R50, [R1+0x238] ;  /* 0x0002380001327983 */ /* 0x000ee20000300a00 */
[----:B------:R-:W-:Y:S01]  /*380f0*/  F2FP.F16.E5M2.UNPACK_B R61, R18 ;  /* 0x00000012ff3d723e */ /* 0x000fe200020004ff */
[----:B------:R-:W-:-:S02]  /*38100*/  IMAD.MOV.U32 R18, RZ, RZ, R44 ;  /* 0x000000ffff127224 */ /* 0x000fc400078e002c */
[----:B------:R-:W-:Y:S02]  /*38110*/  IMAD.MOV.U32 R40, RZ, RZ, R46 ;  /* 0x000000ffff287224 */ /* 0x000fe400078e002e */
[----:B------:R-:W-:Y:S02]  /*38120*/  IMAD.MOV.U32 R41, RZ, RZ, R47 ;  /* 0x000000ffff297224 */ /* 0x000fe400078e002f */
[----:B-1----:R-:W-:Y:S01]  /*38130*/  IMAD.MOV.U32 R0, RZ, RZ, R45 ;  /* 0x000000ffff007224 */ /* 0x002fe200078e002d */
[----:B------:R-:W-:Y:S04]  /*38140*/  STL.64 [R1+0x1f0], R36 ;  /* 0x0001f02401007387 */ /* 0x000fe80000100a00 */
[----:B------:R-:W-:Y:S04]  /*38150*/  STL.64 [R1+0x1f8], R38 ;  /* 0x0001f82601007387 */ /* 0x000fe80000100a00 */
[----:B0-----:R-:W3:Y:S04]  /*38160*/  LDL.LU.64 R44, [R1+0x250] ;  /* 0x00025000012c7983 */ /* 0x001ee80000300a00 */
[----:B--2---:R-:W2:Y:S04]  /*38170*/  LDL.LU.64 R46, [R1+0x258] ;  /* 0x00025800012e7983 */ /* 0x004ea80000300a00 */
[----:B------:R-:W-:Y:S04]  /*38180*/  STL.64 [R1+0x3610], R30 ;  /* 0x0036101e01007387 */ /* 0x000fe80000100a00 */
[----:B------:R-:W-:Y:S04]  /*38190*/  STL.64 [R1+0x3608], R28 ;  /* 0x0036081c01007387 */ /* 0x000fe80000100a00 */
[----:B------:R-:W0:Y:S01]  /*381a0*/  LDSM.16.M88.4 R28, [R23+0x1000] ;  /* 0x00100000171c783b */ /* 0x000e220000000200 */
[----:B------:R-:W-:Y:S01]  /*381b0*/  F2FP.F16.E5M2.UNPACK_B R60, R32 ;  /* 0x00000020ff3c723e */ /* 0x000fe200020004ff */
[----:B0-----:R-:W-:-:S02]  /*381c0*/  IMAD.MOV.U32 R33, RZ, RZ, R28 ;  /* 0x000000ffff217224 */ /* 0x001fc400078e001c */
[----:B------:R-:W-:-:S04]  /*381d0*/  IMAD.MOV.U32 R32, RZ, RZ, R29 ;  /* 0x000000ffff207224 */ /* 0x000fc800078e001d */
[----:B----4-:R-:W-:-:S15]  /*381e0*/  HMMA.16816.F32 R24, R4, R60, R24 ;  /* 0x0000003c0418723c */ /* 0x010fde0000001818 */
[----:B------:R-:W-:-:S08]  /*381f0*/  NOP ;  /* 0x0000000000007918 */ /* 0x000fd00000000000 */
[----:B------:R-:W-:Y:S04]  /*38200*/  STL.64 [R1+0x210], R24 ;  /* 0x0002101801007387 */ /* 0x000fe80000100a00 */
[----:B------:R0:W-:Y:S04]  /*38210*/  STL.64 [R1+0x218], R26 ;  /* 0x0002181a01007387 */ /* 0x0001e80000100a00 */
[----:B------:R-:W4:Y:S04]  /*38220*/  LDL.LU.64 R36, [R1+0x270] ;  /* 0x0002700001247983 */ /* 0x000f280000300a00 */
[----:B------:R-:W4:Y:S04]  /*38230*/  LDL.LU.64 R38, [R1+0x278] ;  /* 0x0002780001267983 */ /* 0x000f280000300a00 */
[----:B------:R1:W-:Y:S04]  /*38240*/  STL.64 [R1+0xc0], R28 ;  /* 0x0000c01c01007387 */ /* 0x0003e80000100a00 */
[----:B------:R1:W-:Y:S01]  /*38250*/  STL.64 [R1+0xc8], R30 ;  /* 0x0000c81e01007387 */ /* 0x0003e20000100a00 */
[----:B0-----:R-:W-:-:S02]  /*38260*/  IMAD.MOV.U32 R27, RZ, RZ, R30 ;  /* 0x000000ffff1b7224 */ /* 0x001fc400078e001e */
[----:B------:R-:W-:Y:S01]  /*38270*/  IMAD.MOV.U32 R26, RZ, RZ, R31 ;  /* 0x000000ffff1a7224 */ /* 0x000fe200078e001f */
[----:B-1----:R-:W4:Y:S04]  /*38280*/  LDL.LU.64 R28, [R1+0x290] ;  /* 0x00029000011c7983 */ /* 0x002f280000300a00 */
[----:B------:R-:W4:Y:S01]  /*38290*/  LDL.LU.64 R30, [R1+0x298] ;  /* 0x00029800011e7983 */ /* 0x000f220000300a00 */
[----:B------:R-:W-:Y:S02]  /*382a0*/  F2FP.F16.E5M2.UNPACK_B R58, R22 ;  /* 0x00000016ff3a723e */ /* 0x000fe400020004ff */
[----:B------:R-:W-:Y:S02]  /*382b0*/  F2FP.F16.E5M2.UNPACK_B R59, R21 ;  /* 0x00000015ff3b723e */ /* 0x000fe400020004ff */
[----:B------:R-:W-:-:S02]  /*382c0*/  F2FP.F16.E5M2.UNPACK_B R56, R9 ;  /* 0x00000009ff38723e */ /* 0x000fc400020004ff */
[----:B------:R-:W-:-:S03]  /*382d0*/  F2FP.F16.E5M2.UNPACK_B R57, R8 ;  /* 0x00000008ff39723e */ /* 0x000fc600020004ff */
[C---:B---3--:R-:W-:Y:S06]  /*382e0*/  HMMA.16816.F32 R48, R4.reuse, R58, R48 ;  /* 0x0000003a0430723c */ /* 0x048fec0000001830 */
[----:B--2---:R-:W-:-:S15]  /*382f0*/  HMMA.16816.F32 R44, R4, R56, R44 ;  /* 0x00000038042c723c */ /* 0x004fde000000182c */
[----:B------:R-:W-:-:S02]  /*38300*/  NOP ;  /* 0x0000000000007918 */ /* 0x000fc40000000000 */
[----:B------:R-:W-:Y:S04]  /*38310*/  STL.64 [R1+0x230], R48 ;  /* 0x0002303001007387 */ /* 0x000fe80000100a00 */
[----:B------:R-:W-:Y:S04]  /*38320*/  STL.64 [R1+0x238], R50 ;  /* 0x0002383201007387 */ /* 0x000fe80000100a00 */
[----:B------:R-:W-:Y:S04]  /*38330*/  STL.64 [R1+0x3600], R58 ;  /* 0x0036003a01007387 */ /* 0x000fe80000100a00 */
[----:B------:R-:W-:Y:S04]  /*38340*/  STL.64 [R1+0x35f8], R56 ;  /* 0x0035f83801007387 */ /* 0x000fe80000100a00 */
[----:B------:R-:W-:Y:S04]  /*38350*/  STL.64 [R1+0x250], R44 ;  /* 0x0002502c01007387 */ /* 0x000fe80000100a00 */
[----:B------:R-:W-:Y:S04]  /*38360*/  STL.64 [R1+0x258], R46 ;  /* 0x0002582e01007387 */ /* 0x000fe80000100a00 */
[----:B------:R-:W0:Y:S01]  /*38370*/  LDSM.16.M88.4 R44, [R23+0x1200] ;  /* 0x00120000172c783b */ /* 0x000e220000000200 */
[----:B------:R-:W-:-:S02]  /*38380*/  F2FP.F16.E5M2.UNPACK_B R54, R3 ;  /* 0x00000003ff36723e */ /* 0x000fc400020004ff */
[----:B------:R-:W-:Y:S02]  /*38390*/  F2FP.F16.E5M2.UNPACK_B R55, R2 ;  /* 0x00000002ff37723e */ /* 0x000fe400020004ff */
[----:B------:R-:W-:Y:S02]  /*383a0*/  F2FP.F16.E5M2.UNPACK_B R52, R20 ;  /* 0x00000014ff34723e */ /* 0x000fe400020004ff */
[----:B------:R-:W-:Y:S01]  /*383b0*/  F2FP.F16.E5M2.UNPACK_B R53, R19 ;  /* 0x00000013ff35723e */ /* 0x000fe200020004ff */
[----:B0-----:R0:W-:Y:S01]  /*383c0*/  STL.64 [R1+0xd0], R44 ;  /* 0x0000d02c01007387 */ /* 0x0011e20000100a00 */
[----:B------:R-:W-:Y:S02]  /*383d0*/  IMAD.MOV.U32 R2, RZ, RZ, R44 ;  /* 0x000000ffff027224 */ /* 0x000fe400078e002c */
[----:B------:R-:W-:Y:S01]  /*383e0*/  IMAD.MOV.U32 R3, RZ, RZ, R45 ;  /* 0x000000ffff037224 */ /* 0x000fe200078e002d */
[----:B------:R1:W-:Y:S01]  /*383f0*/  STL.64 [R1+0xd8], R46 ;  /* 0x0000d82e01007387 */ /* 0x0003e20000100a00 */
[----:B------:R-:W-:-:S02]  /*38400*/  IMAD.MOV.U32 R8, RZ, RZ, R46 ;  /* 0x000000ffff087224 */ /* 0x000fc400078e002e */
[----:B------:R-:W-:Y:S01]  /*38410*/  IMAD.MOV.U32 R9, RZ, RZ, R47 ;  /* 0x000000ffff097224 */ /* 0x000fe200078e002f */
[----:B0-----:R-:W2:Y:S04]  /*38420*/  LDL.LU.64 R44, [R1+0x2b0] ;  /* 0x0002b000012c7983 */ /* 0x001ea80000300a00 */
[----:B-1----:R-:W2:Y:S01]  /*38430*/  LDL.LU.64 R46, [R1+0x2b8] ;  /* 0x0002b800012e7983 */ /* 0x002ea20000300a00 */
[----:B------:R-:W-:Y:S02]  /*38440*/  F2FP.F16.E5M2.UNPACK_B R48, R11 ;  /* 0x0000000bff30723e */ /* 0x000fe400020004ff */
[----:B------:R-:W-:Y:S02]  /*38450*/  F2FP.F16.E5M2.UNPACK_B R49, R10 ;  /* 0x0000000aff31723e */ /* 0x000fe400020004ff */
[----:B------:R-:W-:-:S02]  /*38460*/  F2FP.F16.E5M2.UNPACK_B R50, R13 ;  /* 0x0000000dff32723e */ /* 0x000fc400020004ff */
[----:B------:R-:W-:Y:S01]  /*38470*/  F2FP.F16.E5M2.UNPACK_B R51, R12 ;  /* 0x0000000cff33723e */ /* 0x000fe200020004ff */
[C---:B----4-:R-:W-:Y:S06]  /*38480*/  HMMA.16816.F32 R36, R4.reuse, R54, R36 ;  /* 0x000000360424723c */ /* 0x050fec0000001824 */
[----:B------:R-:W-:-:S15]  /*38490*/  HMMA.16816.F32 R28, R4, R52, R28 ;  /* 0x00000034041c723c */ /* 0x000fde000000181c */
[----:B------:R-:W-:-:S02]  /*384a0*/  NOP ;  /* 0x0000000000007918 */ /* 0x000fc40000000000 */
[----:B------:R0:W-:Y:S04]  /*384b0*/  STL.64 [R1+0x270], R36 ;  /* 0x0002702401007387 */ /* 0x0001e80000100a00 */
[----:B------:R1:W-:Y:S04]  /*384c0*/  STL.64 [R1+0x278], R38 ;  /* 0x0002782601007387 */ /* 0x0003e80000100a00 */
[----:B------:R-:W3:Y:S04]  /*384d0*/  LDL.LU.64 R56, [R1+0x2d0] ;  /* 0x0002d00001387983 */ /* 0x000ee80000300a00 */
[----:B------:R-:W3:Y:S04]  /*384e0*/  LDL.LU.64 R58, [R1+0x2d8] ;  /* 0x0002d800013a7983 */ /* 0x000ee80000300a00 */
[----:B------:R-:W-:Y:S04]  /*384f0*/  STL.64 [R1+0x290], R28 ;  /* 0x0002901c01007387 */ /* 0x000fe80000100a00 */
[----:B------:R-:W-:Y:S04]  /*38500*/  STL.64 [R1+0x298], R30 ;  /* 0x0002981e01007387 */ /* 0x000fe80000100a00 */
[----:B------:R-:W4:Y:S04]  /*38510*/  LDSM.16.M88.4 R28, [R23+0x1400] ;  /* 0x00140000171c783b */ /* 0x000f280000000200 */
[----:B------:R-:W-:Y:S04]  /*38520*/  STL.64 [R1+0x35e0], R54 ;  /* 0x0035e03601007387 */ /* 0x000fe80000100a00 */
[----:B------:R-:W-:Y:S04]  /*38530*/  STL.64 [R1+0x35d8], R52 ;  /* 0x0035d83401007387 */ /* 0x000fe80000100a00 */
[----:B0-----:R-:W3:Y:S04]  /*38540*/  LDL.LU.64 R36, [R1+0x2f0] ;  /* 0x0002f00001247983 */ /* 0x001ee80000300a00 */
[----:B-1----:R-:W3:Y:S04]  /*38550*/  LDL.LU.64 R38, [R1+0x2f8] ;  /* 0x0002f80001267983 */ /* 0x002ee80000300a00 */
[----:B----4-:R0:W-:Y:S01]  /*38560*/  STL.64 [R1+0xe0], R28 ;  /* 0x0000e01c01007387 */ /* 0x0101e20000100a00 */
[----:B------:R-:W-:-:S02]  /*38570*/  IMAD.MOV.U32 R10, RZ, RZ, R28 ;  /* 0x000000ffff0a7224 */ /* 0x000fc400078e001c */
[----:B------:R-:W-:Y:S01]  /*38580*/  IMAD.MOV.U32 R11, RZ, RZ, R29 ;  /* 0x000000ffff0b7224 */ /* 0x000fe200078e001d */
[----:B------:R1:W-:Y:S01]  /*38590*/  STL.64 [R1+0xe8], R30 ;  /* 0x0000e81e01007387 */ /* 0x0003e20000100a00 */
[----:B------:R-:W-:Y:S02]  /*385a0*/  IMAD.MOV.U32 R12, RZ, RZ, R30 ;  /* 0x000000ffff0c7224 */ /* 0x000fe400078e001e */
[----:B------:R-:W-:Y:S01]  /*385b0*/  IMAD.MOV.U32 R13, RZ, RZ, R31 ;  /* 0x000000ffff0d7224 */ /* 0x000fe200078e001f */
[----:B0-----:R-:W4:Y:S04]  /*385c0*/  LDL.LU.64 R28, [R1+0x310] ;  /* 0x00031000011c7983 */ /* 0x001f280000300a00 */
[----:B-1----:R-:W4:Y:S01]  /*385d0*/  LDL.LU.64 R30, [R1+0x318] ;  /* 0x00031800011e7983 */ /* 0x002f220000300a00 */
[----:B--2---:R-:W-:Y:S07]  /*385e0*/  HMMA.16816.F32 R52, R4, R50, R44 ;  /* 0x000000320434723c */ /* 0x004fee000000182c */
[----:B------:R-:W-:-:S15]  /*385f0*/  F2FP.F16.E5M2.UNPACK_B R46, R17 ;  /* 0x00000011ff2e723e */ /* 0x000fde00020004ff */
[----:B------:R-:W-:-:S01]  /*38600*/  NOP ;  /* 0x0000000000007918 */ /* 0x000fc20000000000 */
[----:B------:R-:W-:Y:S04]  /*38610*/  STL.64 [R1+0x2b0], R52 ;  /* 0x0002b03401007387 */ /* 0x000fe80000100a00 */
[----:B------:R3:W-:Y:S04]  /*38620*/  STL.64 [R1+0x2b8], R54 ;  /* 0x0002b83601007387 */ /* 0x0007e80000100a00 */
[----:B------:R-:W-:Y:S04]  /*38630*/  STL.64 [R1+0x35d0], R50 ;  /* 0x0035d03201007387 */ /* 0x000fe80000100a00 */
[----:B------:R-:W-:Y:S01]  /*38640*/  STL.64 [R1+0x35c8], R48 ;  /* 0x0035c83001007387 */ /* 0x000fe20000100a00 */
[----:B------:R-:W-:-:S02]  /*38650*/  F2FP.F16.E5M2.UNPACK_B R47, R16 ;  /* 0x00000010ff2f723e */ /* 0x000fc400020004ff */
[----:B------:R-:W-:Y:S02]  /*38660*/  F2FP.F16.E5M2.UNPACK_B R44, R15 ;  /* 0x0000000fff2c723e */ /* 0x000fe400020004ff */
[----:B------:R-:W-:Y:S01]  /*38670*/  F2FP.F16.E5M2.UNPACK_B R45, R14 ;  /* 0x0000000eff2d723e */ /* 0x000fe200020004ff */
[C---:B---3--:R-:W-:Y:S01]  /*38680*/  HMMA.16816.F32 R52, R4.reuse, R48, R56 ;  /* 0x000000300434723c */ /* 0x048fe20000001838 */
[----:B------:R-:W0:Y:S05]  /*38690*/  LDSM.16.M88.4 R48, [R23+0x1600] ;  /* 0x001600001730783b */ /* 0x000e2a0000000200 */
[----:B------:R-:W-:-:S15]  /*386a0*/  HMMA.16816.F32 R36, R4, R46, R36 ;  /* 0x0000002e0424723c */ /* 0x000fde0000001824 */
[----:B------:R-:W-:-:S02]  /*386b0*/  NOP ;  /* 0x0000000000007918 */ /* 0x000fc40000000000 */
[----:B------:R-:W-:Y:S04]  /*386c0*/  STL.64 [R1+0x2d0], R52 ;  /* 0x0002d03401007387 */ /* 0x000fe80000100a00 */
[----:B------:R-:W-:Y:S01]  /*386d0*/  STL.64 [R1+0x2d8], R54 ;  /* 0x0002d83601007387 */ /* 0x000fe20000100a00 */
[----:B------:R-:W-:-:S03]  /*386e0*/  F2FP.F16.E5M2.UNPACK_B R42, R18 ;  /* 0x00000012ff2a723e */ /* 0x000fc600020004ff */
[----:B------:R-:W-:Y:S04]  /*386f0*/  LDSM.16.M88.4 R52, [R23+0x1a00] ;  /* 0x001a00001734783b */ /* 0x000fe80000000200 */
[----:B0-----:R-:W-:Y:S04]  /*38700*/  STL.64 [R1+0x110], R48 ;  /* 0x0001103001007387 */ /* 0x001fe80000100a00 */
[----:B------:R-:W-:Y:S04]  /*38710*/  STL.64 [R1+0x118], R50 ;  /* 0x0001183201007387 */ /* 0x000fe80000100a00 */
[----:B------:R0:W-:Y:S04]  /*38720*/  STL.64 [R1+0x2f0], R36 ;  /* 0x0002f02401007387 */ /* 0x0001e80000100a00 */
[----:B------:R1:W-:Y:S04]  /*38730*/  STL.64 [R1+0x2f8], R38 ;  /* 0x0002f82601007387 */ /* 0x0003e80000100a00 */
[----:B0-----:R-:W2:Y:S04]  /*38740*/  LDL.LU.64 R36, [R1+0x330] ;  /* 0x0003300001247983 */ /* 0x001ea80000300a00 */
[----:B-1----:R-:W2:Y:S01]  /*38750*/  LDL.LU.64 R38, [R1+0x338] ;  /* 0x0003380001267983 */ /* 0x002ea20000300a00 */
[----:B----4-:R-:W-:-:S15]  /*38760*/  HMMA.16816.F32 R28, R4, R44, R28 ;  /* 0x0000002c041c723c */ /* 0x010fde000000181c */
[----:B------:R-:W-:-:S08]  /*38770*/  NOP ;  /* 0x0000000000007918 */ /* 0x000fd00000000000 */
[----:B------:R0:W-:Y:S04]  /*38780*/  STL.64 [R1+0x310], R28 ;  /* 0x0003101c01007387 */ /* 0x0001e80000100a00 */
[----:B------:R1:W-:Y:S04]  /*38790*/  STL.64 [R1+0x318], R30 ;  /* 0x0003181e01007387 */ /* 0x0003e80000100a00 */
[----:B0-----:R-:W3:Y:S04]  /*387a0*/  LDL.LU.64 R28, [R1+0x350] ;  /* 0x00035000011c7983 */ /* 0x001ee80000300a00 */
[----:B-1----:R-:W3:Y:S01]  /*387b0*/  LDL.LU.64 R30, [R1+0x358] ;  /* 0x00035800011e7983 */ /* 0x002ee20000300a00 */
[----:B------:R-:W-:-:S02]  /*387c0*/  IMAD.MOV.U32 R14, RZ, RZ, R48 ;  /* 0x000000ffff0e7224 */ /* 0x000fc400078e0030 */
[----:B------:R-:W-:Y:S02]  /*387d0*/  IMAD.MOV.U32 R15, RZ, RZ, R49 ;  /* 0x000000ffff0f7224 */ /* 0x000fe400078e0031 */
[----:B------:R-:W-:Y:S02]  /*387e0*/  IMAD.MOV.U32 R16, RZ, RZ, R50 ;  /* 0x000000ffff107224 */ /* 0x000fe400078e0032 */
[----:B------:R-:W-:Y:S02]  /*387f0*/  IMAD.MOV.U32 R17, RZ, RZ, R51 ;  /* 0x000000ffff117224 */ /* 0x000fe400078e0033 */
[----:B------:R-:W0:Y:S04]  /*38800*/  LDSM.16.M88.4 R48, [R23+0x1800] ;  /* 0x001800001730783b */ /* 0x000e280000000200 */
[----:B------:R-:W-:Y:S04]  /*38810*/  STL.64 [R1+0x35c0], R46 ;  /* 0x0035c02e01007387 */ /* 0x000fe80000100a00 */
[----:B------:R-:W-:Y:S04]  /*38820*/  STL.64 [R1+0x35b8], R44 ;  /* 0x0035b82c01007387 */ /* 0x000fe80000100a00 */
[----:B0-----:R0:W-:Y:S01]  /*38830*/  STL.64 [R1+0x130], R48 ;  /* 0x0001303001007387 */ /* 0x0011e20000100a00 */
[----:B------:R-:W-:-:S02]  /*38840*/  IMAD.MOV.U32 R18, RZ, RZ, R48 ;  /* 0x000000ffff127224 */ /* 0x000fc400078e0030 */
[----:B------:R-:W-:Y:S01]  /*38850*/  IMAD.MOV.U32 R19, RZ, RZ, R49 ;  /* 0x000000ffff137224 */ /* 0x000fe200078e0031 */
[----:B------:R1:W-:Y:S01]  /*38860*/  STL.64 [R1+0x138], R50 ;  /* 0x0001383201007387 */ /* 0x0003e20000100a00 */
[----:B------:R-:W-:Y:S02]  /*38870*/  IMAD.MOV.U32 R20, RZ, RZ, R50 ;  /* 0x000000ffff147224 */ /* 0x000fe400078e0032 */
[----:B------:R-:W-:Y:S01]  /*38880*/  IMAD.MOV.U32 R21, RZ, RZ, R51 ;  /* 0x000000ffff157224 */ /* 0x000fe200078e0033 */
[----:B0-----:R-:W4:Y:S04]  /*38890*/  LDL.LU.64 R48, [R1+0x370] ;  /* 0x0003700001307983 */ /* 0x001f280000300a00 */
[----:B-1----:R-:W4:Y:S04]  /*388a0*/  LDL.LU.64 R50, [R1+0x378] ;  /* 0x0003780001327983 */ /* 0x002f280000300a00 */
[----:B------:R-:W4:Y:S04]  /*388b0*/  LDL.LU.64 R44, [R1+0x390] ;  /* 0x00039000012c7983 */ /* 0x000f280000300a00 */
[----:B------:R-:W4:Y:S01]  /*388c0*/  LDL.LU.64 R46, [R1+0x398] ;  /* 0x00039800012e7983 */ /* 0x000f220000300a00 */
[----:B------:R-:W-:-:S03]  /*388d0*/  F2FP.F16.E5M2.UNPACK_B R43, R0 ;  /* 0x00000000ff2b723e */ /* 0x000fc600020004ff */
[----:B------:R-:W-:Y:S01]  /*388e0*/  STL.64 [R1+0x160], R52 ;  /* 0x0001603401007387 */ /* 0x000fe20000100a00 */
[----:B------:R-:W-:Y:S02]  /*388f0*/  IMAD.MOV.U32 R22, RZ, RZ, R52 ;  /* 0x000000ffff167224 */ /* 0x000fe400078e0034 */
[----:B------:R-:W-:Y:S02]  /*38900*/  IMAD.MOV.U32 R0, RZ, RZ, R53 ;  /* 0x000000ffff007224 */ /* 0x000fe400078e0035 */
[----:B------:R-:W-:Y:S01]  /*38910*/  IMAD.MOV.U32 R24, RZ, RZ, R54 ;  /* 0x000000ffff187224 */ /* 0x000fe200078e0036 */
[----:B------:R2:W-:Y:S01]  /*38920*/  STL.64 [R1+0x168], R54 ;  /* 0x0001683601007387 */ /* 0x0005e20000100a00 */
[----:B------:R-:W-:Y:S01]  /*38930*/  IMAD.MOV.U32 R25, RZ, RZ, R55 ;  /* 0x000000ffff197224 */ /* 0x000fe200078e0037 */
[----:B------:R-:W-:Y:S02]  /*38940*/  F2FP.F16.E5M2.UNPACK_B R40, R40 ;  /* 0x00000028ff28723e */ /* 0x000fe400020004ff */
[----:B------:R-:W-:Y:S01]  /*38950*/  F2FP.F16.E5M2.UNPACK_B R41, R41 ;  /* 0x00000029ff29723e */ /* 0x000fe200020004ff */
[----:B--2---:R-:W-:-:S15]  /*38960*/  HMMA.16816.F32 R52, R4, R42, R36 ;  /* 0x0000002a0434723c */ /* 0x004fde0000001824 */
[----:B------:R-:W-:-:S08]  /*38970*/  NOP ;  /* 0x0000000000007918 */ /* 0x000fd00000000000 */
[----:B------:R-:W-:Y:S04]  /*38980*/  STL.64 [R1+0x330], R52 ;  /* 0x0003303401007387 */ /* 0x000fe80000100a00 */
[----:B------:R3:W-:Y:S02]  /*38990*/  STL.64 [R1+0x338], R54 ;  /* 0x0003383601007387 */ /* 0x0007e40000100a00 */
[----:B---3--:R-:W-:Y:S02]  /*389a0*/  HMMA.16816.F32 R52, R4, R40, R28 ;  /* 0x000000280434723c */ /* 0x008fe4000000181c */
[----:B------:R-:W2:Y:S04]  /*389b0*/  LDL.LU.64 R28, [R1+0x3b0] ;  /* 0x0003b000011c7983 */ /* 0x000ea80000300a00 */
[----:B------:R-:W2:Y:S01]  /*389c0*/  LDL.LU.64 R30, [R1+0x3b8] ;  /* 0x0003b800011e7983 */ /* 0x000ea20000300a00 */
[----:B------:R-:W-:-:S02]  /*389d0*/  F2FP.F16.E5M2.UNPACK_B R38, R33 ;  /* 0x00000021ff26723e */ /* 0x000fc400020004ff */
[----:B------:R-:W-:-:S14]  /*389e0*/  F2FP.F16.E5M2.UNPACK_B R39, R32 ;  /* 0x00000020ff27723e */ /* 0x000fdc00020004ff */
[----:B------:R-:W-:Y:S04]  /*389f0*/  STL.64 [R1+0x350], R52 ;  /* 0x0003503401007387 */ /* 0x000fe80000100a00 */
[----:B------:R-:W-:Y:S04]  /*38a00*/  STL.64 [R1+0x358], R54 ;  /* 0x0003583601007387 */ /* 0x000fe80000100a00 */
[----:B------:R-:W-:Y:S04]  /*38a10*/  STL.64 [R1+0x35f0], R42 ;  /* 0x0035f02a01007387 */ /* 0x000fe80000100a00 */
[----:B------:R4:W-:Y:S01]  /*38a20*/  STL.64 [R1+0x35e8], R40 ;  /* 0x0035e82801007387 */ /* 0x0009e20000100a00 */
[----:B------:R-:W-:-:S02]  /*38a30*/  F2FP.F16.E5M2.UNPACK_B R36, R27 ;  /* 0x0000001bff24723e */ /* 0x000fc400020004ff */
[----:B------:R-:W-:Y:S01]  /*38a40*/  F2FP.F16.E5M2.UNPACK_B R37, R26 ;  /* 0x0000001aff25723e */ /* 0x000fe200020004ff */
[----:B----4-:R-:W-:-:S15]  /*38a50*/  HMMA.16816.F32 R40, R4, R38, R48 ;  /* 0x000000260428723c */ /* 0x010fde0000001830 */
[----:B------:R-:W-:-:S08]  /*38a60*/  NOP ;  /* 0x0000000000007918 */ /* 0x000fd00000000000 */
[----:B------:R-:W-:Y:S04]  /*38a70*/  STL.64 [R1+0x370], R40 ;  /* 0x0003702801007387 */ /* 0x000fe80000100a00 */
[----:B------:R0:W-:Y:S02]  /*38a80*/  STL.64 [R1+0x378], R42 ;  /* 0x0003782a01007387 */ /* 0x0001e40000100a00 */
[----:B0-----:R-:W-:Y:S02]  /*38a90*/  HMMA.16816.F32 R40, R4, R36, R44 ;  /* 0x000000240428723c */ /* 0x001fe4000000182c */
[----:B------:R-:W3:Y:S04]  /*38aa0*/  LDL.LU.64 R44, [R1+0x3d0] ;  /* 0x0003d000012c7983 */ /* 0x000ee80000300a00 */
[----:B------:R-:W3:-:S15]  /*38ab0*/  LDL.LU.64 R46, [R1+0x3d8] ;  /* 0x0003d800012e7983 */ /* 0x000ede0000300a00 */
[----:B------:R-:W-:-:S02]  /*38ac0*/  NOP ;  /* 0x0000000000007918 */ /* 0x000fc40000000000 */
[----:B------:R0:W-:Y:S04]  /*38ad0*/  STL.64 [R1+0x390], R40 ;  /* 0x0003902801007387 */ /* 0x0001e80000100a00 */
[----:B------:R1:W-:Y:S04]  /*38ae0*/  STL.64 [R1+0x398], R42 ;  /* 0x0003982a01007387 */ /* 0x0003e80000100a00 */
[----:B0-----:R-:W4:Y:S04]  /*38af0*/  LDL.LU.64 R40, [R1+0x3f0] ;  /* 0x0003f00001287983 */ /* 0x001f280000300a00 */
[----:B-1----:R-:W4:Y:S01]  /*38b00*/  LDL.LU.64 R42, [R1+0x3f8] ;  /* 0x0003f800012a7983 */ /* 0x002f220000300a00 */
[----:B------:R-:W-:-:S02]  /*38b10*/  F2FP.F16.E5M2.UNPACK_B R2, R2 ;  /* 0x00000002ff02723e */ /* 0x000fc400020004ff */
[----:B------:R-:W-:Y:S01]  /*38b20*/  F2FP.F16.E5M2.UNPACK_B R3, R3 ;  /* 0x00000003ff03723e */ /* 0x000fe200020004ff */
[----:B------:R-:W-:Y:S04]  /*38b30*/  STL.64 [R1+0x3620], R38 ;  /* 0x0036202601007387 */ /* 0x000fe80000100a00 */
[----:B------:R2:W-:Y:S02]  /*38b40*/  STL.64 [R1+0x3618], R36 ;  /* 0x0036182401007387 */ /* 0x0005e40000100a00 */
[----:B--2---:R-:W-:Y:S02]  /*38b50*/  HMMA.16816.F32 R36, R4, R2, R28 ;  /* 0x000000020424723c */ /* 0x004fe4000000181c */
[----:B------:R-:W2:Y:S04]  /*38b60*/  LDL.LU.64 R28, [R1+0x420] ;  /* 0x00042000011c7983 */ /* 0x000ea80000300a00 */
[----:B------:R-:W2:-:S15]  /*38b70*/  LDL.LU.64 R30, [R1+0x428] ;  /* 0x00042800011e7983 */ /* 0x000e9e0000300a00 */
[----:B------:R-:W-:-:S02]  /*38b80*/  NOP ;  /* 0x0000000000007918 */ /* 0x000fc40000000000 */
[----:B------:R-:W-:Y:S04]  /*38b90*/  STL.64 [R1+0x3b0], R36 ;  /* 0x0003b02401007387 */ /* 0x000fe80000100a00 */
[----:B------:R-:W-:Y:S04]  /*38ba0*/  STL.64 [R1+0x3b8], R38 ;  /* 0x0003b82601007387 */ /* 0x000fe80000100a00 */
[----:B------:R-:W0:Y:S01]  /*38bb0*/  LDSM.16.M88.4 R36, [R23+0x1c00] ;  /* 0x001c00001724783b */ /* 0x000e220000000200 */
[----:B------:R-:W-:Y:S02]  /*38bc0*/  F2FP.F16.E5M2.UNPACK_B R8, R8 ;  /* 0x00000008ff08723e */ /* 0x000fe400020004ff */
[----:B------:R-:W-:-:S02]  /*38bd0*/  F2FP.F16.E5M2.UNPACK_B R9, R9 ;  /* 0x00000009ff09723e */ /* 0x000fc400020004ff */
[----:B------:R-:W-:Y:S02]  /*38be0*/  F2FP.F16.E5M2.UNPACK_B R10, R10 ;  /* 0x0000000aff0a723e */ /* 0x000fe400020004ff */
[----:B------:R-:W-:Y:S01]  /*38bf0*/  F2FP.F16.E5M2.UNPACK_B R11, R11 ;  /* 0x0000000bff0b723e */ /* 0x000fe200020004ff */
[----:B0-----:R-:W-:Y:S01]  /*38c00*/  STL.64 [R1+0x190], R36 ;  /* 0x0001902401007387 */ /* 0x001fe20000100a00 */
[----:B------:R-:W-:Y:S02]  /*38c10*/  IMAD.MOV.U32 R26, RZ, RZ, R36 ;  /* 0x000000ffff1a7224 */ /* 0x000fe400078e0024 */
[----:B------:R-:W-:Y:S02]  /*38c20*/  IMAD.MOV.U32 R27, RZ, RZ, R37 ;  /* 0x000000ffff1b7224 */ /* 0x000fe400078e0025 */
[----:B------:R-:W-:Y:S01]  /*38c30*/  IMAD.MOV.U32 R32, RZ, RZ, R38 ;  /* 0x000000ffff207224 */ /* 0x000fe200078e0026 */
[----:B------:R3:W-:Y:S01]  /*38c40*/  STL.64 [R1+0x198], R38 ;  /* 0x0001982601007387 */ /* 0x0007e20000100a00 */
[----:B------:R-:W-:-:S02]  /*38c50*/  IMAD.MOV.U32 R33, RZ, RZ, R39 ;  /* 0x000000ffff217224 */ /* 0x000fc400078e0027 */
[----:B---3--:R-:W-:Y:S01]  /*38c60*/  HMMA.16816.F32 R36, R4, R8, R44 ;  /* 0x000000080424723c */ /* 0x008fe2000000182c */
[----:B------:R-:W-:-:S15]  /*38c70*/  F2FP.F16.E5M2.UNPACK_B R12, R12 ;  /* 0x0000000cff0c723e */ /* 0x000fde00020004ff */
[----:B------:R-:W-:-:S07]  /*38c80*/  NOP ;  /* 0x0000000000007918 */ /* 0x000fce0000000000 */
[----:B------:R-:W-:Y:S04]  /*38c90*/  STL.64 [R1+0x3d0], R36 ;  /* 0x0003d02401007387 */ /* 0x000fe80000100a00 */
[----:B------:R4:W-:Y:S01]  /*38ca0*/  STL.64 [R1+0x3d8], R38 ;  /* 0x0003d82601007387 */ /* 0x0009e20000100a00 */
[----:B------:R-:W-:-:S03]  /*38cb0*/  F2FP.F16.E5M2.UNPACK_B R13, R13 ;  /* 0x0000000dff0d723e */ /* 0x000fc600020004ff */
[----:B------:R-:W3:Y:S04]  /*38cc0*/  LDL.LU.64 R48, [R1+0x520] ;  /* 0x0005200001307983 */ /* 0x000ee80000300a00 */
[----:B------:R-:W3:Y:S01]  /*38cd0*/  LDL.LU.64 R50, [R1+0x528] ;  /* 0x0005280001327983 */ /* 0x000ee20000300a00 */
[----:B----4-:R-:W-:-:S15]  /*38ce0*/  HMMA.16816.F32 R36, R4, R10, R40 ;  /* 0x0000000a0424723c */ /* 0x010fde0000001828 */
[----:B------:R-:W-:-:S08]  /*38cf0*/  NOP ;  /* 0x0000000000007918 */ /* 0x000fd00000000000 */
[----:B------:R-:W-:Y:S04]  /*38d00*/  STL.64 [R1+0x3f0], R36 ;  /* 0x0003f02401007387 */ /* 0x000fe80000100a00 */
[----:B------:R-:W-:Y:S04]  /*38d10*/  STL.64 [R1+0x3f8], R38 ;  /* 0x0003f82601007387 */ /* 0x000fe80000100a00 */
[----:B------:R-:W-:Y:S04]  /*38d20*/  STL.64 [R1+0x3630], R10 ;  /* 0x0036300a01007387 */ /* 0x000fe80000100a00 */
[----:B------:R2:W-:Y:S04]  /*38d30*/  STL.64 [R1+0x3628], R8 ;  /* 0x0036280801007387 */ /* 0x0005e80000100a00 */
[----:B------:R-:W4:Y:S04]  /*38d40*/  LDL.LU.64 R44, [R1+0x590] ;  /* 0x00059000012c7983 */ /* 0x000f280000300a00 */
[----:B------:R-:W4:Y:S01]  /*38d50*/  LDL.LU.64 R46, [R1+0x598] ;  /* 0x00059800012e7983 */ /* 0x000f220000300a00 */
[----:B--2---:R-:W-:Y:S03]  /*38d60*/  HMMA.16816.F32 R8, R4, R12, R28 ;  /* 0x0000000c0408723c */ /* 0x004fe6000000181c */
[----:B------:R-:W0:-:S15]  /*38d70*/  LDSM.16.M88.4 R28, [R23+0x1e00] ;  /* 0x001e0000171c783b */ /* 0x000e1e0000000200 */
[----:B------:R-:W-:-:S05]  /*38d80*/  NOP ;  /* 0x0000000000007918 */ /* 0x000fca0000000000 */
[----:B------:R-:W-:Y:S04]  /*38d90*/  STL.64 [R1+0x420], R8 ;  /* 0x0004200801007387 */ /* 0x000fe80000100a00 */
[----:B------:R1:W-:Y:S04]  /*38da0*/  STL.64 [R1+0x428], R10 ;  /* 0x0004280a01007387 */ /* 0x0003e80000100a00 */
[----:B0-----:R0:W-:Y:S04]  /*38db0*/  STL.64 [R1+0x1b0], R28 ;  /* 0x0001b01c01007387 */ /* 0x0011e80000100a00 */
[----:B------:R2:W-:Y:S04]  /*38dc0*/  STL.64 [R1+0x1b8], R30 ;  /* 0x0001b81e01007387 */ /* 0x0005e80000100a00 */
[----:B------:R-:W4:Y:S04]  /*38dd0*/  LDL.LU.64 R40, [R1+0x580] ;  /* 0x0005800001287983 */ /* 0x000f280000300a00 */
[----:B------:R-:W4:Y:S04]  /*38de0*/  LDL.LU.64 R42, [R1+0x588] ;  /* 0x00058800012a7983 */ /* 0x000f280000300a00 */
[----:B------:R-:W4:Y:S04]  /*38df0*/  LDL.LU.64 R36, [R1+0x570] ;  /* 0x0005700001247983 */ /* 0x000f280000300a00 */
[----:B------:R-:W4:Y:S01]  /*38e00*/  LDL.LU.64 R38, [R1+0x578] ;  /* 0x0005780001267983 */ /* 0x000f220000300a00 */
[----:B------:R-:W-:-:S02]  /*38e10*/  F2FP.F16.E5M2.UNPACK_B R14, R14 ;  /* 0x0000000eff0e723e */ /* 0x000fc400020004ff */
[----:B------:R-:W-:Y:S02]  /*38e20*/  F2FP.F16.E5M2.UNPACK_B R15, R15 ;  /* 0x0000000fff0f723e */ /* 0x000fe400020004ff */
[----:B------:R-:W-:Y:S02]  /*38e30*/  F2FP.F16.E5M2.UNPACK_B R16, R16 ;  /* 0x00000010ff10723e */ /* 0x000fe400020004ff */
[----:B------:R-:W-:Y:S02]  /*38e40*/  F2FP.F16.E5M2.UNPACK_B R17, R17 ;  /* 0x00000011ff11723e */ /* 0x000fe400020004ff */
[----:B------:R-:W-:Y:S02]  /*38e50*/  F2FP.F16.E5M2.UNPACK_B R18, R18 ;  /* 0x00000012ff12723e */ /* 0x000fe400020004ff */
[----:B------:R-:W-:Y:S01]  /*38e60*/  F2FP.F16.E5M2.UNPACK_B R19, R19 ;  /* 0x00000013ff13723e */ /* 0x000fe200020004ff */
[----:B-1----:R-:W-:Y:S02]  /*38e70*/  IMAD.MOV.U32 R11, RZ, RZ, R28 ;  /* 0x000000ffff0b7224 */ /* 0x002fe400078e001c */
[----:B------:R-:W-:-:S02]  /*38e80*/  IMAD.MOV.U32 R10, RZ, RZ, R29 ;  /* 0x000000ffff0a7224 */ /* 0x000fc400078e001d */
[----:B------:R-:W-:Y:S02]  /*38e90*/  IMAD.MOV.U32 R8, RZ, RZ, R30 ;  /* 0x000000ffff087224 */ /* 0x000fe400078e001e */
[----:B------:R-:W-:Y:S01]  /*38ea0*/  IMAD.MOV.U32 R9, RZ, RZ, R31 ;  /* 0x000000ffff097224 */ /* 0x000fe200078e001f */
[----:B0-----:R-:W4:Y:S04]  /*38eb0*/  LDL.LU.64 R28, [R1+0x560] ;  /* 0x00056000011c7983 */ /* 0x001f280000300a00 */
[----:B--2---:R-:W2:Y:S01]  /*38ec0*/  LDL.LU.64 R30, [R1+0x568] ;  /* 0x00056800011e7983 */ /* 0x004ea20000300a00 */
[----:B------:R-:W-:Y:S02]  /*38ed0*/  F2FP.F16.E5M2.UNPACK_B R20, R20 ;  /* 0x00000014ff14723e */ /* 0x000fe400020004ff */
[----:B------:R-:W-:Y:S01]  /*38ee0*/  F2FP.F16.E5M2.UNPACK_B R21, R21 ;  /* 0x00000015ff15723e */ /* 0x000fe200020004ff */
[C---:B---3--:R-:W-:Y:S06]  /*38ef0*/  HMMA.16816.F32 R48, R4.reuse, R14, R48 ;  /* 0x0000000e0430723c */ /* 0x048fec0000001830 */
[----:B----4-:R-:W-:-:S15]  /*38f00*/  HMMA.16816.F32 R44, R4, R16, R44 ;  /* 0x00000010042c723c */ /* 0x010fde000000182c */
[----:B------:R-:W-:-:S02]  /*38f10*/  NOP ;  /* 0x0000000000007918 */ /* 0x000fc40000000000 */
[----:B------:R-:W-:Y:S04]  /*38f20*/  STL.64 [R1+0x520], R48 ;  /* 0x0005203001007387 */ /* 0x000fe80000100a00 */
[----:B------:R-:W-:Y:S04]  /*38f30*/  STL.64 [R1+0x528], R50 ;  /* 0x0005283201007387 */ /* 0x000fe80000100a00 */
[----:B------:R-:W-:Y:S04]  /*38f40*/  STL.64 [R1+0x590], R44 ;  /* 0x0005902c01007387 */ /* 0x000fe80000100a00 */
[----:B------:R-:W-:Y:S04]  /*38f50*/  STL.64 [R1+0x598], R46 ;  /* 0x0005982e01007387 */ /* 0x000fe80000100a00 */
[----:B------:R-:W-:Y:S04]  /*38f60*/  STL.64 [R1+0x35b0], R18 ;  /* 0x0035b01201007387 */ /* 0x000fe80000100a00 */
[----:B------:R0:W-:Y:S01]  /*38f70*/  STL.64 [R1+0x35a8], R16 ;  /* 0x0035a81001007387 */ /* 0x0001e20000100a00 */
[C---:B------:R-:W-:Y:S06]  /*38f80*/  HMMA.16816.F32 R40, R4.reuse, R18, R40 ;  /* 0x000000120428723c */ /* 0x040fec0000001828 */
[----:B0-----:R-:W-:-:S15]  /*38f90*/  HMMA.16816.F32 R16, R4, R20, R36 ;  /* 0x000000140410723c */ /* 0x001fde0000001824 */
[----:B------:R-:W-:-:S02]  /*38fa0*/  NOP ;  /* 0x0000000000007918 */ /* 0x000fc40000000000 */
[----:B------:R-:W-:Y:S04]  /*38fb0*/  STL.64 [R1+0x580], R40 ;  /* 0x0005802801007387 */ /* 0x000fe80000100a00 */
[----:B------:R-:W-:Y:S04]  /*38fc0*/  STL.64 [R1+0x588], R42 ;  /* 0x0005882a01007387 */ /* 0x000fe80000100a00 */
[----:B------:R-:W3:Y:S04]  /*38fd0*/  LDL.LU.64 R36, [R1+0x5b0] ;  /* 0x0005b00001247983 */ /* 0x000ee80000300a00 */
[----:B------:R-:W3:Y:S04]  /*38fe0*/  LDL.LU.64 R38, [R1+0x5b8] ;  /* 0x0005b80001267983 */ /* 0x000ee80000300a00 */
[----:B------:R0:W-:Y:S04]  /*38ff0*/  STL.64 [R1+0x570], R16 ;  /* 0x0005701001007387 */ /* 0x0001e80000100a00 */
[----:B------:R1:W-:Y:S04]  /*39000*/  STL.64 [R1+0x578], R18 ;  /* 0x0005781201007387 */ /* 0x0003e80000100a00 */
[----:B0-----:R-:W4:Y:S04]  /*39010*/  LDL.LU.64 R16, [R1+0x5d0] ;  /* 0x0005d00001107983 */ /* 0x001f280000300a00 */
[----:B-1----:R-:W4:Y:S01]  /*39020*/  LDL.LU.64 R18, [R1+0x5d8] ;  /* 0x0005d80001127983 */ /* 0x002f220000300a00 */
[----:B------:R-:W-:-:S02]  /*39030*/  F2FP.F16.E5M2.UNPACK_B R22, R22 ;  /* 0x00000016ff16723e */ /* 0x000fc400020004ff */
[----:B------:R-:W-:-:S07]  /*39040*/  F2FP.F16.E5M2.UNPACK_B R23, R0 ;  /* 0x00000000ff17723e */ /* 0x000fce00020004ff */
[----:B--2---:R-:W-:Y:S01]  /*39050*/  HMMA.16816.F32 R28, R4, R22, R28 ;  /* 0x00000016041c723c */ /* 0x004fe2000000181c */
[----:B------:R-:W-:Y:S02]  /*39060*/  F2FP.F16.E5M2.UNPACK_B R24, R24 ;  /* 0x00000018ff18723e */ /* 0x000fe400020004ff */
[----:B------:R-:W-:Y:S02]  /*39070*/  F2FP.F16.E5M2.UNPACK_B R25, R25 ;  /* 0x00000019ff19723e */ /* 0x000fe400020004ff */
[----:B------:R-:W-:Y:S02]  /*39080*/  F2FP.F16.E5M2.UNPACK_B R26, R26 ;  /* 0x0000001aff1a723e */ /* 0x000fe400020004ff */
[----:B------:R-:W-:-:S15]  /*39090*/  F2FP.F16.E5M2.UNPACK_B R27, R27 ;  /* 0x0000001bff1b723e */ /* 0x000fde00020004ff */
[----:B------:R-:W-:-:S01]  /*390a0*/  NOP ;  /* 0x0000000000007918 */ /* 0x000fc20000000000 */
[----:B------:R0:W-:Y:S04]  /*390b0*/  STL.64 [R1+0x560], R28 ;  /* 0x0005601c01007387 */ /* 0x0001e80000100a00 */
[----:B------:R1:W-:Y:S04]  /*390c0*/  STL.64 [R1+0x568], R30 ;  /* 0x0005681e01007387 */ /* 0x0003e80000100a00 */
[----:B0-----:R-:W2:Y:S04]  /*390d0*/  LDL.LU.64 R28, [R1+0x5f0] ;  /* 0x0005f000011c7983 */ /* 0x001ea80000300a00 */
[----:B-1----:R-:W2:Y:S04]  /*390e0*/  LDL.LU.64 R30, [R1+0x5f8] ;  /* 0x0005f800011e7983 */ /* 0x002ea80000300a00 */
[----:B------:R-:W2:Y:S04]  /*390f0*/  LDL.LU R51, [R1+0x1374] ;  /* 0x0013740001337983 */ /* 0x000ea80000300800 */
[----:B------:R-:W2:Y:S04]  /*39100*/  LDL.LU R52, [R1+0x1370] ;  /* 0x0013700001347983 */ /* 0x000ea80000300800 */
[----:B------:R-:W2:Y:S04]  /*39110*/  LDL.LU R53, [R1+0x137c] ;  /* 0x00137c0001357983 */ /* 0x000ea80000300800 */
[----:B------:R-:W2:Y:S04]  /*39120*/  LDL.LU R54, [R1+0x1378] ;  /* 0x0013780001367983 */ /* 0x000ea80000300800 */
[----:B------:R-:W2:Y:S04]  /*39130*/  LDL.LU R55, [R1+0x1384] ;  /* 0x0013840001377983 */ /* 0x000ea80000300800 */
[----:B------:R-:W2:Y:S04]  /*39140*/  LDL.LU R56, [R1+0x1380] ;  /* 0x0013800001387983 */ /* 0x000ea80000300800 */
[----:B------:R-:W2:Y:S04]  /*39150*/  LDL.LU R57, [R1+0x138c] ;  /* 0x00138c0001397983 */ /* 0x000ea80000300800 */
[----:B------:R-:W2:Y:S04]  /*39160*/  LDL.LU R0, [R1+0x1388] ;  /* 0x0013880001007983 */ /* 0x000ea80000300800 */
[----:B------:R-:W-:Y:S01]  /*39170*/  STL [R1+0x35a4], R23 ;  /* 0x0035a41701007387 */ /* 0x000fe20000100800 */
[----:B---3--:R-:W-:Y:S03]  /*39180*/  HMMA.16816.F32 R40, R4, R24, R36 ;  /* 0x000000180428723c */ /* 0x008fe60000001824 */
[----:B------:R-:W3:Y:S04]  /*39190*/  LDL.LU.64 R36, [R1+0x610] ;  /* 0x0006100001247983 */ /* 0x000ee80000300a00 */
[----:B------:R-:W3:-:S15]  /*391a0*/  LDL.LU.64 R38, [R1+0x618] ;  /* 0x0006180001267983 */ /* 0x000ede0000300a00 */
[----:B------:R-:W-:-:S01]  /*391b0*/  NOP ;  /* 0x0000000000007918 */ /* 0x000fc20000000000 */
[----:B------:R-:W-:Y:S04]  /*391c0*/  STL.64 [R1+0x5b0], R40 ;  /* 0x0005b02801007387 */ /* 0x000fe80000100a00 */
[----:B------:R4:W-:Y:S04]  /*391d0*/  STL.64 [R1+0x5b8], R42 ;  /* 0x0005b82a01007387 */ /* 0x0009e80000100a00 */
[----:B------:R-:W-:Y:S01]  /*391e0*/  STL [R1+0x35a0], R25 ;  /* 0x0035a01901007387 */ /* 0x000fe20000100800 */
[----:B----4-:R-:W-:Y:S03]  /*391f0*/  HMMA.16816.F32 R40, R4, R26, R16 ;  /* 0x0000001a0428723c */ /* 0x010fe60000001810 */
[----:B------:R-:W4:Y:S04]  /*39200*/  LDL.LU.64 R16, [R1+0x600] ;  /* 0x0006000001107983 */ /* 0x000f280000300a00 */
[----:B------:R-:W4:Y:S01]  /*39210*/  LDL.LU.64 R18, [R1+0x608] ;  /* 0x0006080001127983 */ /* 0x000f220000300a00 */
[----:B------:R-:W-:-:S02]  /*39220*/  F2FP.F16.E5M2.UNPACK_B R32, R32 ;  /* 0x00000020ff20723e */ /* 0x000fc400020004ff */
[----:B------:R-:W-:Y:S02]  /*39230*/  F2FP.F16.E5M2.UNPACK_B R33, R33 ;  /* 0x00000021ff21723e */ /* 0x000fe400020004ff */
[----:B------:R-:W-:Y:S02]  /*39240*/  F2FP.F16.E5M2.UNPACK_B R8, R8 ;  /* 0x00000008ff08723e */ /* 0x000fe400020004ff */
[----:B------:R-:W-:-:S09]  /*39250*/  F2FP.F16.E5M2.UNPACK_B R9, R9 ;  /* 0x00000009ff09723e */ /* 0x000fd200020004ff */
[----:B------:R-:W-:Y:S04]  /*39260*/  STL.64 [R1+0x5d0], R40 ;  /* 0x0005d02801007387 */ /* 0x000fe80000100a00 */
[----:B------:R2:W-:Y:S02]  /*39270*/  STL.64 [R1+0x5d8], R42 ;  /* 0x0005d82a01007387 */ /* 0x0005e40000100a00 */
[----:B--2---:R-:W-:Y:S07]  /*39280*/  HMMA.16816.F32 R40, R4, R32, R28 ;  /* 0x000000200428723c */ /* 0x004fee000000181c */
[----:B------:R-:W-:-:S02]  /*39290*/  IMAD.MOV.U32 R30, RZ, RZ, R35 ;  /* 0x000000ffff1e7224 */ /* 0x000fc400078e0023 */
[----:B------:R-:W-:Y:S01]  /*392a0*/  IMAD.MOV.U32 R31, RZ, RZ, R34 ;  /* 0x000000ffff1f7224 */ /* 0x000fe200078e0022 */
[----:B------:R-:W-:Y:S02]  /*392b0*/  F2FP.F16.E5M2.UNPACK_B R34, R11 ;  /* 0x0000000bff22723e */ /* 0x000fe400020004ff */
[----:B------:R-:W-:Y:S01]  /*392c0*/  F2FP.F16.E5M2.UNPACK_B R35, R10 ;  /* 0x0000000aff23723e */ /* 0x000fe200020004ff */
[----:B------:R0:W-:Y:S04]  /*392d0*/  STL [R1+0x359c], R27 ;  /* 0x00359c1b01007387 */ /* 0x0001e80000100800 */
[----:B------:R-:W2:Y:S06]  /*392e0*/  LDL.64 R58, [R1+0x20] ;  /* 0x00002000013a7983 */ /* 0x000eac0000100a00 */
[----:B------:R-:W-:Y:S04]  /*392f0*/  STL.64 [R1+0x5f0], R40 ;  /* 0x0005f02801007387 */ /* 0x000fe80000100a00 */
[----:B------:R-:W-:Y:S04]  /*39300*/  STL.64 [R1+0x5f8], R42 ;  /* 0x0005f82a01007387 */ /* 0x000fe80000100a00 */
[----:B------:R1:W-:Y:S04]  /*39310*/  STL [R1+0x3598], R33 ;  /* 0x0035982101007387 */ /* 0x0003e80000100800 */
[----:B------:R-:W2:Y:S01]  /*39320*/  LDL R28, [R1+0x18] ;  /* 0x00001800011c7983 */ /* 0x000ea20000100800 */
[----:B0-----:R-:W-:-:S02]  /*39330*/  IMAD.MOV.U32 R27, RZ, RZ, R8 ;  /* 0x000000ffff1b7224 */ /* 0x001fc400078e0008 */
[----:B-1----:R-:W-:Y:S01]  /*39340*/  IMAD.MOV.U32 R33, RZ, RZ, R9 ;  /* 0x000000ffff217224 */ /* 0x002fe200078e0009 */
[C---:B---3--:R-:W-:Y:S06]  /*39350*/  HMMA.16816.F32 R36, R4.reuse, R34, R36 ;  /* 0x000000220424723c */ /* 0x048fec0000001824 */
[----:B----4-:R-:W-:-:S15]  /*39360*/  HMMA.16816.F32 R4, R4, R8, R16 ;  /* 0x000000080404723c */ /* 0x010fde0000001810 */
[----:B------:R-:W-:-:S02]  /*39370*/  NOP ;  /* 0x0000000000007918 */ /* 0x000fc40000000000 */
[----:B------:R-:W-:Y:S04]  /*39380*/  STL.64 [R1+0x610], R36 ;  /* 0x0006102401007387 */ /* 0x000fe80000100a00 */
[----:B------:R-:W-:Y:S04]  /*39390*/  STL.64 [R1+0x618], R38 ;  /* 0x0006182601007387 */ /* 0x000fe80000100a00 */
[----:B------:R-:W3:Y:S04]  /*393a0*/  LDL R29, [R1+0x1c] ;  /* 0x00001c00011d7983 */ /* 0x000ee80000100800 */
[----:B------:R0:W-:Y:S04]  /*393b0*/  STL.64 [R1+0x28], R8 ;  /* 0x0000280801007387 */ /* 0x0001e80000100a00 */
[----:B------:R1:W-:Y:S04]  /*393c0*/  STL.64 [R1+0x600], R4 ;  /* 0x0006000401007387 */ /* 0x0003e80000100a00 */
[----:B------:R4:W-:Y:S04]  /*393d0*/  STL.64 [R1+0x608], R6 ;  /* 0x0006080601007387 */ /* 0x0009e80000100a00 */
[----:B------:R-:W3:Y:S04]  /*393e0*/  LDL.LU.64 R16, [R1+0x510] ;  /* 0x0005100001107983 */ /* 0x000ee80000300a00 */
[----:B------:R-:W3:Y:S04]  /*393f0*/  LDL.LU.64 R18, [R1+0x518] ;  /* 0x0005180001127983 */ /* 0x000ee80000300a00 */
[----:B0-----:R-:W3:Y:S04]  /*39400*/  LDL.LU.64 R8, [R1+0x500] ;  /* 0x0005000001087983 */ /* 0x001ee80000300a00 */
[----:B------:R-:W3:Y:S04]  /*39410*/  LDL.LU.64 R10, [R1+0x508] ;  /* 0x00050800010a7983 */ /* 0x000ee80000300a00 */
[----:B------:R-:W3:Y:S04]  /*39420*/  LDL.LU.64 R36, [R1+0x4f0] ;  /* 0x0004f00001247983 */ /* 0x000ee80000300a00 */
[----:B------:R-:W3:Y:S04]  /*39430*/  LDL.LU.64 R38, [R1+0x4f8] ;  /* 0x0004f80001267983 */ /* 0x000ee80000300a00 */
[----:B------:R-:W3:Y:S01]  /*39440*/  LDL.LU.64 R48, [R1+0x4e0] ;  /* 0x0004e00001307983 */ /* 0x000ee20000300a00 */
[----:B-1----:R-:W-:-:S02]  /*39450*/  IMAD R4, R52, 0x100, R51 ;  /* 0x0000010034047824 */ /* 0x002fc400078e0233 */
[----:B------:R-:W-:Y:S02]  /*39460*/  IMAD R5, R54, 0x100, R53 ;  /* 0x0000010036057824 */ /* 0x000fe400078e0235 */
[----:B----4-:R-:W-:Y:S02]  /*39470*/  IMAD R6, R56, 0x100, R55 ;  /* 0x0000010038067824 */ /* 0x010fe400078e0237 */
[----:B------:R-:W-:Y:S01]  /*39480*/  IMAD R7, R0, 0x100, R57 ;  /* 0x0000010000077824 */ /* 0x000fe200078e0239 */
[----:B------:R-:W4:Y:S01]  /*39490*/  LDL.LU.64 R50, [R1+0x4e8] ;  /* 0x0004e80001327983 */ /* 0x000f220000300a00 */
[----:B------:R-:W-:Y:S02]  /*394a0*/  F2FP.F16.E5M2.UNPACK_B R4, R4 ;  /* 0x00000004ff04723e */ /* 0x000fe400020004ff */
[----:B------:R-:W-:Y:S02]  /*394b0*/  F2FP.F16.E5M2.UNPACK_B R5, R5 ;  /* 0x00000005ff05723e */ /* 0x000fe400020004ff */
[----:B------:R-:W-:-:S02]  /*394c0*/  F2FP.F16.E5M2.UNPACK_B R6, R6 ;  /* 0x00000006ff06723e */ /* 0x000fc400020004ff */
[----:B------:R-:W-:Y:S01]  /*394d0*/  F2FP.F16.E5M2.UNPACK_B R7, R7 ;  /* 0x00000007ff07723e */ /* 0x000fe200020004ff */
[----:B------:R-:W4:Y:S04]  /*394e0*/  LDL.LU.64 R44, [R1+0x4d0] ;  /* 0x0004d000012c7983 */ /* 0x000f280000300a00 */
[----:B------:R-:W4:Y:S01]  /*394f0*/  LDL.LU.64 R46, [R1+0x4d8] ;  /* 0x0004d800012e7983 */ /* 0x000f220000300a00 */
[----:B--2---:R-:W-:Y:S02]  /*39500*/  IMAD.MOV.U32 R23, RZ, RZ, R58 ;  /* 0x000000ffff177224 */ /* 0x004fe400078e003a */
[----:B------:R-:W-:Y:S01]  /*39510*/  IMAD.MOV.U32 R25, RZ, RZ, R59 ;  /* 0x000000ffff197224 */ /* 0x000fe200078e003b */
[C---:B---3--:R-:W-:Y:S06]  /*39520*/  HMMA.16816.F32 R16, R4.reuse, R58, R16 ;  /* 0x0000003a0410723c */ /* 0x048fec0000001810 */
[C---:B------:R-:W-:Y:S06]  /*39530*/  HMMA.16816.F32 R8, R4.reuse, R28, R8 ;  /* 0x0000001c0408723c */ /* 0x040fec0000001808 */
[C---:B------:R-:W-:Y:S11]  /*39540*/  HMMA.16816.F32 R28, R4.reuse, R30, R36 ;  /* 0x0000001e041c723c */ /* 0x040ff60000001824 */
[----:B------:R0:W-:Y:S04]  /*39550*/  STL.64 [R1+0x510], R16 ;  /* 0x0005101001007387 */ /* 0x0001e80000100a00 */
[----:B------:R1:W-:Y:S04]  /*39560*/  STL.64 [R1+0x518], R18 ;  /* 0x0005181201007387 */ /* 0x0003e80000100a00 */
[----:B------:R-:W2:Y:S04]  /*39570*/  LDL.LU.64 R56, [R1+0x4c0] ;  /* 0x0004c00001387983 */ /* 0x000ea80000300a00 */
[----:B------:R-:W2:Y:S04]  /*39580*/  LDL.LU.64 R58, [R1+0x4c8] ;  /* 0x0004c800013a7983 */ /* 0x000ea80000300a00 */
[----:B------:R-:W3:Y:S04]  /*39590*/  LDL.LU.64 R40, [R1+0x4b0] ;  /* 0x0004b00001287983 */ /* 0x000ee80000300a00 */
[----:B------:R-:W3:Y:S04]  /*395a0*/  LDL.LU.64 R42, [R1+0x4b8] ;  /* 0x0004b800012a7983 */ /* 0x000ee80000300a00 */
[----:B------:R-:W3:Y:S04]  /*395b0*/  LDL.LU.64 R52, [R1+0x1070] ;  /* 0x0010700001347983 */ /* 0x000ee80000300a00 */
[----:B------:R-:W3:Y:S04]  /*395c0*/  LDL.LU.64 R54, [R1+0x1078] ;  /* 0x0010780001367983 */ /* 0x000ee80000300a00 */
[----:B0-----:R-:W3:Y:S04]  /*395d0*/  LDL.LU.64 R16, [R1+0x1060] ;  /* 0x0010600001107983 */ /* 0x001ee80000300a00 */
[----:B-1----:R-:W3:Y:S04]  /*395e0*/  LDL.LU.64 R18, [R1+0x1068] ;  /* 0x0010680001127983 */ /* 0x002ee80000300a00 */
[----:B------:R-:W-:Y:S04]  /*395f0*/  STL.64 [R1+0x500], R8 ;  /* 0x0005000801007387 */ /* 0x000fe80000100a00 */
[----:B------:R0:W-:Y:S04]  /*39600*/  STL.64 [R1+0x508], R10 ;  /* 0x0005080a01007387 */ /* 0x0001e80000100a00 */
[----:B0-----:R-:W3:Y:S04]  /*39610*/  LDL.LU.64 R10, [R1+0x3630] ;  /* 0x00363000010a7983 */ /* 0x001ee80000300a00 */
[----:B------:R-:W3:Y:S04]  /*39620*/  LDL.LU.64 R8, [R1+0x3628] ;  /* 0x0036280001087983 */ /* 0x000ee80000300a00 */
[----:B------:R-:W3:Y:S04]  /*39630*/  LDL.LU.64 R38, [R1+0x3620] ;  /* 0x0036200001267983 */ /* 0x000ee80000300a00 */
[----:B------:R-:W3:Y:S04]  /*39640*/  LDL.LU.64 R36, [R1+0x3618] ;  /* 0x0036180001247983 */ /* 0x000ee80000300a00 */
[----:B------:R-:W-:Y:S04]  /*39650*/  STL.64 [R1+0x4f0], R28 ;  /* 0x0004f01c01007387 */ /* 0x000fe80000100a00 */
[----:B------:R0:W-:Y:S04]  /*39660*/  STL.64 [R1+0x4f8], R30 ;  /* 0x0004f81e01007387 */ /* 0x0001e80000100a00 */
[----:B0-----:R-:W4:Y:S04]  /*39670*/  LDL.LU.64 R30, [R1+0x3610] ;  /* 0x00361000011e7983 */ /* 0x001f280000300a00 */
[----:B------:R-:W3:Y:S01]  /*39680*/  LDL.LU.64 R28, [R1+0x3608] ;  /* 0x00360800011c7983 */ /* 0x000ee20000300a00 */
[C---:B--2---:R-:W-:Y:S06]  /*39690*/  HMMA.16816.F32 R56, R4.reuse, R60, R56 ;  /* 0x0000003c0438723c */ /* 0x044fec0000001838 */
[C---:B----4-:R-:W-:Y:S06]  /*396a0*/  HMMA.16816.F32 R48, R4.reuse, R30, R48 ;  /* 0x0000001e0430723c */ /* 0x050fec0000001830 */
[----:B---3--:R-:W-:Y:S06]  /*396b0*/  HMMA.16816.F32 R44, R4, R28, R44 ;  /* 0x0000001c042c723c */ /* 0x008fec000000182c */
[----:B------:R-:W-:-:S11]  /*396c0*/  IMAD.MOV.U32 R0, RZ, RZ, R29 ;  /* 0x000000ffff007224 */ /* 0x000fd600078e001d */
[----:B------:R0:W-:Y:S04]  /*396d0*/  STL.64 [R1+0x4e0], R48 ;  /* 0x0004e03001007387 */ /* 0x0001e80000100a00 */
[----:B------:R1:W-:Y:S04]  /*396e0*/  STL.64 [R1+0x4e8], R50 ;  /* 0x0004e83201007387 */ /* 0x0003e80000100a00 */
[----:B0-----:R-:W2:Y:S04]  /*396f0*/  LDL.LU.64 R48, [R1+0x1050] ;  /* 0x0010500001307983 */ /* 0x001ea80000300a00 */
[----:B-1----:R-:W2:Y:S04]  /*39700*/  LDL.LU.64 R50, [R1+0x1058] ;  /* 0x0010580001327983 */ /* 0x002ea80000300a00 */
[----:B------:R0:W-:Y:S04]  /*39710*/  STL.64 [R1+0x4d0], R44 ;  /* 0x0004d02c01007387 */ /* 0x0001e80000100a00 */
[----:B------:R1:W-:Y:S04]  /*39720*/  STL.64 [R1+0x4d8], R46 ;  /* 0x0004d82e01007387 */ /* 0x0003e80000100a00 */
[----:B0-----:R-:W3:Y:S04]  /*39730*/  LDL.LU.64 R44, [R1+0x1040] ;  /* 0x00104000012c7983 */ /* 0x001ee80000300a00 */
[----:B-1----:R-:W3:Y:S04]  /*39740*/  LDL.LU.64 R46, [R1+0x1048] ;  /* 0x00104800012e7983 */ /* 0x002ee80000300a00 */
[----:B------:R-:W4:Y:S04]  /*39750*/  LDL.LU.64 R28, [R1+0x1030] ;  /* 0x00103000011c7983 */ /* 0x000f280000300a00 */
[----:B------:R-:W4:Y:S04]  /*39760*/  LDL.LU.64 R30, [R1+0x1038] ;  /* 0x00103800011e7983 */ /* 0x000f280000300a00 */
[----:B------:R-:W-:Y:S04]  /*39770*/  STL.64 [R1+0x4c0], R56 ;  /* 0x0004c03801007387 */ /* 0x000fe80000100a00 */
[----:B------:R0:W-:Y:S04]  /*39780*/  STL.64 [R1+0x4c8], R58 ;  /* 0x0004c83a01007387 */ /* 0x0001e80000100a00 */
[----:B0-----:R-:W2:Y:S04]  /*39790*/  LDL.LU.64 R58, [R1+0x3600] ;  /* 0x00360000013a7983 */ /* 0x001ea80000300a00 */
[----:B------:R-:W3:Y:S01]  /*397a0*/  LDL.LU.64 R56, [R1+0x35f8] ;  /* 0x0035f80001387983 */ /* 0x000ee20000300a00 */
[C---:B--2---:R-:W-:Y:S06]  /*397b0*/  HMMA.16816.F32 R40, R4.reuse, R58, R40 ;  /* 0x0000003a0428723c */ /* 0x044fec0000001828 */
[----:B---3--:R-:W-:-:S15]  /*397c0*/  HMMA.16816.F32 R52, R4, R56, R52 ;  /* 0x000000380434723c */ /* 0x008fde0000001834 */
[----:B------:R-:W-:-:S02]  /*397d0*/  NOP ;  /* 0x0000000000007918 */ /* 0x000fc40000000000 */
[----:B------:R-:W-:Y:S04]  /*397e0*/  STL.64 [R1+0x4b0], R40 ;  /* 0x0004b02801007387 */ /* 0x000fe80000100a00 */
[----:B------:R0:W-:Y:S04]  /*397f0*/  STL.64 [R1+0x4b8], R42 ;  /* 0x0004b82a01007387 */ /* 0x0001e80000100a00 */
[----:B0-----:R-:W2:Y:S04]  /*39800*/  LDL.LU.64 R42, [R1+0x35f0] ;  /* 0x0035f000012a7983 */ /* 0x001ea80000300a00 */
[----:B------:R-:W3:Y:S04]  /*39810*/  LDL.LU.64 R40, [R1+0x35e8] ;  /* 0x0035e80001287983 */ /* 0x000ee80000300a00 */
[----:B------:R-:W-:Y:S04]  /*39820*/  STL.64 [R1+0x1070], R52 ;  /* 0x0010703401007387 */ /* 0x000fe80000100a00 */
[----:B------:R0:W-:Y:S04]  /*39830*/  STL.64 [R1+0x1078], R54 ;  /* 0x0010783601007387 */ /* 0x0001e80000100a00 */
[----:B0-----:R-:W4:Y:S04]  /*39840*/  LDL.LU.64 R54, [R1+0x35e0] ;  /* 0x0035e00001367983 */ /* 0x001f280000300a00 */
[----:B------:R-:W2:Y:S04]  /*39850*/  LDL.LU.64 R52, [R1+0x35d8] ;  /* 0x0035d80001347983 */ /* 0x000ea80000300a00 */
[----:B------:R-:W-:Y:S04]  /*39860*/  STL.64 [R1+0x3570], R58 ;  /* 0x0035703a01007387 */ /* 0x000fe80000100a00 */
[----:B------:R0:W-:Y:S04]  /*39870*/  STL.64 [R1+0x3568], R56 ;  /* 0x0035683801007387 */ /* 0x0001e80000100a00 */
[----:B0-----:R-:W3:Y:S04]  /*39880*/  LDL.LU.64 R56, [R1+0x1000] ;  /* 0x0010000001387983 */ /* 0x001ee80000300a00 */
[----:B------:R-:W3:Y:S01]  /*39890*/  LDL.LU.64 R58, [R1+0x1008] ;  /* 0x00100800013a7983 */ /* 0x000ee20000300a00 */
[C---:B----4-:R-:W-:Y:S06]  /*398a0*/  HMMA.16816.F32 R16, R4.reuse, R54, R16 ;  /* 0x000000360410723c */ /* 0x050fec0000001810 */
[----:B--2---:R-:W-:-:S15]  /*398b0*/  HMMA.16816.F32 R48, R4, R52, R48 ;  /* 0x000000340430723c */ /* 0x004fde0000001830 */
[----:B------:R-:W-:-:S02]  /*398c0*/  NOP ;  /* 0x0000000000007918 */ /* 0x000fc40000000000 */
[----:B------:R0:W-:Y:S04]  /*398d0*/  STL.64 [R1+0x1060], R16 ;  /* 0x0010601001007387 */ /* 0x0001e80000100a00 */
[----:B------:R1:W-:Y:S04]  /*398e0*/  STL.64 [R1+0x1068], R18 ;  /* 0x0010681201007387 */ /* 0x0003e80000100a00 */
[----:B0-----:R-:W3:Y:S04]  /*398f0*/  LDL.LU.64 R16, [R1+0xff0] ;  /* 0x000ff00001107983 */ /* 0x001ee80000300a00 */
[----:B-1----:R-:W3:Y:S04]  /*39900*/  LDL.LU.64 R18, [R1+0xff8] ;  /* 0x000ff80001127983 */ /* 0x002ee80000300a00 */
[----:B------:R-:W-:Y:S04]  /*39910*/  STL.64 [R1+0x1050], R48 ;  /* 0x0010503001007387 */ /* 0x000fe80000100a00 */
[----:B------:R0:W-:Y:S04]  /*39920*/  STL.64 [R1+0x1058], R50 ;  /* 0x0010583201007387 */ /* 0x0001e80000100a00 */
[----:B0-----:R-:W2:Y:S04]  /*39930*/  LDL.LU.64 R50, [R1+0x35d0] ;  /* 0x0035d00001327983 */ /* 0x001ea80000300a00 */
[----:B------:R-:W4:Y:S04]  /*39940*/  LDL.LU.64 R48, [R1+0x35c8] ;  /* 0x0035c80001307983 */ /* 0x000f280000300a00 */
[----:B------:R-:W-:Y:S04]  /*39950*/  STL.64 [R1+0x3560], R54 ;  /* 0x0035603601007387 */ /* 0x000fe80000100a00 */
[----:B------:R0:W-:Y:S04]  /*39960*/  STL.64 [R1+0x3558], R52 ;  /* 0x0035583401007387 */ /* 0x0001e80000100a00 */
[----:B0-----:R-:W3:Y:S04]  /*39970*/  LDL.LU.64 R52, [R1+0x1010] ;  /* 0x0010100001347983 */ /* 0x001ee80000300a00 */
[----:B------:R-:W3:Y:S01]  /*39980*/  LDL.LU.64 R54, [R1+0x1018] ;  /* 0x0010180001367983 */ /* 0x000ee20000300a00 */
[C---:B--2---:R-:W-:Y:S06]  /*39990*/  HMMA.16816.F32 R44, R4.reuse, R50, R44 ;  /* 0x00000032042c723c */ /* 0x044fec000000182c */
[----:B----4-:R-:W-:-:S15]  /*399a0*/  HMMA.16816.F32 R28, R4, R48, R28 ;  /* 0x00000030041c723c */ /* 0x010fde000000181c */
[----:B------:R-:W-:-:S02]  /*399b0*/  NOP ;  /* 0x0000000000007918 */ /* 0x000fc40000000000 */
[----:B------:R-:W-:Y:S04]  /*399c0*/  STL.64 [R1+0x1040], R44 ;  /* 0x0010402c01007387 */ /* 0x000fe80000100a00 */
[----:B------:R0:W-:Y:S04]  /*399d0*/  STL.64 [R1+0x1048], R46 ;  /* 0x0010482e01007387 */ /* 0x0001e80000100a00 */
[----:B0-----:R-:W2:Y:S04]  /*399e0*/  LDL.LU.64 R46, [R1+0x35c0] ;  /* 0x0035c000012e7983 */ /* 0x001ea80000300a00 */
[----:B------:R-:W4:Y:S04]  /*399f0*/  LDL.LU.64 R44, [R1+0x35b8] ;  /* 0x0035b800012c7983 */ /* 0x000f280000300a00 */
[----:B------:R0:W-:Y:S04]  /*39a00*/  STL.64 [R1+0x1030], R28 ;  /* 0x0010301c01007387 */ /* 0x0001e80000100a00 */
[----:B------:R1:W-:Y:S04]  /*39a10*/  STL.64 [R1+0x1038], R30 ;  /* 0x0010381e01007387 */ /* 0x0003e80000100a00 */
[----:B0-----:R-:W4:Y:S04]  /*39a20*/  LDL.LU.64 R28, [R1+0xfe0] ;  /* 0x000fe000011c7983 */ /* 0x001f280000300a00 */
[----:B-1----:R-:W4:Y:S04]  /*39a30*/  LDL.LU.64 R30, [R1+0xfe8] ;  /* 0x000fe800011e7983 */ /* 0x002f280000300a00 */
[----:B------:R-:W-:Y:S04]  /*39a40*/  STL.64 [R1+0x3550], R50 ;  /* 0x0035503201007387 */ /* 0x000fe80000100a00 */
[----:B------:R0:W-:Y:S04]  /*39a50*/  STL.64 [R1+0x3548], R48 ;  /* 0x0035483001007387 */ /* 0x0001e80000100a00 */
[----:B0-----:R-:W2:Y:S04]  /*39a60*/  LDL.LU.64 R48, [R1+0x1020] ;  /* 0x0010200001307983 */ /* 0x001ea80000300a00 */
[----:B------:R-:W2:Y:S01]  /*39a70*/  LDL.LU.64 R50, [R1+0x1028] ;  /* 0x0010280001327983 */ /* 0x000ea20000300a00 */
[C---:B---3--:R-:W-:Y:S06]  /*39a80*/  HMMA.16816.F32 R16, R4.reuse, R40, R16 ;  /* 0x000000280410723c */ /* 0x048fec0000001810 */
[----:B--2---:R-:W-:-:S15]  /*39a90*/  HMMA.16816.F32 R48, R4, R46, R48 ;  /* 0x0000002e0430723c */ /* 0x004fde0000001830 */
[----:B------:R-:W-:-:S08]  /*39aa0*/  NOP ;  /* 0x0000000000007918 */ /* 0x000fd00000000000 */
[----:B------:R-:W-:Y:S04]  /*39ab0*/  STL.64 [R1+0x1020], R48 ;  /* 0x0010203001007387 */ /* 0x000fe80000100a00 */
[----:B------:R4:W-:Y:S02]  /*39ac0*/  STL.64 [R1+0x1028], R50 ;  /* 0x0010283201007387 */ /* 0x0009e40000100a00 */
[----:B----4-:R-:W-:Y:S02]  /*39ad0*/  HMMA.16816.F32 R48, R4, R44, R52 ;  /* 0x0000002c0430723c */ /* 0x010fe40000001834 */
[----:B------:R-:W2:Y:S04]  /*39ae0*/  LDL.LU.64 R52, [R1+0xfd0] ;  /* 0x000fd00001347983 */ /* 0x000ea80000300a00 */
[----:B------:R-:W2:-:S15]  /*39af0*/  LDL.LU.64 R54, [R1+0xfd8] ;  /* 0x000fd80001367983 */ /* 0x000e9e0000300a00 */
[----:B------:R-:W-:-:S02]  /*39b00*/  NOP ;  /* 0x0000000000007918 */ /* 0x000fc40000000000 */
[----:B------:R-:W-:Y:S04]  /*39b10*/  STL.64 [R1+0x1010], R48 ;  /* 0x0010103001007387 */ /* 0x000fe80000100a00 */
[----:B------:R0:W-:Y:S02]  /*39b20*/  STL.64 [R1+0x1018], R50 ;  /* 0x0010183201007387 */ /* 0x0001e40000100a00 */
[----:B0-----:R-:W-:Y:S02]  /*39b30*/  HMMA.16816.F32 R48, R4, R42, R56 ;  /* 0x0000002a0430723c */ /* 0x001fe40000001838 */
[----:B------:R-:W-:Y:S04]  /*39b40*/  STL.64 [R1+0x3580], R46 ;  /* 0x0035802e01007387 */ /* 0x000fe80000100a00 */
[----:B------:R0:W-:Y:S04]  /*39b50*/  STL.64 [R1+0x3578], R44 ;  /* 0x0035782c01007387 */ /* 0x0001e80000100a00 */
[----:B0-----:R-:W3:-:S13]  /*39b60*/  LDL.LU.64 R44, [R1+0xfc0] ;  /* 0x000fc000012c7983 */ /* 0x001eda0000300a00 */
[----:B------:R-:W-:Y:S04]  /*39b70*/  STL.64 [R1+0x1000], R48 ;  /* 0x0010003001007387 */ /* 0x000fe80000100a00 */
[----:B------:R-:W-:Y:S04]  /*39b80*/  STL.64 [R1+0x1008], R50 ;  /* 0x0010083201007387 */ /* 0x000fe80000100a00 */
[----:B------:R-:W3:Y:S04]  /*39b90*/  LDL.LU.64 R46, [R1+0xfc8] ;  /* 0x000fc800012e7983 */ /* 0x000ee80000300a00 */
[----:B------:R0:W-:Y:S04]  /*39ba0*/  STL.64 [R1+0xff0], R16 ;  /* 0x000ff01001007387 */ /* 0x0001e80000100a00 */
[----:B------:R1:W-:Y:S04]  /*39bb0*/  STL.64 [R1+0xff8], R18 ;  /* 0x000ff81201007387 */ /* 0x0003e80000100a00 */
[----:B0-----:R-:W4:Y:S04]  /*39bc0*/  LDL.LU.64 R16, [R1+0xfb0] ;  /* 0x000fb00001107983 */ /* 0x001f280000300a00 */
[----:B-1----:R-:W4:Y:S04]  /*39bd0*/  LDL.LU.64 R18, [R1+0xfb8] ;  /* 0x000fb80001127983 */ /* 0x002f280000300a00 */
[----:B------:R-:W-:Y:S04]  /*39be0*/  STL.64 [R1+0x3590], R42 ;  /* 0x0035902a01007387 */ /* 0x000fe80000100a00 */
[----:B------:R0:W-:Y:S04]  /*39bf0*/  STL.64 [R1+0x3588], R40 ;  /* 0x0035882801007387 */ /* 0x0001e80000100a00 */
[----:B0-----:R-:W4:Y:S04]  /*39c00*/  LDL.LU.64 R40, [R1+0xfa0] ;  /* 0x000fa00001287983 */ /* 0x001f280000300a00 */
[----:B------:R-:W4:Y:S01]  /*39c10*/  LDL.LU.64 R42, [R1+0xfa8] ;  /* 0x000fa800012a7983 */ /* 0x000f220000300a00 */
[----:B------:R-:W-:-:S15]  /*39c20*/  HMMA.16816.F32 R28, R4, R38, R28 ;  /* 0x00000026041c723c */ /* 0x000fde000000181c */
[----:B------:R-:W-:-:S08]  /*39c30*/  NOP ;  /* 0x0000000000007918 */ /* 0x000fd00000000000 */
[----:B------:R0:W-:Y:S04]  /*39c40*/  STL.64 [R1+0xfe0], R28 ;  /* 0x000fe01c01007387 */ /* 0x0001e80000100a00 */
[----:B------:R1:W-:Y:S04]  /*39c50*/  STL.64 [R1+0xfe8], R30 ;  /* 0x000fe81e01007387 */ /* 0x0003e80000100a00 */
[----:B------:R-:W4:Y:S04]  /*39c60*/  LDL.LU R50, [R1+0x1394] ;  /* 0x0013940001327983 */ /* 0x000f280000300800 */
[----:B0-----:R-:W4:Y:S04]  /*39c70*/  LDL.LU R28, [R1+0x1390] ;  /* 0x00139000011c7983 */ /* 0x001f280000300800 */
[----:B------:R-:W4:Y:S04]  /*39c80*/  LDL.LU R51, [R1+0x139c] ;  /* 0x00139c0001337983 */ /* 0x000f280000300800 */
[----:B------:R-:W4:Y:S04]  /*39c90*/  LDL.LU R29, [R1+0x1398] ;  /* 0x00139800011d7983 */ /* 0x000f280000300800 */
[----:B------:R-:W4:Y:S04]  /*39ca0*/  LDL.LU R48, [R1+0x13a4] ;  /* 0x0013a40001307983 */ /* 0x000f280000300800 */
[----:B-1----:R-:W4:Y:S01]  /*39cb0*/  LDL.LU R30, [R1+0x13a0] ;  /* 0x0013a000011e7983 */ /* 0x002f220000300800 */
[----:B--2---:R-:W-:-:S15]  /*39cc0*/  HMMA.16816.F32 R52, R4, R36, R52 ;  /* 0x000000240434723c */ /* 0x004fde0000001834 */
[----:B------:R-:W-:-:S08]  /*39cd0*/  NOP ;  /* 0x0000000000007918 */ /* 0x000fd00000000000 */
[----:B------:R-:W-:Y:S04]  /*39ce0*/  STL.64 [R1+0xfd0], R52 ;  /* 0x000fd03401007387 */ /* 0x000fe80000100a00 */
[----:B------:R-:W-:Y:S04]  /*39cf0*/  STL.64 [R1+0xfd8], R54 ;  /* 0x000fd83601007387 */ /* 0x000fe80000100a00 */
[----:B------:R-:W-:Y:S04]  /*39d00*/  STL.64 [R1+0x3540], R38 ;  /* 0x0035402601007387 */ /* 0x000fe80000100a00 */
[----:B------:R3:W-:Y:S04]  /*39d10*/  STL.64 [R1+0x3538], R36 ;  /* 0x0035382401007387 */ /* 0x0007e80000100a00 */
[----:B------:R-:W2:Y:S04]  /*39d20*/  LDL.LU R49, [R1+0x13ac] ;  /* 0x0013ac0001317983 */ /* 0x000ea80000300800 */
[----:B------:R-:W2:Y:S01]  /*39d30*/  LDL.LU R31, [R1+0x13a8] ;  /* 0x0013a800011f7983 */ /* 0x000ea20000300800 */
[----:B---3--:R-:W-:-:S15]  /*39d40*/  HMMA.16816.F32 R36, R4, R2, R44 ;  /* 0x000000020424723c */ /* 0x008fde000000182c */
[----:B------:R-:W-:-:S08]  /*39d50*/  NOP ;  /* 0x0000000000007918 */ /* 0x000fd00000000000 */
[----:B------:R-:W-:Y:S04]  /*39d60*/  STL.64 [R1+0xfc0], R36 ;  /* 0x000fc02401007387 */ /* 0x000fe80000100a00 */
[----:B------:R4:W-:Y:S02]  /*39d70*/  STL.64 [R1+0xfc8], R38 ;  /* 0x000fc82601007387 */ /* 0x0009e40000100a00 */
[----:B----4-:R-:W-:Y:S02]  /*39d80*/  HMMA.16816.F32 R36, R4, R8, R16 ;  /* 0x000000080424723c */ /* 0x010fe40000001810 */
[----:B------:R-:W3:Y:S04]  /*39d90*/  LDL.LU.64 R16, [R1+0xf80] ;  /* 0x000f800001107983 */ /* 0x000ee80000300a00 */
[----:B------:R-:W3:-:S15]  /*39da0*/  LDL.LU.64 R18, [R1+0xf88] ;  /* 0x000f880001127983 */ /* 0x000ede0000300a00 */
[----:B------:R-:W-:-:S02]  /*39db0*/  NOP ;  /* 0x0000000000007918 */ /* 0x000fc40000000000 */
[----:B------:R-:W-:Y:S04]  /*39dc0*/  STL.64 [R1+0xfb0], R36 ;  /* 0x000fb02401007387 */ /* 0x000fe80000100a00 */
[----:B------:R0:W-:Y:S04]  /*39dd0*/  STL.64 [R1+0xfb8], R38 ;  /* 0x000fb82601007387 */ /* 0x0001e80000100a00 */
[----:B------:R-:W4:Y:S04]  /*39de0*/  LDL.LU.64 R56, [R1+0xf70] ;  /* 0x000f700001387983 */ /* 0x000f280000300a00 */
[----:B------:R-:W4:Y:S04]  /*39df0*/  LDL.LU.64 R58, [R1+0xf78] ;  /* 0x000f7800013a7983 */ /* 0x000f280000300a00 */
[----:B------:R-:W2:Y:S04]  /*39e00*/  LDL.LU.64 R52, [R1+0xf60] ;  /* 0x000f600001347983 */ /* 0x000ea80000300a00 */
[----:B------:R-:W2:Y:S04]  /*39e10*/  LDL.LU.64 R54, [R1+0xf68] ;  /* 0x000f680001367983 */ /* 0x000ea80000300a00 */
[----:B------:R-:W2:Y:S04]  /*39e20*/  LDL.LU.64 R44, [R1+0xf50] ;  /* 0x000f5000012c7983 */ /* 0x000ea80000300a00 */
[----:B------:R-:W2:Y:S01]  /*39e30*/  LDL.LU.64 R46, [R1+0xf58] ;  /* 0x000f5800012e7983 */ /* 0x000ea20000300a00 */
[----:B0-----:R-:W-:-:S15]  /*39e40*/  HMMA.16816.F32 R36, R4, R10, R40 ;  /* 0x0000000a0424723c */ /* 0x001fde0000001828 */
[----:B------:R-:W-:-:S08]  /*39e50*/  NOP ;  /* 0x0000000000007918 */ /* 0x000fd00000000000 */
[----:B------:R0:W-:Y:S04]  /*39e60*/  STL.64 [R1+0xfa0], R36 ;  /* 0x000fa02401007387 */ /* 0x0001e80000100a00 */
[----:B------:R1:W-:Y:S04]  /*39e70*/  STL.64 [R1+0xfa8], R38 ;  /* 0x000fa82601007387 */ /* 0x0003e80000100a00 */
[----:B------:R-:W2:Y:S04]  /*39e80*/  LDL.LU.64 R40, [R1+0xf40] ;  /* 0x000f400001287983 */ /* 0x000ea80000300a00 */
[----:B------:R-:W2:Y:S04]  /*39e90*/  LDL.LU.64 R42, [R1+0xf48] ;  /* 0x000f4800012a7983 */ /* 0x000ea80000300a00 */
[----:B0-----:R-:W2:Y:S04]  /*39ea0*/  LDL.LU.64 R36, [R1+0xf30] ;  /* 0x000f300001247983 */ /* 0x001ea80000300a00 */
[----:B-1----:R-:W2:Y:S04]  /*39eb0*/  LDL.LU.64 R38, [R1+0xf38] ;  /* 0x000f380001267983 */ /* 0x002ea80000300a00 */
[----:B------:R-:W-:Y:S04]  /*39ec0*/  STL.64 [R1+0x3520], R10 ;  /* 0x0035200a01007387 */ /* 0x000fe80000100a00 */
[----:B------:R0:W-:Y:S04]  /*39ed0*/  STL.64 [R1+0x3518], R8 ;  /* 0x0035180801007387 */ /* 0x0001e80000100a00 */
[----:B0-----:R-:W4:Y:S04]  /*39ee0*/  LDL.LU.64 R8, [R1+0xf90] ;  /* 0x000f900001087983 */ /* 0x001f280000300a00 */
[----:B------:R-:W4:Y:S01]  /*39ef0*/  LDL.LU.64 R10, [R1+0xf98] ;  /* 0x000f9800010a7983 */ /* 0x000f220000300a00 */
[C---:B---3--:R-:W-:Y:S06]  /*39f00*/  HMMA.16816.F32 R16, R4.reuse, R14, R16 ;  /* 0x0000000e0410723c */ /* 0x048fec0000001810 */
[----:B----4-:R-:W-:-:S15]  /*39f10*/  HMMA.16816.F32 R8, R4, R12, R8 ;  /* 0x0000000c0408723c */ /* 0x010fde0000001808 */
[----:B------:R-:W-:-:S08]  /*39f20*/  NOP ;  /* 0x0000000000007918 */ /* 0x000fd00000000000 */
        /* <DEDUP_REMOVED lines=9> */
[----:B------:R2:W-:Y:S01]  /*39fc0*/  STL.64 [R1+0x3528], R12 ;  /* 0x0035280c01007387 */ /* 0x0005e20000100a00 */
[C---:B----4-:R-:W-:Y:S06]  /*39fd0*/  HMMA.16816.F32 R56, R4.reuse, R16, R56 ;  /* 0x000000100438723c */ /* 0x050fec0000001838 */
[----:B--2---:R-:W-:Y:S07]  /*39fe0*/  HMMA.16816.F32 R12, R4, R18, R52 ;  /* 0x00000012040c723c */ /* 0x004fee0000001834 */
[----:B------:R-:W-:-:S02]  /*39ff0*/  IMAD.MOV.U32 R54, RZ, RZ, R23 ;  /* 0x000000ffff367224 */ /* 0x000fc400078e0017 */
[----:B------:R-:W-:Y:S02]  /*3a000*/  IMAD.MOV.U32 R55, RZ, RZ, R25 ;  /* 0x000000ffff377224 */ /* 0x000fe400078e0019 */
[----:B------:R-:W-:-:S06]  /*3a010*/  IMAD.MOV.U32 R52, RZ, RZ, R27 ;  /* 0x000000ffff347224 */ /* 0x000fcc00078e001b */
[----:B------:R0:W-:Y:S04]  /*3a020*/  STL.64 [R1+0xf70], R56 ;  /* 0x000f703801007387 */ /* 0x0001e80000100a00 */
[----:B------:R1:W-:Y:S04]  /*3a030*/  STL.64 [R1+0xf78], R58 ;  /* 0x000f783a01007387 */ /* 0x0003e80000100a00 */
[----:B------:R-:W2:Y:S04]  /*3a040*/  LDL.LU R23, [R1+0x35a4] ;  /* 0x0035a40001177983 */ /* 0x000ea80000300800 */
[----:B------:R-:W-:Y:S04]  /*3a050*/  STL.64 [R1+0xf60], R12 ;  /* 0x000f600c01007387 */ /* 0x000fe80000100a00 */
[----:B------:R4:W-:Y:S04]  /*3a060*/  STL.64 [R1+0xf68], R14 ;  /* 0x000f680e01007387 */ /* 0x0009e80000100a00 */
[----:B------:R-:W3:Y:S04]  /*3a070*/  LDL.LU R25, [R1+0x35a0] ;  /* 0x0035a00001197983 */ /* 0x000ee80000300800 */
[----:B0-----:R-:W3:Y:S04]  /*3a080*/  LDL.64 R56, [R1+0x18] ;  /* 0x0000180001387983 */ /* 0x001ee80000100a00 */
[----:B-1----:R-:W3:Y:S04]  /*3a090*/  LDL.64 R58, [R1+0x10] ;  /* 0x00001000013a7983 */ /* 0x002ee80000100a00 */
[----:B------:R-:W3:Y:S01]  /*3a0a0*/  LDL.LU R27, [R1+0x359c] ;  /* 0x00359c00011b7983 */ /* 0x000ee20000300800 */
[----:B----4-:R-:W-:Y:S01]  /*3a0b0*/  HMMA.16816.F32 R12, R4, R20, R44 ;  /* 0x00000014040c723c */ /* 0x010fe2000000182c */
[----:B------:R-:W-:-:S15]  /*3a0c0*/  IMAD.MOV.U32 R53, RZ, RZ, R33 ;  /* 0x000000ffff357224 */ /* 0x000fde00078e0021 */
[----:B------:R-:W-:-:S07]  /*3a0d0*/  NOP ;  /* 0x0000000000007918 */ /* 0x000fce0000000000 */
[----:B------:R-:W-:Y:S04]  /*3a0e0*/  STL.64 [R1+0xf50], R12 ;  /* 0x000f500c01007387 */ /* 0x000fe80000100a00 */
[----:B------:R3:W-:Y:S04]  /*3a0f0*/  STL.64 [R1+0xf58], R14 ;  /* 0x000f580e01007387 */ /* 0x0007e80000100a00 */
[----:B------:R-:W4:Y:S01]  /*3a100*/  LDL.LU R33, [R1+0x3598] ;  /* 0x0035980001217983 */ /* 0x000f220000300800 */
[----:B------:R-:W-:Y:S02]  /*3a110*/  IMAD R28, R28, 0x100, R50 ;  /* 0x000001001c1c7824 */ /* 0x000fe400078e0232 */
[----:B------:R-:W-:Y:S01]  /*3a120*/  IMAD R29, R29, 0x100, R51 ;  /* 0x000001001d1d7824 */ /* 0x000fe200078e0233 */
[C---:B--2---:R-:W-:Y:S06]  /*3a130*/  HMMA.16816.F32 R40, R4.reuse, R22, R40 ;  /* 0x000000160428723c */ /* 0x044fec0000001828 */
[C---:B---3--:R-:W-:Y:S06]  /*3a140*/  HMMA.16816.F32 R12, R4.reuse, R24, R36 ;  /* 0x00000018040c723c */ /* 0x048fec0000001824 */
[C---:B------:R-:W-:Y:S11]  /*3a150*/  HMMA.16816.F32 R8, R4.reuse, R26, R8 ;  /* 0x0000001a0408723c */ /* 0x040ff60000001808 */
[----:B------:R-:W-:Y:S04]  /*3a160*/  STL.64 [R1+0xf40], R40 ;  /* 0x000f402801007387 */ /* 0x000fe80000100a00 */
[----:B------:R-:W-:Y:S04]  /*3a170*/  STL.64 [R1+0xf48], R42 ;  /* 0x000f482a01007387 */ /* 0x000fe80000100a00 */
[----:B------:R0:W-:Y:S04]  /*3a180*/  STL.64 [R1+0xf30], R12 ;  /* 0x000f300c01007387 */ /* 0x0001e80000100a00 */
[----:B------:R1:W-:Y:S04]  /*3a190*/  STL.64 [R1+0xf38], R14 ;  /* 0x000f380e01007387 */ /* 0x0003e80000100a00 */
[----:B------:R-:W4:Y:S04]  /*3a1a0*/  LDL.LU.64 R44, [R1+0x1130] ;  /* 0x00113000012c7983 */ /* 0x000f280000300a00 */
[----:B------:R-:W4:Y:S04]  /*3a1b0*/  LDL.LU.64 R46, [R1+0x1138] ;  /* 0x00113800012e7983 */ /* 0x000f280000300a00 */
[----:B------:R2:W-:Y:S04]  /*3a1c0*/  STL.64 [R1+0xf20], R8 ;  /* 0x000f200801007387 */ /* 0x0005e80000100a00 */
[----:B------:R3:W-:Y:S04]  /*3a1d0*/  STL.64 [R1+0xf28], R10 ;  /* 0x000f280a01007387 */ /* 0x0007e80000100a00 */
[----:B------:R-:W4:Y:S04]  /*3a1e0*/  LDL.64 R50, [R1+0x8] ;  /* 0x0000080001327983 */ /* 0x000f280000100a00 */
[----:B------:R-:W-:Y:S04]  /*3a1f0*/  STL [R1+0x350c], R26 ;  /* 0x00350c1a01007387 */ /* 0x000fe80000100800 */
[----:B------:R-:W-:Y:S04]  /*3a200*/  STL [R1+0x3508], R27 ;  /* 0x0035081b01007387 */ /* 0x000fe80000100800 */
[----:B0-----:R-:W4:Y:S04]  /*3a210*/  LDL.LU.64 R12, [R1+0x1120] ;  /* 0x00112000010c7983 */ /* 0x001f280000300a00 */
[----:B-1----:R-:W4:Y:S04]  /*3a220*/  LDL.LU.64 R14, [R1+0x1128] ;  /* 0x00112800010e7983 */ /* 0x002f280000300a00 */
[----:B------:R-:W4:Y:S04]  /*3a230*/  LDL.LU.64 R40, [R1+0x4a0] ;  /* 0x0004a00001287983 */ /* 0x000f280000300a00 */
[----:B------:R-:W4:Y:S04]  /*3a240*/  LDL.LU.64 R42, [R1+0x4a8] ;  /* 0x0004a800012a7983 */ /* 0x000f280000300a00 */
[----:B------:R-:W4:Y:S04]  /*3a250*/  LDL.LU.64 R36, [R1+0x490] ;  /* 0x0004900001247983 */ /* 0x000f280000300a00 */
[----:B------:R-:W4:Y:S04]  /*3a260*/  LDL.LU.64 R38, [R1+0x498] ;  /* 0x0004980001267983 */ /* 0x000f280000300a00 */
[----:B--2---:R-:W2:Y:S04]  /*3a270*/  LDL.LU.64 R8, [R1+0xf00] ;  /* 0x000f000001087983 */ /* 0x004ea80000300a00 */
[----:B---3--:R-:W2:Y:S01]  /*3a280*/  LDL.LU.64 R10, [R1+0xf08] ;  /* 0x000f0800010a7983 */ /* 0x008ea20000300a00 */
[C---:B----4-:R-:W-:Y:S06]  /*3a290*/  HMMA.16816.F32 R44, R4.reuse, R32, R44 ;  /* 0x00000020042c723c */ /* 0x050fec000000182c */
[----:B------:R-:W-:-:S15]  /*3a2a0*/  HMMA.16816.F32 R12, R4, R34, R12 ;  /* 0x00000022040c723c */ /* 0x000fde000000180c */
[----:B------:R-:W-:-:S02]  /*3a2b0*/  NOP ;  /* 0x0000000000007918 */ /* 0x000fc40000000000 */
[----:B------:R-:W-:Y:S04]  /*3a2c0*/  STL.64 [R1+0x1130], R44 ;  /* 0x0011302c01007387 */ /* 0x000fe80000100a00 */
[----:B------:R0:W-:Y:S04]  /*3a2d0*/  STL.64 [R1+0x1138], R46 ;  /* 0x0011382e01007387 */ /* 0x0001e80000100a00 */
[----:B0-----:R-:W3:Y:S04]  /*3a2e0*/  LDL R46, [R1] ;  /* 0x00000000012e7983 */ /* 0x001ee80000100800 */
[----:B------:R-:W-:Y:S04]  /*3a2f0*/  STL [R1+0x3504], R32 ;  /* 0x0035042001007387 */ /* 0x000fe80000100800 */
[----:B------:R-:W-:Y:S04]  /*3a300*/  STL [R1+0x3500], R33 ;  /* 0x0035002101007387 */ /* 0x000fe80000100800 */
[----:B------:R0:W-:Y:S04]  /*3a310*/  STL.64 [R1+0x1120], R12 ;  /* 0x0011200c01007387 */ /* 0x0001e80000100a00 */
[----:B------:R1:W-:Y:S04]  /*3a320*/  STL.64 [R1+0x1128], R14 ;  /* 0x0011280e01007387 */ /* 0x0003e80000100a00 */
[----:B0-----:R-:W4:Y:S04]  /*3a330*/  LDL.LU.64 R12, [R1+0xef0] ;  /* 0x000ef000010c7983 */ /* 0x001f280000300a00 */
[----:B-1----:R-:W4:Y:S04]  /*3a340*/  LDL.LU.64 R14, [R1+0xef8] ;  /* 0x000ef800010e7983 */ /* 0x002f280000300a00 */
[----:B------:R-:W-:Y:S04]  /*3a350*/  STL [R1+0x3514], R34 ;  /* 0x0035142201007387 */ /* 0x000fe80000100800 */
[----:B------:R0:W-:Y:S04]  /*3a360*/  STL [R1+0x3510], R35 ;  /* 0x0035102301007387 */ /* 0x0001e80000100800 */
[----:B------:R-:W2:Y:S04]  /*3a370*/  LDL.LU.64 R32, [R1+0xf10] ;  /* 0x000f100001207983 */ /* 0x000ea80000300a00 */
[----:B0-----:R-:W2:Y:S01]  /*3a380*/  LDL.LU.64 R34, [R1+0xf18] ;  /* 0x000f180001227983 */ /* 0x001ea20000300a00 */
[----:B------:R-:W-:-:S02]  /*3a390*/  IMAD R30, R30, 0x100, R48 ;  /* 0x000001001e1e7824 */ /* 0x000fc400078e0230 */
[----:B------:R-:W-:Y:S01]  /*3a3a0*/  IMAD R31, R31, 0x100, R49 ;  /* 0x000001001f1f7824 */ /* 0x000fe200078e0231 */
[----:B------:R-:W-:Y:S02]  /*3a3b0*/  F2FP.F16.E5M2.UNPACK_B R28, R28 ;  /* 0x0000001cff1c723e */ /* 0x000fe400020004ff */
[----:B------:R-:W-:Y:S02]  /*3a3c0*/  F2FP.F16.E5M2.UNPACK_B R29, R29 ;  /* 0x0000001dff1d723e */ /* 0x000fe400020004ff */
[----:B------:R-:W-:Y:S02]  /*3a3d0*/  F2FP.F16.E5M2.UNPACK_B R30, R30 ;  /* 0x0000001eff1e723e */ /* 0x000fe400020004ff */
[----:B------:R-:W-:-:S07]  /*3a3e0*/  F2FP.F16.E5M2.UNPACK_B R31, R31 ;  /* 0x0000001fff1f723e */ /* 0x000fce00020004ff */
[----:B------:R-:W-:Y:S01]  /*3a3f0*/  HMMA.16816.F32 R40, R28, R54, R40 ;  /* 0x000000361c28723c */ /* 0x000fe20000001828 */
[----:B------:R-:W-:Y:S02]  /*3a400*/  IMAD.MOV.U32 R26, RZ, RZ, R58 ;  /* 0x000000ffff1a7224 */ /* 0x000fe400078e003a */
[----:B------:R-:W-:-:S03]  /*3a410*/  IMAD.MOV.U32 R27, RZ, RZ, R59 ;  /* 0x000000ffff1b7224 */ /* 0x000fc600078e003b */
[----:B--2---:R-:W-:Y:S06]  /*3a420*/  HMMA.16816.F32 R32, R4, R52, R32 ;  /* 0x000000340420723c */ /* 0x004fec0000001820 */
[----:B------:R-:W-:-:S15]  /*3a430*/  HMMA.16816.F32 R4, R28, R56, R36 ;  /* 0x000000381c04723c */ /* 0x000fde0000001824 */
[----:B------:R-:W-:-:S02]  /*3a440*/  NOP ;  /* 0x0000000000007918 */ /* 0x000fc40000000000 */
[----:B------:R-:W-:Y:S04]  /*3a450*/  STL.64 [R1+0xf10], R32 ;  /* 0x000f102001007387 */ /* 0x000fe80000100a00 */
[----:B------:R-:W-:Y:S04]  /*3a460*/  STL.64 [R1+0xf18], R34 ;  /* 0x000f182201007387 */ /* 0x000fe80000100a00 */
[----:B------:R-:W-:Y:S04]  /*3a470*/  STL.64 [R1+0x4a0], R40 ;  /* 0x0004a02801007387 */ /* 0x000fe80000100a00 */
[----:B------:R-:W-:Y:S04]  /*3a480*/  STL.64 [R1+0x4a8], R42 ;  /* 0x0004a82a01007387 */ /* 0x000fe80000100a00 */
[----:B------:R-:W-:Y:S04]  /*3a490*/  STL.64 [R1+0x490], R4 ;  /* 0x0004900401007387 */ /* 0x000fe80000100a00 */
[----:B------:R0:W-:Y:S02]  /*3a4a0*/  STL.64 [R1+0x498], R6 ;  /* 0x0004980601007387 */ /* 0x0001e40000100a00 */
[----:B0-----:R-:W-:Y:S01]  /*3a4b0*/  HMMA.16816.F32 R4, R28, R58, R8 ;  /* 0x0000003a1c04723c */ /* 0x001fe20000001808 */
[----:B------:R-:W-:-:S02]  /*3a4c0*/  IMAD.MOV.U32 R32, RZ, RZ, R56 ;  /* 0x000000ffff207224 */ /* 0x000fc400078e0038 */
[----:B------:R-:W-:-:S15]  /*3a4d0*/  IMAD.MOV.U32 R33, RZ, RZ, R57 ;  /* 0x000000ffff217224 */ /* 0x000fde00078e0039 */
[----:B------:R-:W-:-:S05]  /*3a4e0*/  NOP ;  /* 0x0000000000007918 */ /* 0x000fca0000000000 */
[----:B------:R-:W-:Y:S04]  /*3a4f0*/  STL.64 [R1+0xf00], R4 ;  /* 0x000f000401007387 */ /* 0x000fe80000100a00 */
[----:B------:R4:W-:Y:S04]  /*3a500*/  STL.64 [R1+0xf08], R6 ;  /* 0x000f080601007387 */ /* 0x0009e80000100a00 */
[----:B------:R-:W3:Y:S04]  /*3a510*/  LDL.LU.64 R40, [R1+0xee0] ;  /* 0x000ee00001287983 */ /* 0x000ee80000300a00 */
[----:B------:R-:W3:Y:S04]  /*3a520*/  LDL.LU.64 R42, [R1+0xee8] ;  /* 0x000ee800012a7983 */ /* 0x000ee80000300a00 */
[----:B------:R-:W2:Y:S04]  /*3a530*/  LDL.LU.64 R56, [R1+0xed0] ;  /* 0x000ed00001387983 */ /* 0x000ea80000300a00 */
[----:B------:R-:W2:Y:S01]  /*3a540*/  LDL.LU.64 R58, [R1+0xed8] ;  /* 0x000ed800013a7983 */ /* 0x000ea20000300a00 */
[----:B------:R-:W-:-:S03]  /*3a550*/  IMAD.MOV.U32 R47, RZ, RZ, R0 ;  /* 0x000000ffff2f7224 */ /* 0x000fc600078e0000 */
[----:B------:R-:W2:Y:S04]  /*3a560*/  LDL.LU.64 R8, [R1+0xec0] ;  /* 0x000ec00001087983 */ /* 0x000ea80000300a00 */
[----:B------:R-:W2:Y:S04]  /*3a570*/  LDL.LU.64 R10, [R1+0xec8] ;  /* 0x000ec800010a7983 */ /* 0x000ea80000300a00 */
[----:B------:R-:W2:Y:S04]  /*3a580*/  LDL.LU.64 R52, [R1+0xeb0] ;  /* 0x000eb00001347983 */ /* 0x000ea80000300a00 */
[----:B------:R-:W2:Y:S01]  /*3a590*/  LDL.LU.64 R54, [R1+0xeb8] ;  /* 0x000eb80001367983 */ /* 0x000ea20000300a00 */
[----:B----4-:R-:W-:Y:S06]  /*3a5a0*/  HMMA.16816.F32 R4, R28, R50, R12 ;  /* 0x000000321c04723c */ /* 0x010fec000000180c */
[----:B------:R-:W-:-:S02]  /*3a5b0*/  IMAD.MOV.U32 R34, RZ, RZ, R50 ;  /* 0x000000ffff227224 */ /* 0x000fc400078e0032 */
[----:B------:R-:W-:-:S15]  /*3a5c0*/  IMAD.MOV.U32 R35, RZ, RZ, R51 ;  /* 0x000000ffff237224 */ /* 0x000fde00078e0033 */
[----:B------:R0:W-:Y:S04]  /*3a5d0*/  STL.64 [R1+0xef0], R4 ;  /* 0x000ef00401007387 */ /* 0x0001e80000100a00 */
[----:B------:R1:W-:Y:S04]  /*3a5e0*/  STL.64 [R1+0xef8], R6 ;  /* 0x000ef80601007387 */ /* 0x0003e80000100a00 */
[----:B------:R-:W4:Y:S04]  /*3a5f0*/  LDL.LU.64 R48, [R1+0xea0] ;  /* 0x000ea00001307983 */ /* 0x000f280000300a00 */
[----:B------:R-:W4:Y:S04]  /*3a600*/  LDL.LU.64 R50, [R1+0xea8] ;  /* 0x000ea80001327983 */ /* 0x000f280000300a00 */
[----:B------:R-:W4:Y:S04]  /*3a610*/  LDL.LU.64 R36, [R1+0xe80] ;  /* 0x000e800001247983 */ /* 0x000f280000300a00 */
[----:B------:R-:W4:Y:S04]  /*3a620*/  LDL.LU.64 R38, [R1+0xe88] ;  /* 0x000e880001267983 */ /* 0x000f280000300a00 */
[----:B------:R-:W4:Y:S04]  /*3a630*/  LDL.LU.64 R12, [R1+0xe70] ;  /* 0x000e7000010c7983 */ /* 0x000f280000300a00 */
[----:B------:R-:W4:Y:S04]  /*3a640*/  LDL.LU.64 R14, [R1+0xe78] ;  /* 0x000e7800010e7983 */ /* 0x000f280000300a00 */
[----:B0-----:R-:W4:Y:S04]  /*3a650*/  LDL.LU.64 R4, [R1+0xe60] ;  /* 0x000e600001047983 */ /* 0x001f280000300a00 */
[----:B-1----:R-:W4:Y:S01]  /*3a660*/  LDL.LU.64 R6, [R1+0xe68] ;  /* 0x000e680001067983 */ /* 0x002f220000300a00 */
[C---:B---3--:R-:W-:Y:S06]  /*3a670*/  HMMA.16816.F32 R44, R28.reuse, R46, R40 ;  /* 0x0000002e1c2c723c */ /* 0x048fec0000001828 */
[----:B--2---:R-:W-:Y:S01]  /*3a680*/  HMMA.16816.F32 R56, R28, R60, R56 ;  /* 0x0000003c1c38723c */ /* 0x004fe20000001838 */
[----:B------:R-:W2:Y:S04]  /*3a690*/  LDL.LU.64 R42, [R1+0x3590] ;  /* 0x00359000012a7983 */ /* 0x000ea80000300a00 */
[----:B------:R-:W3:-:S12]  /*3a6a0*/  LDL.LU.64 R40, [R1+0x3588] ;  /* 0x0035880001287983 */ /* 0x000ed80000300a00 */
[----:B------:R-:W-:Y:S04]  /*3a6b0*/  STL.64 [R1+0xee0], R44 ;  /* 0x000ee02c01007387 */ /* 0x000fe80000100a00 */
[----:B------:R0:W-:Y:S04]  /*3a6c0*/  STL.64 [R1+0xee8], R46 ;  /* 0x000ee82e01007387 */ /* 0x0001e80000100a00 */
[----:B0-----:R-:W2:Y:S04]  /*3a6d0*/  LDL.LU.64 R46, [R1+0x3580] ;  /* 0x00358000012e7983 */ /* 0x001ea80000300a00 */
[----:B------:R-:W3:Y:S04]  /*3a6e0*/  LDL.LU.64 R44, [R1+0x3578] ;  /* 0x00357800012c7983 */ /* 0x000ee80000300a00 */
[----:B------:R-:W-:Y:S04]  /*3a6f0*/  STL.64 [R1+0xed0], R56 ;  /* 0x000ed03801007387 */ /* 0x000fe80000100a00 */
[----:B------:R0:W-:Y:S04]  /*3a700*/  STL.64 [R1+0xed8], R58 ;  /* 0x000ed83a01007387 */ /* 0x0001e80000100a00 */
[----:B0-----:R-:W4:Y:S04]  /*3a710*/  LDL.LU.64 R58, [R1+0x3570] ;  /* 0x00357000013a7983 */ /* 0x001f280000300a00 */
[----:B------:R-:W2:Y:S01]  /*3a720*/  LDL.LU.64 R56, [R1+0x3568] ;  /* 0x0035680001387983 */ /* 0x000ea20000300a00 */
        /* <DEDUP_REMOVED lines=13> */
[----:B0-----:R-:W4:Y:S04]  /*3a800*/  LDL.LU.64 R56, [R1+0xe90] ;  /* 0x000e900001387983 */ /* 0x001f280000300a00 */
[----:B------:R-:W4:Y:S01]  /*3a810*/  LDL.LU.64 R58, [R1+0xe98] ;  /* 0x000e9800013a7983 */ /* 0x000f220000300a00 */
[----:B--2---:R-:W-:-:S15]  /*3a820*/  HMMA.16816.F32 R48, R28, R54, R48 ;  /* 0x000000361c30723c */ /* 0x004fde0000001830 */
[----:B------:R-:W-:-:S08]  /*3a830*/  NOP ;  /* 0x0000000000007918 */ /* 0x000fd00000000000 */
[----:B------:R-:W-:Y:S04]  /*3a840*/  STL.64 [R1+0xea0], R48 ;  /* 0x000ea03001007387 */ /* 0x000fe80000100a00 */
[----:B------:R0:W-:Y:S04]  /*3a850*/  STL.64 [R1+0xea8], R50 ;  /* 0x000ea83201007387 */ /* 0x0001e80000100a00 */
[----:B0-----:R-:W2:Y:S04]  /*3a860*/  LDL.LU.64 R50, [R1+0x3550] ;  /* 0x0035500001327983 */ /* 0x001ea80000300a00 */
[----:B------:R-:W3:Y:S01]  /*3a870*/  LDL.LU.64 R48, [R1+0x3548] ;  /* 0x0035480001307983 */ /* 0x000ee20000300a00 */
[----:B----4-:R-:W-:Y:S03]  /*3a880*/  HMMA.16816.F32 R56, R28, R52, R56 ;  /* 0x000000341c38723c */ /* 0x010fe60000001838 */
[----:B------:R-:W-:Y:S04]  /*3a890*/  STL.64 [R1+0x34c0], R54 ;  /* 0x0034c03601007387 */ /* 0x000fe80000100a00 */
[----:B------:R-:W-:-:S15]  /*3a8a0*/  STL.64 [R1+0x34b8], R52 ;  /* 0x0034b83401007387 */ /* 0x000fde0000100a00 */
[----:B------:R-:W-:-:S01]  /*3a8b0*/  NOP ;  /* 0x0000000000007918 */ /* 0x000fc20000000000 */
[----:B------:R-:W-:Y:S04]  /*3a8c0*/  STL.64 [R1+0xe90], R56 ;  /* 0x000e903801007387 */ /* 0x000fe80000100a00 */
[----:B------:R-:W-:Y:S01]  /*3a8d0*/  STL.64 [R1+0xe98], R58 ;  /* 0x000e983a01007387 */ /* 0x000fe20000100a00 */
[C---:B--2---:R-:W-:Y:S06]  /*3a8e0*/  HMMA.16816.F32 R36, R28.reuse, R50, R36 ;  /* 0x000000321c24723c */ /* 0x044fec0000001824 */
[----:B---3--:R-:W-:Y:S01]  /*3a8f0*/  HMMA.16816.F32 R12, R28, R48, R12 ;  /* 0x000000301c0c723c */ /* 0x008fe2000000180c */
[----:B------:R-:W-:-:S15]  /*3a900*/  STL.64 [R1+0x34d0], R50 ;  /* 0x0034d03201007387 */ /* 0x000fde0000100a00 */
[----:B------:R-:W-:-:S01]  /*3a910*/  NOP ;  /* 0x0000000000007918 */ /* 0x000fc20000000000 */
[----:B------:R0:W-:Y:S04]  /*3a920*/  STL.64 [R1+0xe80], R36 ;  /* 0x000e802401007387 */ /* 0x0001e80000100a00 */
[----:B------:R1:W-:Y:S04]  /*3a930*/  STL.64 [R1+0xe88], R38 ;  /* 0x000e882601007387 */ /* 0x0003e80000100a00 */
[----:B------:R-:W-:Y:S04]  /*3a940*/  STL.64 [R1+0x34c8], R48 ;  /* 0x0034c83001007387 */ /* 0x000fe80000100a00 */
[----:B------:R-:W-:Y:S04]  /*3a950*/  STL.64 [R1+0xe70], R12 ;  /* 0x000e700c01007387 */ /* 0x000fe80000100a00 */
[----:B------:R-:W-:Y:S04]  /*3a960*/  STL.64 [R1+0xe78], R14 ;  /* 0x000e780e01007387 */ /* 0x000fe80000100a00 */
[----:B0-----:R-:W2:Y:S04]  /*3a970*/  LDL.LU.64 R36, [R1+0xe40] ;  /* 0x000e400001247983 */ /* 0x001ea80000300a00 */
[----:B-1----:R-:W2:Y:S01]  /*3a980*/  LDL.LU.64 R38, [R1+0xe48] ;  /* 0x000e480001267983 */ /* 0x002ea20000300a00 */
[C---:B------:R-:W-:Y:S06]  /*3a990*/  HMMA.16816.F32 R4, R28.reuse, R46, R4 ;  /* 0x0000002e1c04723c */ /* 0x040fec0000001804 */
[----:B------:R-:W-:-:S15]  /*3a9a0*/  HMMA.16816.F32 R8, R28, R44, R8 ;  /* 0x0000002c1c08723c */ /* 0x000fde0000001808 */
[----:B------:R-:W-:-:S02]  /*3a9b0*/  NOP ;  /* 0x0000000000007918 */ /* 0x000fc40000000000 */
[----:B------:R0:W-:Y:S04]  /*3a9c0*/  STL.64 [R1+0xe60], R4 ;  /* 0x000e600401007387 */ /* 0x0001e80000100a00 */
[----:B------:R1:W-:Y:S04]  /*3a9d0*/  STL.64 [R1+0xe68], R6 ;  /* 0x000e680601007387 */ /* 0x0003e80000100a00 */
[----:B0-----:R-:W3:Y:S04]  /*3a9e0*/  LDL.LU.64 R4, [R1+0xe30] ;  /* 0x000e300001047983 */ /* 0x001ee80000300a00 */
[----:B-1----:R-:W3:Y:S04]  /*3a9f0*/  LDL.LU.64 R6, [R1+0xe38] ;  /* 0x000e380001067983 */ /* 0x002ee80000300a00 */
[----:B------:R-:W4:Y:S04]  /*3aa00*/  LDL.LU.64 R12, [R1+0xe20] ;  /* 0x000e2000010c7983 */ /* 0x000f280000300a00 */
[----:B------:R-:W4:Y:S04]  /*3aa10*/  LDL.LU.64 R14, [R1+0xe28] ;  /* 0x000e2800010e7983 */ /* 0x000f280000300a00 */
[----:B------:R0:W-:Y:S04]  /*3aa20*/  STL.64 [R1+0xe50], R8 ;  /* 0x000e500801007387 */ /* 0x0001e80000100a00 */
[----:B------:R1:W-:Y:S04]  /*3aa30*/  STL.64 [R1+0xe58], R10 ;  /* 0x000e580a01007387 */ /* 0x0003e80000100a00 */
[----:B0-----:R-:W4:Y:S04]  /*3aa40*/  LDL.LU.64 R8, [R1+0xe10] ;  /* 0x000e100001087983 */ /* 0x001f280000300a00 */
[----:B-1----:R-:W4:Y:S04]  /*3aa50*/  LDL.LU.64 R10, [R1+0xe18] ;  /* 0x000e1800010a7983 */ /* 0x002f280000300a00 */
[----:B------:R-:W4:Y:S04]  /*3aa60*/  LDL.LU.64 R56, [R1+0xde0] ;  /* 0x000de00001387983 */ /* 0x000f280000300a00 */
[----:B------:R-:W4:Y:S04]  /*3aa70*/  LDL.LU.64 R58, [R1+0xde8] ;  /* 0x000de800013a7983 */ /* 0x000f280000300a00 */
[----:B------:R-:W4:Y:S04]  /*3aa80*/  LDL.LU.64 R52, [R1+0xdd0] ;  /* 0x000dd00001347983 */ /* 0x000f280000300a00 */
[----:B------:R-:W4:Y:S04]  /*3aa90*/  LDL.LU.64 R54, [R1+0xdd8] ;  /* 0x000dd80001367983 */ /* 0x000f280000300a00 */
[----:B------:R-:W4:Y:S04]  /*3aaa0*/  LDL.LU.64 R48, [R1+0xdc0] ;  /* 0x000dc00001307983 */ /* 0x000f280000300a00 */
        /* <DEDUP_REMOVED lines=9> */
[----:B0-----:R-:W4:Y:S04]  /*3ab40*/  LDL.LU.64 R38, [R1+0x3540] ;  /* 0x0035400001267983 */ /* 0x001f280000300a00 */
[----:B------:R-:W2:Y:S01]  /*3ab50*/  LDL.LU.64 R36, [R1+0x3538] ;  /* 0x0035380001247983 */ /* 0x000ea20000300a00 */
[----:B---3--:R-:W-:-:S15]  /*3ab60*/  HMMA.16816.F32 R4, R28, R40, R4 ;  /* 0x000000281c04723c */ /* 0x008fde0000001804 */
[----:B------:R-:W-:-:S08]  /*3ab70*/  NOP ;  /* 0x0000000000007918 */ /* 0x000fd00000000000 */
[----:B------:R0:W-:Y:S04]  /*3ab80*/  STL.64 [R1+0xe30], R4 ;  /* 0x000e300401007387 */ /* 0x0001e80000100a00 */
[----:B------:R1:W-:Y:S04]  /*3ab90*/  STL.64 [R1+0xe38], R6 ;  /* 0x000e380601007387 */ /* 0x0003e80000100a00 */
[----:B0-----:R-:W3:Y:S04]  /*3aba0*/  LDL.LU.64 R4, [R1+0xdb0] ;  /* 0x000db00001047983 */ /* 0x001ee80000300a00 */
[----:B-1----:R-:W3:Y:S04]  /*3abb0*/  LDL.LU.64 R6, [R1+0xdb8] ;  /* 0x000db80001067983 */ /* 0x002ee80000300a00 */
[----:B------:R-:W-:Y:S04]  /*3abc0*/  STL.64 [R1+0x34a0], R42 ;  /* 0x0034a02a01007387 */ /* 0x000fe80000100a00 */
[----:B------:R0:W-:Y:S04]  /*3abd0*/  STL.64 [R1+0x3498], R40 ;  /* 0x0034982801007387 */ /* 0x0001e80000100a00 */
[----:B0-----:R-:W3:Y:S04]  /*3abe0*/  LDL.LU.64 R40, [R1+0xe00] ;  /* 0x000e000001287983 */ /* 0x001ee80000300a00 */
[----:B------:R-:W3:Y:S01]  /*3abf0*/  LDL.LU.64 R42, [R1+0xe08] ;  /* 0x000e0800012a7983 */ /* 0x000ee20000300a00 */
[C---:B----4-:R-:W-:Y:S06]  /*3ac00*/  HMMA.16816.F32 R12, R28.reuse, R38, R12 ;  /* 0x000000261c0c723c */ /* 0x050fec000000180c */
[----:B--2---:R-:W-:-:S15]  /*3ac10*/  HMMA.16816.F32 R8, R28, R36, R8 ;  /* 0x000000241c08723c */ /* 0x004fde0000001808 */
[----:B------:R-:W-:-:S02]  /*3ac20*/  NOP ;  /* 0x0000000000007918 */ /* 0x000fc40000000000 */
[----:B------:R-:W-:Y:S04]  /*3ac30*/  STL.64 [R1+0xe20], R12 ;  /* 0x000e200c01007387 */ /* 0x000fe80000100a00 */
[----:B------:R0:W-:Y:S04]  /*3ac40*/  STL.64 [R1+0xe28], R14 ;  /* 0x000e280e01007387 */ /* 0x0001e80000100a00 */
[----:B0-----:R-:W2:Y:S04]  /*3ac50*/  LDL.LU.64 R14, [R1+0x3530] ;  /* 0x00353000010e7983 */ /* 0x001ea80000300a00 */
[----:B------:R-:W4:Y:S04]  /*3ac60*/  LDL.LU.64 R12, [R1+0x3528] ;  /* 0x00352800010c7983 */ /* 0x000f280000300a00 */
[----:B------:R-:W-:Y:S04]  /*3ac70*/  STL.64 [R1+0xe10], R8 ;  /* 0x000e100801007387 */ /* 0x000fe80000100a00 */
[----:B------:R0:W-:Y:S04]  /*3ac80*/  STL.64 [R1+0xe18], R10 ;  /* 0x000e180a01007387 */ /* 0x0001e80000100a00 */
[----:B0-----:R-:W2:Y:S04]  /*3ac90*/  LDL.LU.64 R10, [R1+0x3520] ;  /* 0x00352000010a7983 */ /* 0x001ea80000300a00 */
[----:B------:R-:W4:Y:S04]  /*3aca0*/  LDL.LU.64 R8, [R1+0x3518] ;  /* 0x0035180001087983 */ /* 0x000f280000300a00 */
[----:B------:R-:W-:Y:S04]  /*3acb0*/  STL.64 [R1+0x34e0], R38 ;  /* 0x0034e02601007387 */ /* 0x000fe80000100a00 */
[----:B------:R3:W-:Y:S02]  /*3acc0*/  STL.64 [R1+0x34d8], R36 ;  /* 0x0034d82401007387 */ /* 0x0007e40000100a00 */
[----:B---3--:R-:W-:-:S15]  /*3acd0*/  HMMA.16816.F32 R36, R28, R2, R40 ;  /* 0x000000021c24723c */ /* 0x008fde0000001828 */
[----:B------:R-:W-:-:S08]  /*3ace0*/  NOP ;  /* 0x0000000000007918 */ /* 0x000fd00000000000 */
[----:B------:R-:W-:Y:S04]  /*3acf0*/  STL.64 [R1+0xe00], R36 ;  /* 0x000e002401007387 */ /* 0x000fe80000100a00 */
[----:B------:R2:W-:Y:S01]  /*3ad00*/  STL.64 [R1+0xe08], R38 ;  /* 0x000e082601007387 */ /* 0x0005e20000100a00 */
[C---:B------:R-:W-:Y:S06]  /*3ad10*/  HMMA.16816.F32 R4, R28.reuse, R16, R4 ;  /* 0x000000101c04723c */ /* 0x040fec0000001804 */
[C---:B----4-:R-:W-:Y:S06]  /*3ad20*/  HMMA.16816.F32 R40, R28.reuse, R8, R44 ;  /* 0x000000081c28723c */ /* 0x050fec000000182c */
[C---:B--2---:R-:W-:Y:S06]  /*3ad30*/  HMMA.16816.F32 R36, R28.reuse, R10, R56 ;  /* 0x0000000a1c24723c */ /* 0x044fec0000001838 */
[----:B------:R-:W-:Y:S11]  /*3ad40*/  STL.64 [R1+0x3480], R10 ;  /* 0x0034800a01007387 */ /* 0x000ff60000100a00 */
[----:B------:R0:W-:Y:S04]  /*3ad50*/  STL.64 [R1+0xdf0], R40 ;  /* 0x000df02801007387 */ /* 0x0001e80000100a00 */
[----:B------:R-:W-:Y:S04]  /*3ad60*/  STL.64 [R1+0xdf8], R42 ;  /* 0x000df82a01007387 */ /* 0x000fe80000100a00 */
[----:B------:R-:W-:Y:S04]  /*3ad70*/  STL.64 [R1+0x3478], R8 ;  /* 0x0034780801007387 */ /* 0x000fe80000100a00 */
[----:B------:R-:W-:Y:S04]  /*3ad80*/  STL.64 [R1+0xde0], R36 ;  /* 0x000de02401007387 */ /* 0x000fe80000100a00 */
[----:B------:R1:W-:Y:S04]  /*3ad90*/  STL.64 [R1+0xde8], R38 ;  /* 0x000de82601007387 */ /* 0x0003e80000100a00 */
[----:B0-----:R-:W2:Y:S01]  /*3ada0*/  LDL.LU.64 R40, [R1+0xda0] ;  /* 0x000da00001287983 */ /* 0x001ea20000300a00 */
[C---:B-1----:R-:W-:Y:S06]  /*3adb0*/  HMMA.16816.F32 R36, R28.reuse, R12, R52 ;  /* 0x0000000c1c24723c */ /* 0x042fec0000001834 */
[----:B------:R-:W-:-:S15]  /*3adc0*/  HMMA.16816.F32 R8, R28, R14, R48 ;  /* 0x0000000e1c08723c */ /* 0x000fde0000001830 */
[----:B------:R-:W-:-:S02]  /*3add0*/  NOP ;  /* 0x0000000000007918 */ /* 0x000fc40000000000 */
[----:B------:R0:W-:Y:S04]  /*3ade0*/  STL.64 [R1+0xdd0], R36 ;  /* 0x000dd02401007387 */ /* 0x0001e80000100a00 */
[----:B------:R1:W-:Y:S04]  /*3adf0*/  STL.64 [R1+0xdd8], R38 ;  /* 0x000dd82601007387 */ /* 0x0003e80000100a00 */
[----:B------:R-:W2:Y:S04]  /*3ae00*/  LDL.LU.64 R42, [R1+0xda8] ;  /* 0x000da800012a7983 */ /* 0x000ea80000300a00 */
[----:B------:R-:W-:Y:S04]  /*3ae10*/  STL.64 [R1+0xdc0], R8 ;  /* 0x000dc00801007387 */ /* 0x000fe80000100a00 */
[----:B------:R-:W-:Y:S04]  /*3ae20*/  STL.64 [R1+0xdc8], R10 ;  /* 0x000dc80a01007387 */ /* 0x000fe80000100a00 */
[----:B------:R-:W-:Y:S04]  /*3ae30*/  STL.64 [R1+0x34f0], R14 ;  /* 0x0034f00e01007387 */ /* 0x000fe80000100a00 */
[----:B------:R3:W-:Y:S04]  /*3ae40*/  STL.64 [R1+0x34e8], R12 ;  /* 0x0034e80c01007387 */ /* 0x0007e80000100a00 */
[----:B0-----:R-:W4:Y:S04]  /*3ae50*/  LDL.LU.64 R36, [R1+0xd90] ;  /* 0x000d900001247983 */ /* 0x001f280000300a00 */
[----:B-1----:R-:W4:Y:S04]  /*3ae60*/  LDL.LU.64 R38, [R1+0xd98] ;  /* 0x000d980001267983 */ /* 0x002f280000300a00 */
[----:B------:R0:W-:Y:S04]  /*3ae70*/  STL.64 [R1+0xdb0], R4 ;  /* 0x000db00401007387 */ /* 0x0001e80000100a00 */
[----:B------:R1:W-:Y:S04]  /*3ae80*/  STL.64 [R1+0xdb8], R6 ;  /* 0x000db80601007387 */ /* 0x0003e80000100a00 */
[----:B---3--:R-:W3:Y:S04]  /*3ae90*/  LDL.LU.64 R12, [R1+0xd80] ;  /* 0x000d8000010c7983 */ /* 0x008ee80000300a00 */
[----:B------:R-:W3:Y:S04]  /*3aea0*/  LDL.LU.64 R14, [R1+0xd88] ;  /* 0x000d8800010e7983 */ /* 0x000ee80000300a00 */
[----:B------:R-:W3:Y:S04]  /*3aeb0*/  LDL.LU.64 R8, [R1+0xd70] ;  /* 0x000d700001087983 */ /* 0x000ee80000300a00 */
[----:B------:R-:W3:Y:S04]  /*3aec0*/  LDL.LU.64 R10, [R1+0xd78] ;  /* 0x000d7800010a7983 */ /* 0x000ee80000300a00 */
[----:B------:R-:W3:Y:S04]  /*3aed0*/  LDL.LU R51, [R1+0x13b8] ;  /* 0x0013b80001337983 */ /* 0x000ee80000300800 */
[----:B0-----:R-:W3:Y:S04]  /*3aee0*/  LDL.LU R4, [R1+0x13b4] ;  /* 0x0013b40001047983 */ /* 0x001ee80000300800 */
[----:B------:R-:W3:Y:S04]  /*3aef0*/  LDL.LU R56, [R1+0x13c0] ;  /* 0x0013c00001387983 */ /* 0x000ee80000300800 */
[----:B------:R-:W3:Y:S04]  /*3af00*/  LDL.LU R5, [R1+0x13bc] ;  /* 0x0013bc0001057983 */ /* 0x000ee80000300800 */
[----:B------:R-:W3:Y:S04]  /*3af10*/  LDL.LU R57, [R1+0x13c8] ;  /* 0x0013c80001397983 */ /* 0x000ee80000300800 */
[----:B-1----:R-:W3:Y:S04]  /*3af20*/  LDL.LU R6, [R1+0x13c4] ;  /* 0x0013c40001067983 */ /* 0x002ee80000300800 */
[----:B------:R-:W3:Y:S04]  /*3af30*/  LDL.LU R7, [R1+0x13d0] ;  /* 0x0013d00001077983 */ /* 0x000ee80000300800 */
[----:B------:R-:W3:Y:S04]  /*3af40*/  LDL.LU R0, [R1+0x13cc] ;  /* 0x0013cc0001007983 */ /* 0x000ee80000300800 */
[----:B------:R-:W3:Y:S04]  /*3af50*/  LDL.64 R58, [R1+0x28] ;  /* 0x00002800013a7983 */ /* 0x000ee80000100a00 */
[----:B------:R-:W-:Y:S04]  /*3af60*/  STL.64 [R1+0x3470], R18 ;  /* 0x0034701201007387 */ /* 0x000fe80000100a00 */
[----:B------:R4:W-:Y:S01]  /*3af70*/  STL.64 [R1+0x3468], R16 ;  /* 0x0034681001007387 */ /* 0x0009e20000100a00 */
[----:B------:R-:W-:-:S02]  /*3af80*/  IMAD.MOV.U32 R54, RZ, RZ, R34 ;  /* 0x000000ffff367224 */ /* 0x000fc400078e0022 */
[----:B------:R-:W-:Y:S02]  /*3af90*/  IMAD.MOV.U32 R55, RZ, RZ, R35 ;  /* 0x000000ffff377224 */ /* 0x000fe400078e0023 */
[----:B------:R-:W-:Y:S02]  /*3afa0*/  IMAD.MOV.U32 R52, RZ, RZ, R26 ;  /* 0x000000ffff347224 */ /* 0x000fe400078e001a */
[----:B------:R-:W-:Y:S01]  /*3afb0*/  IMAD.MOV.U32 R53, RZ, RZ, R27 ;  /* 0x000000ffff357224 */ /* 0x000fe200078e001b */
[C---:B--2---:R-:W-:Y:S06]  /*3afc0*/  HMMA.16816.F32 R40, R28.reuse, R18, R40 ;  /* 0x000000121c28723c */ /* 0x044fec0000001828 */
[C---:B----4-:R-:W-:Y:S06]  /*3afd0*/  HMMA.16816.F32 R16, R28.reuse, R20, R36 ;  /* 0x000000141c10723c */ /* 0x050fec0000001824 */
[C---:B---3--:R-:W-:Y:S06]  /*3afe0*/  HMMA.16816.F32 R12, R28.reuse, R22, R12 ;  /* 0x000000161c0c723c */ /* 0x048fec000000180c */
[----:B------:R-:W-:Y:S05]  /*3aff0*/  HMMA.16816.F32 R8, R28, R24, R8 ;  /* 0x000000181c08723c */ /* 0x000fea0000001808 */
[----:B------:R0:W-:Y:S04]  /*3b000*/  STL.64 [R1+0xda0], R40 ;  /* 0x000da02801007387 */ /* 0x0001e80000100a00 */
[----:B------:R1:W-:Y:S04]  /*3b010*/  STL.64 [R1+0xda8], R42 ;  /* 0x000da82a01007387 */ /* 0x0003e80000100a00 */
[----:B------:R-:W-:Y:S04]  /*3b020*/  STL [R1+0x3464], R20 ;  /* 0x0034641401007387 */ /* 0x000fe80000100800 */
[----:B------:R2:W-:Y:S04]  /*3b030*/  STL [R1+0x3460], R21 ;  /* 0x0034601501007387 */ /* 0x0005e80000100800 */
[----:B------:R-:W-:Y:S04]  /*3b040*/  STL.64 [R1+0xd90], R16 ;  /* 0x000d901001007387 */ /* 0x000fe80000100a00 */
[----:B------:R-:W-:Y:S04]  /*3b050*/  STL.64 [R1+0xd98], R18 ;  /* 0x000d981201007387 */ /* 0x000fe80000100a00 */
[----:B------:R3:W-:Y:S04]  /*3b060*/  STL.64 [R1+0x34f8], R22 ;  /* 0x0034f81601007387 */ /* 0x0007e80000100a00 */
[----:B------:R4:W-:Y:S04]  /*3b070*/  STL.64 [R1+0xd80], R12 ;  /* 0x000d800c01007387 */ /* 0x0009e80000100a00 */
[----:B------:R4:W-:Y:S04]  /*3b080*/  STL.64 [R1+0xd88], R14 ;  /* 0x000d880e01007387 */ /* 0x0009e80000100a00 */
[----:B0-----:R-:W4:Y:S04]  /*3b090*/  LDL.LU.64 R40, [R1+0xd60] ;  /* 0x000d600001287983 */ /* 0x001f280000300a00 */
[----:B-1----:R-:W4:Y:S04]  /*3b0a0*/  LDL.LU.64 R42, [R1+0xd68] ;  /* 0x000d6800012a7983 */ /* 0x002f280000300a00 */
[----:B------:R-:W-:Y:S04]  /*3b0b0*/  STL.64 [R1+0xd70], R8 ;  /* 0x000d700801007387 */ /* 0x000fe80000100a00 */
[----:B------:R0:W-:Y:S04]  /*3b0c0*/  STL.64 [R1+0xd78], R10 ;  /* 0x000d780a01007387 */ /* 0x0001e80000100a00 */
[----:B--2---:R-:W2:Y:S04]  /*3b0d0*/  LDL.LU.64 R20, [R1+0x1110] ;  /* 0x0011100001147983 */ /* 0x004ea80000300a00 */
[----:B---3--:R-:W2:Y:S04]  /*3b0e0*/  LDL.LU.64 R22, [R1+0x1118] ;  /* 0x0011180001167983 */ /* 0x008ea80000300a00 */
[----:B------:R-:W3:Y:S04]  /*3b0f0*/  LDL.LU R34, [R1+0x3514] ;  /* 0x0035140001227983 */ /* 0x000ee80000300800 */
[----:B------:R-:W3:Y:S04]  /*3b100*/  LDL.LU R35, [R1+0x3510] ;  /* 0x0035100001237983 */ /* 0x000ee80000300800 */
[----:B------:R-:W2:Y:S04]  /*3b110*/  LDL.LU R26, [R1+0x350c] ;  /* 0x00350c00011a7983 */ /* 0x000ea80000300800 */
[----:B------:R-:W2:Y:S04]  /*3b120*/  LDL.LU R27, [R1+0x3508] ;  /* 0x00350800011b7983 */ /* 0x000ea80000300800 */
[----:B------:R-:W3:Y:S04]  /*3b130*/  LDL.LU.64 R16, [R1+0x1100] ;  /* 0x0011000001107983 */ /* 0x000ee80000300a00 */
[----:B------:R-:W3:Y:S04]  /*3b140*/  LDL.LU.64 R18, [R1+0x1108] ;  /* 0x0011080001127983 */ /* 0x000ee80000300a00 */
[----:B----4-:R-:W4:Y:S04]  /*3b150*/  LDL.LU.64 R12, [R1+0xd50] ;  /* 0x000d5000010c7983 */ /* 0x010f280000300a00 */
[----:B------:R-:W4:Y:S01]  /*3b160*/  LDL.LU.64 R14, [R1+0xd58] ;  /* 0x000d5800010e7983 */ /* 0x000f220000300a00 */
[----:B------:R-:W-:-:S03]  /*3b170*/  IMAD.MOV.U32 R38, RZ, RZ, R32 ;  /* 0x000000ffff267224 */ /* 0x000fc600078e0020 */
[----:B------:R-:W4:Y:S01]  /*3b180*/  LDL.LU R32, [R1+0x3504] ;  /* 0x0035040001207983 */ /* 0x000f220000300800 */
[----:B------:R-:W-:-:S03]  /*3b190*/  IMAD.MOV.U32 R39, RZ, RZ, R33 ;  /* 0x000000ffff277224 */ /* 0x000fc600078e0021 */
[----:B------:R-:W4:Y:S04]  /*3b1a0*/  LDL.LU R33, [R1+0x3500] ;  /* 0x0035000001217983 */ /* 0x000f280000300800 */
[----:B------:R-:W4:Y:S04]  /*3b1b0*/  LDL.64 R36, [R1+0x20] ;  /* 0x0000200001247983 */ /* 0x000f280000100a00 */
[----:B0-----:R-:W4:Y:S04]  /*3b1c0*/  LDL.64 R10, [R1] ;  /* 0x00000000010a7983 */ /* 0x001f280000100a00 */
[----:B------:R0:W-:Y:S04]  /*3b1d0*/  STL [R1+0x345c], R24 ;  /* 0x00345c1801007387 */ /* 0x0001e80000100800 */
[----:B------:R1:W-:Y:S01]  /*3b1e0*/  STL [R1+0x3458], R25 ;  /* 0x0034581901007387 */ /* 0x0003e20000100800 */
[----:B------:R-:W-:-:S02]  /*3b1f0*/  IMAD R4, R4, 0x100, R51 ;  /* 0x0000010004047824 */ /* 0x000fc400078e0233 */
[----:B------:R-:W-:Y:S02]  /*3b200*/  IMAD R5, R5, 0x100, R56 ;  /* 0x0000010005057824 */ /* 0x000fe400078e0238 */
[----:B------:R-:W-:Y:S02]  /*3b210*/  IMAD R6, R6, 0x100, R57 ;  /* 0x0000010006067824 */ /* 0x000fe400078e0239 */
[----:B0-----:R-:W-:Y:S02]  /*3b220*/  IMAD.MOV.U32 R24, RZ, RZ, R58 ;  /* 0x000000ffff187224 */ /* 0x001fe400078e003a */
[----:B-1----:R-:W-:Y:S01]  /*3b230*/  IMAD.MOV.U32 R25, RZ, RZ, R59 ;  /* 0x000000ffff197224 */ /* 0x002fe200078e003b */
[C---:B--2---:R-:W-:Y:S06]  /*3b240*/  HMMA.16816.F32 R40, R28.reuse, R26, R40 ;  /* 0x0000001a1c28723c */ /* 0x044fec0000001828 */
[C---:B---3--:R-:W-:Y:S06]  /*3b250*/  HMMA.16816.F32 R16, R28.reuse, R34, R16 ;  /* 0x000000221c10723c */ /* 0x048fec0000001810 */
[C---:B----4-:R-:W-:Y:S06]  /*3b260*/  HMMA.16816.F32 R12, R28.reuse, R58, R12 ;  /* 0x0000003a1c0c723c */ /* 0x050fec000000180c */
[----:B------:R-:W-:Y:S05]  /*3b270*/  HMMA.16816.F32 R20, R28, R32, R20 ;  /* 0x000000201c14723c */ /* 0x000fea0000001814 */
[----:B------:R-:W-:Y:S04]  /*3b280*/  STL.64 [R1+0xd60], R40 ;  /* 0x000d602801007387 */ /* 0x000fe80000100a00 */
[----:B------:R-:W-:-:S14]  /*3b290*/  STL.64 [R1+0xd68], R42 ;  /* 0x000d682a01007387 */ /* 0x000fdc0000100a00 */
[----:B------:R0:W-:Y:S04]  /*3b2a0*/  STL.64 [R1+0x1110], R20 ;  /* 0x0011101401007387 */ /* 0x0001e80000100a00 */
[----:B------:R1:W-:Y:S04]  /*3b2b0*/  STL.64 [R1+0x1118], R22 ;  /* 0x0011181601007387 */ /* 0x0003e80000100a00 */
[----:B------:R-:W-:Y:S04]  /*3b2c0*/  STL.64 [R1+0x1100], R16 ;  /* 0x0011001001007387 */ /* 0x000fe80000100a00 */
[----:B------:R-:W-:Y:S04]  /*3b2d0*/  STL.64 [R1+0x1108], R18 ;  /* 0x0011081201007387 */ /* 0x000fe80000100a00 */
[----:B------:R2:W-:Y:S04]  /*3b2e0*/  STL.64 [R1+0xd50], R12 ;  /* 0x000d500c01007387 */ /* 0x0005e80000100a00 */
[----:B------:R3:W-:Y:S04]  /*3b2f0*/  STL.64 [R1+0xd58], R14 ;  /* 0x000d580e01007387 */ /* 0x0007e80000100a00 */
[----:B0-----:R-:W4:Y:S04]  /*3b300*/  LDL.LU.64 R20, [R1+0x480] ;  /* 0x0004800001147983 */ /* 0x001f280000300a00 */
[----:B-1----:R-:W4:Y:S04]  /*3b310*/  LDL.LU.64 R22, [R1+0x488] ;  /* 0x0004880001167983 */ /* 0x002f280000300a00 */
[----:B--2---:R-:W2:Y:S04]  /*3b320*/  LDL.LU.64 R12, [R1+0x470] ;  /* 0x00047000010c7983 */ /* 0x004ea80000300a00 */
[----:B---3--:R-:W2:Y:S04]  /*3b330*/  LDL.LU.64 R14, [R1+0x478] ;  /* 0x00047800010e7983 */ /* 0x008ea80000300a00 */
[----:B------:R-:W3:Y:S04]  /*3b340*/  LDL.LU.64 R28, [R1+0xd40] ;  /* 0x000d4000011c7983 */ /* 0x000ee80000300a00 */
[----:B------:R-:W3:Y:S04]  /*3b350*/  LDL.LU.64 R30, [R1+0xd48] ;  /* 0x000d4800011e7983 */ /* 0x000ee80000300a00 */
[----:B------:R-:W2:Y:S04]  /*3b360*/  LDL.LU.64 R48, [R1+0xd30] ;  /* 0x000d300001307983 */ /* 0x000ea80000300a00 */
[----:B------:R-:W2:Y:S04]  /*3b370*/  LDL.LU.64 R50, [R1+0xd38] ;  /* 0x000d380001327983 */ /* 0x000ea80000300a00 */
[----:B------:R-:W2:Y:S04]  /*3b380*/  LDL.LU.64 R56, [R1+0xd20] ;  /* 0x000d200001387983 */ /* 0x000ea80000300a00 */
[----:B------:R-:W2:Y:S01]  /*3b390*/  LDL.LU.64 R58, [R1+0xd28] ;  /* 0x000d2800013a7983 */ /* 0x000ea20000300a00 */
[----:B------:R-:W-:Y:S01]  /*3b3a0*/  IMAD R7, R0, 0x100, R7 ;  /* 0x0000010000077824 */ /* 0x000fe200078e0207 */
[----:B------:R-:W-:-:S02]  /*3b3b0*/  F2FP.F16.E5M2.UNPACK_B R4, R4 ;  /* 0x00000004ff04723e */ /* 0x000fc400020004ff */
[----:B------:R-:W-:Y:S02]  /*3b3c0*/  F2FP.F16.E5M2.UNPACK_B R5, R5 ;  /* 0x00000005ff05723e */ /* 0x000fe400020004ff */
[----:B------:R-:W-:Y:S01]  /*3b3d0*/  F2FP.F16.E5M2.UNPACK_B R6, R6 ;  /* 0x00000006ff06723e */ /* 0x000fe200020004ff */
[----:B------:R-:W2:Y:S01]  /*3b3e0*/  LDL.LU.64 R44, [R1+0xd10] ;  /* 0x000d1000012c7983 */ /* 0x000ea20000300a00 */
[----:B------:R-:W-:-:S03]  /*3b3f0*/  F2FP.F16.E5M2.UNPACK_B R7, R7 ;  /* 0x00000007ff07723e */ /* 0x000fc600020004ff */
[----:B------:R-:W2:Y:S04]  /*3b400*/  LDL.LU.64 R46, [R1+0xd18] ;  /* 0x000d1800012e7983 */ /* 0x000ea80000300a00 */
[----:B------:R-:W2:Y:S04]  /*3b410*/  LDL.LU.64 R40, [R1+0xd00] ;  /* 0x000d000001287983 */ /* 0x000ea80000300a00 */
[----:B------:R-:W2:Y:S04]  /*3b420*/  LDL.LU.64 R42, [R1+0xd08] ;  /* 0x000d0800012a7983 */ /* 0x000ea80000300a00 */
[----:B------:R-:W2:Y:S04]  /*3b430*/  LDL.LU.64 R16, [R1+0xcf0] ;  /* 0x000cf00001107983 */ /* 0x000ea80000300a00 */
[----:B------:R-:W2:Y:S01]  /*3b440*/  LDL.LU.64 R18, [R1+0xcf8] ;  /* 0x000cf80001127983 */ /* 0x000ea20000300a00 */
[C---:B----4-:R-:W-:Y:S06]  /*3b450*/  HMMA.16816.F32 R20, R4.reuse, R36, R20 ;  /* 0x000000240414723c */ /* 0x050fec0000001814 */
[C---:B---3--:R-:W-:Y:S06]  /*3b460*/  HMMA.16816.F32 R28, R4.reuse, R52, R28 ;  /* 0x00000034041c723c */ /* 0x048fec000000181c */
[----:B--2---:R-:W-:Y:S11]  /*3b470*/  HMMA.16816.F32 R52, R4, R54, R48 ;  /* 0x000000360434723c */ /* 0x004ff60000001830 */
[----:B------:R0:W-:Y:S02]  /*3b480*/  STL.64 [R1+0x480], R20 ;  /* 0x0004801401007387 */ /* 0x0001e40000100a00 */
[----:B0-----:R-:W-:-:S02]  /*3b490*/  IMAD.MOV.U32 R20, RZ, RZ, R36 ;  /* 0x000000ffff147224 */ /* 0x001fc400078e0024 */
[----:B------:R-:W-:Y:S02]  /*3b4a0*/  IMAD.MOV.U32 R21, RZ, RZ, R37 ;  /* 0x000000ffff157224 */ /* 0x000fe400078e0025 */
[C---:B------:R-:W-:Y:S06]  /*3b4b0*/  HMMA.16816.F32 R36, R4.reuse, R38, R12 ;  /* 0x000000260424723c */ /* 0x040fec000000180c */
[C---:B------:R-:W-:Y:S01]  /*3b4c0*/  HMMA.16816.F32 R56, R4.reuse, R10, R56 ;  /* 0x0000000a0438723c */ /* 0x040fe20000001838 */
[----:B------:R0:W-:Y:S04]  /*3b4d0*/  STL.64 [R1+0x488], R22 ;  /* 0x0004881601007387 */ /* 0x0001e80000100a00 */
[----:B0-----:R-:W2:Y:S04]  /*3b4e0*/  LDL.LU.64 R22, [R1+0x34f8] ;  /* 0x0034f80001167983 */ /* 0x001ea80000300a00 */
[----:B------:R-:W3:Y:S04]  /*3b4f0*/  LDL.LU.64 R14, [R1+0x34f0] ;  /* 0x0034f000010e7983 */ /* 0x000ee80000300a00 */
[----:B------:R-:W4:Y:S04]  /*3b500*/  LDL.LU.64 R12, [R1+0x34e8] ;  /* 0x0034e800010c7983 */ /* 0x000f280000300a00 */
[----:B------:R-:W-:Y:S04]  /*3b510*/  STL.64 [R1+0x470], R36 ;  /* 0x0004702401007387 */ /* 0x000fe80000100a00 */
[----:B------:R0:W-:Y:S04]  /*3b520*/  STL.64 [R1+0x478], R38 ;  /* 0x0004782601007387 */ /* 0x0001e80000100a00 */
[----:B0-----:R-:W2:Y:S04]  /*3b530*/  LDL.LU.64 R38, [R1+0x34e0] ;  /* 0x0034e00001267983 */ /* 0x001ea80000300a00 */
[----:B------:R-:W3:Y:S04]  /*3b540*/  LDL.LU.64 R36, [R1+0x34d8] ;  /* 0x0034d80001247983 */ /* 0x000ee80000300a00 */
[----:B------:R0:W-:Y:S04]  /*3b550*/  STL.64 [R1+0xd40], R28 ;  /* 0x000d401c01007387 */ /* 0x0001e80000100a00 */
[----:B------:R1:W-:Y:S04]  /*3b560*/  STL.64 [R1+0xd48], R30 ;  /* 0x000d481e01007387 */ /* 0x0003e80000100a00 */
[----:B0-----:R-:W4:Y:S04]  /*3b570*/  LDL.LU.64 R28, [R1+0xce0] ;  /* 0x000ce000011c7983 */ /* 0x001f280000300a00 */
[----:B-1----:R-:W4:Y:S04]  /*3b580*/  LDL.LU.64 R30, [R1+0xce8] ;  /* 0x000ce800011e7983 */ /* 0x002f280000300a00 */
[----:B------:R-:W2:Y:S04]  /*3b590*/  LDL.LU.64 R50, [R1+0x34d0] ;  /* 0x0034d00001327983 */ /* 0x000ea80000300a00 */
        /* <DEDUP_REMOVED lines=8> */
[----:B------:R-:W4:Y:S01]  /*3b620*/  LDL.LU.64 R56, [R1+0x34a8] ;  /* 0x0034a80001387983 */ /* 0x000f220000300a00 */
[----:B------:R-:W-:Y:S01]  /*3b630*/  HMMA.16816.F32 R44, R4, R60, R44 ;  /* 0x0000003c042c723c */ /* 0x000fe2000000182c */
[----:B------:R-:W-:-:S02]  /*3b640*/  IMAD.MOV.U32 R0, RZ, RZ, R11 ;  /* 0x000000ffff007224 */ /* 0x000fc400078e000b */
[----:B------:R-:W2:Y:S04]  /*3b650*/  LDL.LU.64 R8, [R1+0xcd0] ;  /* 0x000cd00001087983 */ /* 0x000ea80000300a00 */
[----:B------:R-:W2:-:S15]  /*3b660*/  LDL.LU.64 R10, [R1+0xcd8] ;  /* 0x000cd800010a7983 */ /* 0x000e9e0000300a00 */
[----:B------:R-:W-:-:S01]  /*3b670*/  NOP ;  /* 0x0000000000007918 */ /* 0x000fc20000000000 */
[----:B------:R-:W-:Y:S04]  /*3b680*/  STL.64 [R1+0xd10], R44 ;  /* 0x000d102c01007387 */ /* 0x000fe80000100a00 */
[----:B------:R3:W-:Y:S02]  /*3b690*/  STL.64 [R1+0xd18], R46 ;  /* 0x000d182e01007387 */ /* 0x0007e40000100a00 */
[C---:B---3--:R-:W-:Y:S06]  /*3b6a0*/  HMMA.16816.F32 R44, R4.reuse, R58, R40 ;  /* 0x0000003a042c723c */ /* 0x048fec0000001828 */
[----:B----4-:R-:W-:Y:S01]  /*3b6b0*/  HMMA.16816.F32 R16, R4, R56, R16 ;  /* 0x000000380410723c */ /* 0x010fe20000001810 */
[----:B------:R-:W3:-:S15]  /*3b6c0*/  LDL.LU.64 R40, [R1+0xcc0] ;  /* 0x000cc00001287983 */ /* 0x000ede0000300a00 */
[----:B------:R-:W-:-:S01]  /*3b6d0*/  NOP ;  /* 0x0000000000007918 */ /* 0x000fc20000000000 */
[----:B------:R0:W-:Y:S04]  /*3b6e0*/  STL.64 [R1+0xd00], R44 ;  /* 0x000d002c01007387 */ /* 0x0001e80000100a00 */
[----:B------:R1:W-:Y:S04]  /*3b6f0*/  STL.64 [R1+0xd08], R46 ;  /* 0x000d082e01007387 */ /* 0x0003e80000100a00 */
[----:B------:R-:W3:Y:S04]  /*3b700*/  LDL.LU.64 R42, [R1+0xcc8] ;  /* 0x000cc800012a7983 */ /* 0x000ee80000300a00 */
[----:B------:R4:W-:Y:S04]  /*3b710*/  STL.64 [R1+0xcf0], R16 ;  /* 0x000cf01001007387 */ /* 0x0009e80000100a00 */
[----:B------:R4:W-:Y:S04]  /*3b720*/  STL.64 [R1+0xcf8], R18 ;  /* 0x000cf81201007387 */ /* 0x0009e80000100a00 */
[----:B0-----:R-:W3:Y:S04]  /*3b730*/  LDL.LU.64 R44, [R1+0xcb0] ;  /* 0x000cb000012c7983 */ /* 0x001ee80000300a00 */
[----:B-1----:R-:W3:Y:S01]  /*3b740*/  LDL.LU.64 R46, [R1+0xcb8] ;  /* 0x000cb800012e7983 */ /* 0x002ee20000300a00 */
[C---:B------:R-:W-:Y:S06]  /*3b750*/  HMMA.16816.F32 R28, R4.reuse, R54, R28 ;  /* 0x00000036041c723c */ /* 0x040fec000000181c */
[C---:B--2---:R-:W-:Y:S01]  /*3b760*/  HMMA.16816.F32 R8, R4.reuse, R52, R8 ;  /* 0x000000340408723c */ /* 0x044fe20000001808 */
[----:B----4-:R-:W2:Y:S04]  /*3b770*/  LDL.LU.64 R16, [R1+0xca0] ;  /* 0x000ca00001107983 */ /* 0x010ea80000300a00 */
[----:B------:R-:W2:Y:S04]  /*3b780*/  LDL.LU.64 R18, [R1+0xca8] ;  /* 0x000ca80001127983 */ /* 0x000ea80000300a00 */
[----:B------:R-:W-:Y:S04]  /*3b790*/  STL.64 [R1+0x3430], R58 ;  /* 0x0034303a01007387 */ /* 0x000fe80000100a00 */
[----:B------:R0:W-:Y:S04]  /*3b7a0*/  STL.64 [R1+0x3428], R56 ;  /* 0x0034283801007387 */ /* 0x0001e80000100a00 */
[----:B0-----:R-:W4:Y:S04]  /*3b7b0*/  LDL.LU.64 R56, [R1+0xc80] ;  /* 0x000c800001387983 */ /* 0x001f280000300a00 */
[----:B------:R-:W4:Y:S04]  /*3b7c0*/  LDL.LU.64 R58, [R1+0xc88] ;  /* 0x000c8800013a7983 */ /* 0x000f280000300a00 */
[----:B------:R0:W-:Y:S04]  /*3b7d0*/  STL.64 [R1+0xce0], R28 ;  /* 0x000ce01c01007387 */ /* 0x0001e80000100a00 */
[----:B------:R1:W-:Y:S04]  /*3b7e0*/  STL.64 [R1+0xce8], R30 ;  /* 0x000ce81e01007387 */ /* 0x0003e80000100a00 */
[----:B0-----:R-:W4:Y:S04]  /*3b7f0*/  LDL.LU.64 R28, [R1+0xc70] ;  /* 0x000c7000011c7983 */ /* 0x001f280000300a00 */
[----:B-1----:R-:W4:Y:S04]  /*3b800*/  LDL.LU.64 R30, [R1+0xc78] ;  /* 0x000c7800011e7983 */ /* 0x002f280000300a00 */
        /* <DEDUP_REMOVED lines=8> */
[C---:B---3--:R-:W-:Y:S06]  /*3b890*/  HMMA.16816.F32 R40, R4.reuse, R50, R40 ;  /* 0x000000320428723c */ /* 0x048fec0000001828 */
[----:B------:R-:W-:-:S15]  /*3b8a0*/  HMMA.16816.F32 R44, R4, R48, R44 ;  /* 0x00000030042c723c */ /* 0x000fde000000182c */
[----:B------:R-:W-:-:S02]  /*3b8b0*/  NOP ;  /* 0x0000000000007918 */ /* 0x000fc40000000000 */
[----:B------:R-:W-:Y:S04]  /*3b8c0*/  STL.64 [R1+0xcc0], R40 ;  /* 0x000cc02801007387 */ /* 0x000fe80000100a00 */
[----:B------:R0:W-:Y:S04]  /*3b8d0*/  STL.64 [R1+0xcc8], R42 ;  /* 0x000cc82a01007387 */ /* 0x0001e80000100a00 */
[----:B0-----:R-:W3:Y:S04]  /*3b8e0*/  LDL.LU.64 R42, [R1+0x34a0] ;  /* 0x0034a000012a7983 */ /* 0x001ee80000300a00 */
[----:B------:R-:W4:Y:S04]  /*3b8f0*/  LDL.LU.64 R40, [R1+0x3498] ;  /* 0x0034980001287983 */ /* 0x000f280000300a00 */
[----:B------:R-:W-:Y:S04]  /*3b900*/  STL.64 [R1+0xcb0], R44 ;  /* 0x000cb02c01007387 */ /* 0x000fe80000100a00 */
[----:B------:R0:W-:Y:S04]  /*3b910*/  STL.64 [R1+0xcb8], R46 ;  /* 0x000cb82e01007387 */ /* 0x0001e80000100a00 */
[----:B0-----:R-:W2:Y:S04]  /*3b920*/  LDL.LU.64 R46, [R1+0x3490] ;  /* 0x00349000012e7983 */ /* 0x001ea80000300a00 */
[----:B------:R-:W3:Y:S04]  /*3b930*/  LDL.LU.64 R44, [R1+0x3488] ;  /* 0x00348800012c7983 */ /* 0x000ee80000300a00 */
[----:B------:R-:W-:Y:S04]  /*3b940*/  STL.64 [R1+0x3440], R50 ;  /* 0x0034403201007387 */ /* 0x000fe80000100a00 */
[----:B------:R2:W-:Y:S02]  /*3b950*/  STL.64 [R1+0x3438], R48 ;  /* 0x0034383001007387 */ /* 0x0005e40000100a00 */
[C---:B--2---:R-:W-:Y:S02]  /*3b960*/  HMMA.16816.F32 R48, R4.reuse, R46, R16 ;  /* 0x0000002e0430723c */ /* 0x044fe40000001810 */
[----:B------:R-:W2:Y:S04]  /*3b970*/  LDL.LU.64 R16, [R1+0xc50] ;  /* 0x000c500001107983 */ /* 0x000ea80000300a00 */
[----:B------:R-:W2:Y:S01]  /*3b980*/  LDL.LU.64 R18, [R1+0xc58] ;  /* 0x000c580001127983 */ /* 0x000ea20000300a00 */
[----:B----4-:R-:W-:-:S15]  /*3b990*/  HMMA.16816.F32 R28, R4, R40, R28 ;  /* 0x00000028041c723c */ /* 0x010fde000000181c */
[----:B------:R-:W-:-:S01]  /*3b9a0*/  NOP ;  /* 0x0000000000007918 */ /* 0x000fc20000000000 */
[----:B------:R-:W-:Y:S04]  /*3b9b0*/  STL.64 [R1+0xca0], R48 ;  /* 0x000ca03001007387 */ /* 0x000fe80000100a00 */
[----:B------:R0:W-:Y:S04]  /*3b9c0*/  STL.64 [R1+0xca8], R50 ;  /* 0x000ca83201007387 */ /* 0x0001e80000100a00 */
[----:B------:R-:W-:Y:S04]  /*3b9d0*/  STL.64 [R1+0x3450], R46 ;  /* 0x0034502e01007387 */ /* 0x000fe80000100a00 */
[----:B---3--:R1:W-:Y:S01]  /*3b9e0*/  STL.64 [R1+0x3448], R44 ;  /* 0x0034482c01007387 */ /* 0x0083e20000100a00 */
[C---:B0-----:R-:W-:Y:S06]  /*3b9f0*/  HMMA.16816.F32 R48, R4.reuse, R44, R52 ;  /* 0x0000002c0430723c */ /* 0x041fec0000001834 */
[----:B-1----:R-:W-:-:S15]  /*3ba00*/  HMMA.16816.F32 R44, R4, R42, R56 ;  /* 0x0000002a042c723c */ /* 0x002fde0000001838 */
[----:B------:R-:W-:-:S02]  /*3ba10*/  NOP ;  /* 0x0000000000007918 */ /* 0x000fc40000000000 */
[----:B------:R-:W-:Y:S04]  /*3ba20*/  STL.64 [R1+0xc90], R48 ;  /* 0x000c903001007387 */ /* 0x000fe80000100a00 */
[----:B------:R-:W-:Y:S04]  /*3ba30*/  STL.64 [R1+0xc98], R50 ;  /* 0x000c983201007387 */ /* 0x000fe80000100a00 */
[----:B------:R-:W-:Y:S04]  /*3ba40*/  STL.64 [R1+0x3400], R42 ;  /* 0x0034002a01007387 */ /* 0x000fe80000100a00 */
[----:B------:R-:W-:Y:S04]  /*3ba50*/  STL.64 [R1+0xc80], R44 ;  /* 0x000c802c01007387 */ /* 0x000fe80000100a00 */
[----:B------:R-:W-:Y:S04]  /*3ba60*/  STL.64 [R1+0xc88], R46 ;  /* 0x000c882e01007387 */ /* 0x000fe80000100a00 */
[----:B------:R-:W-:Y:S04]  /*3ba70*/  STL.64 [R1+0x33f8], R40 ;  /* 0x0033f82801007387 */ /* 0x000fe80000100a00 */
[----:B------:R-:W-:Y:S04]  /*3ba80*/  STL.64 [R1+0xc70], R28 ;  /* 0x000c701c01007387 */ /* 0x000fe80000100a00 */
[----:B------:R0:W-:Y:S02]  /*3ba90*/  STL.64 [R1+0xc78], R30 ;  /* 0x000c781e01007387 */ /* 0x0001e40000100a00 */
[----:B0-----:R-:W-:Y:S02]  /*3baa0*/  HMMA.16816.F32 R28, R4, R38, R8 ;  /* 0x00000026041c723c */ /* 0x001fe40000001808 */
[----:B------:R-:W3:Y:S04]  /*3bab0*/  LDL.LU.64 R8, [R1+0xc40] ;  /* 0x000c400001087983 */ /* 0x000ee80000300a00 */
[----:B------:R-:W3:-:S15]  /*3bac0*/  LDL.LU.64 R10, [R1+0xc48] ;  /* 0x000c4800010a7983 */ /* 0x000ede0000300a00 */
[----:B------:R-:W-:-:S02]  /*3bad0*/  NOP ;  /* 0x0000000000007918 */ /* 0x000fc40000000000 */
[----:B------:R0:W-:Y:S04]  /*3bae0*/  STL.64 [R1+0xc60], R28 ;  /* 0x000c601c01007387 */ /* 0x0001e80000100a00 */
[----:B------:R-:W-:Y:S04]  /*3baf0*/  STL.64 [R1+0xc68], R30 ;  /* 0x000c681e01007387 */ /* 0x000fe80000100a00 */
[----:B------:R-:W4:Y:S04]  /*3bb00*/  LDL.LU.64 R40, [R1+0xc20] ;  /* 0x000c200001287983 */ /* 0x000f280000300a00 */
[----:B------:R-:W4:Y:S04]  /*3bb10*/  LDL.LU.64 R42, [R1+0xc28] ;  /* 0x000c2800012a7983 */ /* 0x000f280000300a00 */
[----:B------:R-:W4:Y:S04]  /*3bb20*/  LDL.LU R50, [R1+0x13d8] ;  /* 0x0013d80001327983 */ /* 0x000f280000300800 */
[----:B0-----:R-:W4:Y:S04]  /*3bb30*/  LDL.LU R28, [R1+0x13d4] ;  /* 0x0013d400011c7983 */ /* 0x001f280000300800 */
[----:B------:R-:W4:Y:S04]  /*3bb40*/  LDL.LU R51, [R1+0x13e0] ;  /* 0x0013e00001337983 */ /* 0x000f280000300800 */
[----:B------:R-:W4:Y:S01]  /*3bb50*/  LDL.LU R29, [R1+0x13dc] ;  /* 0x0013dc00011d7983 */ /* 0x000f220000300800 */
[----:B--2---:R-:W-:Y:S03]  /*3bb60*/  HMMA.16816.F32 R44, R4, R36, R16 ;  /* 0x00000024042c723c */ /* 0x004fe60000001810 */
[----:B------:R-:W2:Y:S04]  /*3bb70*/  LDL.LU.64 R16, [R1+0xc00] ;  /* 0x000c000001107983 */ /* 0x000ea80000300a00 */
[----:B------:R-:W2:-:S15]  /*3bb80*/  LDL.LU.64 R18, [R1+0xc08] ;  /* 0x000c080001127983 */ /* 0x000e9e0000300a00 */
[----:B------:R-:W-:-:S01]  /*3bb90*/  NOP ;  /* 0x0000000000007918 */ /* 0x000fc20000000000 */
[----:B------:R-:W-:Y:S04]  /*3bba0*/  STL.64 [R1+0xc50], R44 ;  /* 0x000c502c01007387 */ /* 0x000fe80000100a00 */
[----:B------:R0:W-:Y:S04]  /*3bbb0*/  STL.64 [R1+0xc58], R46 ;  /* 0x000c582e01007387 */ /* 0x0001e80000100a00 */
[----:B------:R-:W2:Y:S04]  /*3bbc0*/  LDL.LU.64 R56, [R1+0xbf0] ;  /* 0x000bf00001387983 */ /* 0x000ea80000300a00 */
[----:B------:R-:W2:Y:S04]  /*3bbd0*/  LDL.LU.64 R58, [R1+0xbf8] ;  /* 0x000bf800013a7983 */ /* 0x000ea80000300a00 */
[----:B------:R-:W2:Y:S04]  /*3bbe0*/  LDL.LU.64 R52, [R1+0xbe0] ;  /* 0x000be00001347983 */ /* 0x000ea80000300a00 */
[----:B------:R-:W2:Y:S04]  /*3bbf0*/  LDL.LU.64 R54, [R1+0xbe8] ;  /* 0x000be80001367983 */ /* 0x000ea80000300a00 */
[----:B0-----:R-:W2:Y:S04]  /*3bc00*/  LDL.LU R46, [R1+0x13e8] ;  /* 0x0013e800012e7983 */ /* 0x001ea80000300800 */
[----:B------:R-:W2:Y:S04]  /*3bc10*/  LDL.LU R30, [R1+0x13e4] ;  /* 0x0013e400011e7983 */ /* 0x000ea80000300800 */
[----:B------:R-:W2:Y:S04]  /*3bc20*/  LDL.LU R47, [R1+0x13f0] ;  /* 0x0013f000012f7983 */ /* 0x000ea80000300800 */
[----:B------:R-:W2:Y:S04]  /*3bc30*/  LDL.LU R31, [R1+0x13ec] ;  /* 0x0013ec00011f7983 */ /* 0x000ea80000300800 */
[----:B------:R-:W-:Y:S04]  /*3bc40*/  STL.64 [R1+0x33f0], R38 ;  /* 0x0033f02601007387 */ /* 0x000fe80000100a00 */
[----:B------:R0:W-:Y:S04]  /*3bc50*/  STL.64 [R1+0x33e8], R36 ;  /* 0x0033e82401007387 */ /* 0x0001e80000100a00 */
[----:B0-----:R-:W4:Y:S04]  /*3bc60*/  LDL.LU.64 R36, [R1+0xc30] ;  /* 0x000c300001247983 */ /* 0x001f280000300a00 */
[----:B------:R-:W4:Y:S01]  /*3bc70*/  LDL.LU.64 R38, [R1+0xc38] ;  /* 0x000c380001267983 */ /* 0x000f220000300a00 */
[----:B---3--:R-:W-:-:S15]  /*3bc80*/  HMMA.16816.F32 R8, R4, R2, R8 ;  /* 0x000000020408723c */ /* 0x008fde0000001808 */
[----:B------:R-:W-:-:S08]  /*3bc90*/  NOP ;  /* 0x0000000000007918 */ /* 0x000fd00000000000 */
[----:B------:R-:W-:Y:S04]  /*3bca0*/  STL.64 [R1+0xc40], R8 ;  /* 0x000c400801007387 */ /* 0x000fe80000100a00 */
[----:B------:R0:W-:Y:S04]  /*3bcb0*/  STL.64 [R1+0xc48], R10 ;  /* 0x000c480a01007387 */ /* 0x0001e80000100a00 */
[----:B0-----:R-:W3:Y:S04]  /*3bcc0*/  LDL.LU.64 R10, [R1+0x3480] ;  /* 0x00348000010a7983 */ /* 0x001ee80000300a00 */
[----:B------:R-:W4:Y:S02]  /*3bcd0*/  LDL.LU.64 R8, [R1+0x3478] ;  /* 0x0034780001087983 */ /* 0x000f240000300a00 */
[----:B----4-:R-:W-:-:S15]  /*3bce0*/  HMMA.16816.F32 R36, R4, R8, R36 ;  /* 0x000000080424723c */ /* 0x010fde0000001824 */
[----:B------:R-:W-:-:S08]  /*3bcf0*/  NOP ;  /* 0x0000000000007918 */ /* 0x000fd00000000000 */
[----:B------:R-:W-:Y:S04]  /*3bd00*/  STL.64 [R1+0xc30], R36 ;  /* 0x000c302401007387 */ /* 0x000fe80000100a00 */
[----:B------:R3:W-:Y:S02]  /*3bd10*/  STL.64 [R1+0xc38], R38 ;  /* 0x000c382601007387 */ /* 0x0007e40000100a00 */
[----:B---3--:R-:W-:Y:S02]  /*3bd20*/  HMMA.16816.F32 R36, R4, R10, R40 ;  /* 0x0000000a0424723c */ /* 0x008fe40000001828 */
[----:B------:R-:W3:Y:S04]  /*3bd30*/  LDL.LU.64 R40, [R1+0xbc0] ;  /* 0x000bc00001287983 */ /* 0x000ee80000300a00 */
[----:B------:R-:W3:-:S15]  /*3bd40*/  LDL.LU.64 R42, [R1+0xbc8] ;  /* 0x000bc800012a7983 */ /* 0x000ede0000300a00 */
[----:B------:R-:W-:-:S02]  /*3bd50*/  NOP ;  /* 0x0000000000007918 */ /* 0x000fc40000000000 */
[----:B------:R0:W-:Y:S04]  /*3bd60*/  STL.64 [R1+0xc20], R36 ;  /* 0x000c202401007387 */ /* 0x0001e80000100a00 */
[----:B------:R1:W-:Y:S04]  /*3bd70*/  STL.64 [R1+0xc28], R38 ;  /* 0x000c282601007387 */ /* 0x0003e80000100a00 */
[----:B0-----:R-:W4:Y:S04]  /*3bd80*/  LDL.LU.64 R36, [R1+0xbb0] ;  /* 0x000bb00001247983 */ /* 0x001f280000300a00 */
[----:B-1----:R-:W4:Y:S04]  /*3bd90*/  LDL.LU.64 R38, [R1+0xbb8] ;  /* 0x000bb80001267983 */ /* 0x002f280000300a00 */
[----:B------:R-:W-:Y:S04]  /*3bda0*/  STL.64 [R1+0x3410], R10 ;  /* 0x0034100a01007387 */ /* 0x000fe80000100a00 */
[----:B------:R0:W-:Y:S04]  /*3bdb0*/  STL.64 [R1+0x3408], R8 ;  /* 0x0034080801007387 */ /* 0x0001e80000100a00 */
[----:B0-----:R-:W3:Y:S04]  /*3bdc0*/  LDL.LU.64 R8, [R1+0xc10] ;  /* 0x000c100001087983 */ /* 0x001ee80000300a00 */
[----:B------:R-:W3:Y:S01]  /*3bdd0*/  LDL.LU.64 R10, [R1+0xc18] ;  /* 0x000c1800010a7983 */ /* 0x000ee20000300a00 */
[C---:B--2---:R-:W-:Y:S06]  /*3bde0*/  HMMA.16816.F32 R16, R4.reuse, R14, R16 ;  /* 0x0000000e0410723c */ /* 0x044fec0000001810 */
[----:B---3--:R-:W-:-:S15]  /*3bdf0*/  HMMA.16816.F32 R8, R4, R12, R8 ;  /* 0x0000000c0408723c */ /* 0x008fde0000001808 */
[----:B------:R-:W-:-:S08]  /*3be00*/  NOP ;  /* 0x0000000000007918 */ /* 0x000fd00000000000 */
[----:B------:R0:W-:Y:S04]  /*3be10*/  STL.64 [R1+0xc10], R8 ;  /* 0x000c100801007387 */ /* 0x0001e80000100a00 */
[----:B------:R1:W-:Y:S04]  /*3be20*/  STL.64 [R1+0xc18], R10 ;  /* 0x000c180a01007387 */ /* 0x0003e80000100a00 */
[----:B0-----:R-:W2:Y:S04]  /*3be30*/  LDL.LU.64 R8, [R1+0xba0] ;  /* 0x000ba00001087983 */ /* 0x001ea80000300a00 */
[----:B-1----:R-:W2:Y:S04]  /*3be40*/  LDL.LU.64 R10, [R1+0xba8] ;  /* 0x000ba800010a7983 */ /* 0x002ea80000300a00 */
        /* <DEDUP_REMOVED lines=8> */
[----:B---3--:R-:W-:Y:S07]  /*3bed0*/  HMMA.16816.F32 R56, R4, R18, R52 ;  /* 0x000000120438723c */ /* 0x008fee0000001834 */
[----:B------:R-:W-:-:S02]  /*3bee0*/  IMAD.MOV.U32 R54, RZ, RZ, R20 ;  /* 0x000000ffff367224 */ /* 0x000fc400078e0014 */
[----:B------:R-:W3:Y:S01]  /*3bef0*/  LDL.LU R20, [R1+0x3464] ;  /* 0x0034640001147983 */ /* 0x000ee20000300800 */
[----:B------:R-:W-:Y:S02]  /*3bf00*/  IMAD.MOV.U32 R55, RZ, RZ, R21 ;  /* 0x000000ffff377224 */ /* 0x000fe400078e0015 */
[----:B------:R-:W-:Y:S02]  /*3bf10*/  IMAD.MOV.U32 R52, RZ, RZ, R24 ;  /* 0x000000ffff347224 */ /* 0x000fe400078e0018 */
[----:B------:R-:W-:-:S09]  /*3bf20*/  IMAD.MOV.U32 R53, RZ, RZ, R25 ;  /* 0x000000ffff357224 */ /* 0x000fd200078e0019 */
[----:B------:R0:W-:Y:S04]  /*3bf30*/  STL.64 [R1+0xbe0], R56 ;  /* 0x000be03801007387 */ /* 0x0001e80000100a00 */
[----:B------:R1:W-:Y:S04]  /*3bf40*/  STL.64 [R1+0xbe8], R58 ;  /* 0x000be83a01007387 */ /* 0x0003e80000100a00 */
[----:B------:R-:W3:Y:S04]  /*3bf50*/  LDL.LU R21, [R1+0x3460] ;  /* 0x0034600001157983 */ /* 0x000ee80000300800 */
[----:B------:R-:W4:Y:S04]  /*3bf60*/  LDL.LU R24, [R1+0x345c] ;  /* 0x00345c0001187983 */ /* 0x000f280000300800 */
[----:B------:R-:W4:Y:S04]  /*3bf70*/  LDL.LU R25, [R1+0x3458] ;  /* 0x0034580001197983 */ /* 0x000f280000300800 */
[----:B0-----:R-:W4:Y:S04]  /*3bf80*/  LDL.64 R56, [R1+0x18] ;  /* 0x0000180001387983 */ /* 0x001f280000100a00 */
[----:B-1----:R-:W4:Y:S04]  /*3bf90*/  LDL.64 R58, [R1+0x10] ;  /* 0x00001000013a7983 */ /* 0x002f280000100a00 */
[----:B------:R-:W-:Y:S04]  /*3bfa0*/  STL.64 [R1+0x33e0], R18 ;  /* 0x0033e01201007387 */ /* 0x000fe80000100a00 */
[----:B------:R0:W-:Y:S04]  /*3bfb0*/  STL.64 [R1+0x33d8], R16 ;  /* 0x0033d81001007387 */ /* 0x0001e80000100a00 */
[----:B0-----:R-:W3:Y:S04]  /*3bfc0*/  LDL.LU.64 R16, [R1+0xbd0] ;  /* 0x000bd00001107983 */ /* 0x001ee80000300a00 */
[----:B------:R-:W3:Y:S01]  /*3bfd0*/  LDL.LU.64 R18, [R1+0xbd8] ;  /* 0x000bd80001127983 */ /* 0x000ee20000300a00 */
[C---:B------:R-:W-:Y:S06]  /*3bfe0*/  HMMA.16816.F32 R40, R4.reuse, R22, R40 ;  /* 0x000000160428723c */ /* 0x040fec0000001828 */
[----:B--2---:R-:W-:Y:S01]  /*3bff0*/  HMMA.16816.F32 R8, R4, R26, R8 ;  /* 0x0000001a0408723c */ /* 0x004fe20000001808 */
[----:B------:R-:W-:-:S02]  /*3c000*/  IMAD R28, R28, 0x100, R50 ;  /* 0x000001001c1c7824 */ /* 0x000fc400078e0232 */
[----:B------:R-:W-:Y:S02]  /*3c010*/  IMAD R29, R29, 0x100, R51 ;  /* 0x000001001d1d7824 */ /* 0x000fe400078e0233 */
[----:B------:R-:W-:Y:S02]  /*3c020*/  IMAD R30, R30, 0x100, R46 ;  /* 0x000001001e1e7824 */ /* 0x000fe400078e022e */
[----:B------:R-:W-:Y:S01]  /*3c030*/  IMAD R31, R31, 0x100, R47 ;  /* 0x000001001f1f7824 */ /* 0x000fe200078e022f */
[----:B---3--:R-:W-:-:S15]  /*3c040*/  HMMA.16816.F32 R16, R4, R20, R16 ;  /* 0x000000140410723c */ /* 0x008fde0000001810 */
[----:B------:R-:W-:-:S08]  /*3c050*/  NOP ;  /* 0x0000000000007918 */ /* 0x000fd00000000000 */
[----:B------:R-:W-:Y:S04]  /*3c060*/  STL.64 [R1+0xbd0], R16 ;  /* 0x000bd01001007387 */ /* 0x000fe80000100a00 */
[----:B------:R4:W-:Y:S02]  /*3c070*/  STL.64 [R1+0xbd8], R18 ;  /* 0x000bd81201007387 */ /* 0x0009e40000100a00 */
[----:B----4-:R-:W-:Y:S02]  /*3c080*/  HMMA.16816.F32 R16, R4, R24, R36 ;  /* 0x000000180410723c */ /* 0x010fe40000001824 */
[----:B------:R0:W-:Y:S04]  /*3c090*/  STL.64 [R1+0xbc0], R40 ;  /* 0x000bc02801007387 */ /* 0x0001e80000100a00 */
[----:B------:R1:W-:-:S15]  /*3c0a0*/  STL.64 [R1+0xbc8], R42 ;  /* 0x000bc82a01007387 */ /* 0x0003de0000100a00 */
[----:B------:R-:W-:-:S02]  /*3c0b0*/  NOP ;  /* 0x0000000000007918 */ /* 0x000fc40000000000 */
[----:B------:R2:W-:Y:S04]  /*3c0c0*/  STL.64 [R1+0xbb0], R16 ;  /* 0x000bb01001007387 */ /* 0x0005e80000100a00 */
[----:B------:R3:W-:Y:S04]  /*3c0d0*/  STL.64 [R1+0xbb8], R18 ;  /* 0x000bb81201007387 */ /* 0x0007e80000100a00 */
[----:B------:R-:W4:Y:S04]  /*3c0e0*/  LDL.LU.64 R48, [R1+0x10f0] ;  /* 0x0010f00001307983 */ /* 0x000f280000300a00 */
[----:B------:R-:W4:Y:S04]  /*3c0f0*/  LDL.LU.64 R50, [R1+0x10f8] ;  /* 0x0010f80001327983 */ /* 0x000f280000300a00 */
[----:B------:R3:W-:Y:S04]  /*3c100*/  STL.64 [R1+0xba0], R8 ;  /* 0x000ba00801007387 */ /* 0x0007e80000100a00 */
[----:B------:R3:W-:Y:S04]  /*3c110*/  STL.64 [R1+0xba8], R10 ;  /* 0x000ba80a01007387 */ /* 0x0007e80000100a00 */
[----:B------:R-:W-:Y:S04]  /*3c120*/  STL [R1+0x33c8], R26 ;  /* 0x0033c81a01007387 */ /* 0x000fe80000100800 */
[----:B------:R3:W-:Y:S04]  /*3c130*/  STL [R1+0x33c4], R27 ;  /* 0x0033c41b01007387 */ /* 0x0007e80000100800 */
[----:B------:R-:W4:Y:S04]  /*3c140*/  LDL.LU.64 R44, [R1+0x10e0] ;  /* 0x0010e000012c7983 */ /* 0x000f280000300a00 */
[----:B------:R-:W4:Y:S04]  /*3c150*/  LDL.LU.64 R46, [R1+0x10e8] ;  /* 0x0010e800012e7983 */ /* 0x000f280000300a00 */
[----:B0-----:R-:W4:Y:S04]  /*3c160*/  LDL.LU.64 R40, [R1+0xb90] ;  /* 0x000b900001287983 */ /* 0x001f280000300a00 */
[----:B-1----:R-:W4:Y:S04]  /*3c170*/  LDL.LU.64 R42, [R1+0xb98] ;  /* 0x000b9800012a7983 */ /* 0x002f280000300a00 */
[----:B------:R-:W4:Y:S04]  /*3c180*/  LDL.LU.64 R36, [R1+0x460] ;  /* 0x0004600001247983 */ /* 0x000f280000300a00 */
[----:B------:R-:W4:Y:S04]  /*3c190*/  LDL.LU.64 R38, [R1+0x468] ;  /* 0x0004680001267983 */ /* 0x000f280000300a00 */
[----:B--2---:R-:W2:Y:S04]  /*3c1a0*/  LDL.LU.64 R16, [R1+0xb80] ;  /* 0x000b800001107983 */ /* 0x004ea80000300a00 */
[----:B---3--:R-:W2:Y:S04]  /*3c1b0*/  LDL.LU.64 R18, [R1+0xb88] ;  /* 0x000b880001127983 */ /* 0x008ea80000300a00 */
[----:B------:R-:W3:Y:S04]  /*3c1c0*/  LDL.LU.64 R8, [R1+0xb70] ;  /* 0x000b700001087983 */ /* 0x000ee80000300a00 */
[----:B------:R-:W3:Y:S01]  /*3c1d0*/  LDL.LU.64 R10, [R1+0xb78] ;  /* 0x000b7800010a7983 */ /* 0x000ee20000300a00 */
[----:B------:R-:W-:-:S02]  /*3c1e0*/  F2FP.F16.E5M2.UNPACK_B R28, R28 ;  /* 0x0000001cff1c723e */ /* 0x000fc400020004ff */
[----:B------:R-:W-:Y:S02]  /*3c1f0*/  F2FP.F16.E5M2.UNPACK_B R29, R29 ;  /* 0x0000001dff1d723e */ /* 0x000fe400020004ff */
[----:B------:R-:W-:Y:S02]  /*3c200*/  F2FP.F16.E5M2.UNPACK_B R30, R30 ;  /* 0x0000001eff1e723e */ /* 0x000fe400020004ff */
[----:B------:R-:W-:Y:S01]  /*3c210*/  F2FP.F16.E5M2.UNPACK_B R31, R31 ;  /* 0x0000001fff1f723e */ /* 0x000fe200020004ff */
[----:B------:R-:W-:Y:S02]  /*3c220*/  IMAD.MOV.U32 R27, RZ, RZ, R56 ;  /* 0x000000ffff1b7224 */ /* 0x000fe400078e0038 */
[----:B------:R-:W-:Y:S01]  /*3c230*/  IMAD.MOV.U32 R26, RZ, RZ, R59 ;  /* 0x000000ffff1a7224 */ /* 0x000fe200078e003b */
[C---:B----4-:R-:W-:Y:S06]  /*3c240*/  HMMA.16816.F32 R48, R4.reuse, R32, R48 ;  /* 0x000000200430723c */ /* 0x050fec0000001830 */
[C---:B------:R-:W-:Y:S06]  /*3c250*/  HMMA.16816.F32 R44, R4.reuse, R34, R44 ;  /* 0x00000022042c723c */ /* 0x040fec000000182c */
[----:B------:R-:W-:Y:S06]  /*3c260*/  HMMA.16816.F32 R40, R4, R52, R40 ;  /* 0x000000340428723c */ /* 0x000fec0000001828 */
[C---:B--2---:R-:W-:Y:S05]  /*3c270*/  HMMA.16816.F32 R4, R28.reuse, R56, R16 ;  /* 0x000000381c04723c */ /* 0x044fea0000001810 */
[----:B------:R0:W-:Y:S04]  /*3c280*/  STL.64 [R1+0x10f0], R48 ;  /* 0x0010f03001007387 */ /* 0x0001e80000100a00 */
[----:B------:R1:W-:Y:S04]  /*3c290*/  STL.64 [R1+0x10f8], R50 ;  /* 0x0010f83201007387 */ /* 0x0003e80000100a00 */
[----:B0-----:R-:W2:Y:S04]  /*3c2a0*/  LDL.64 R48, [R1+0x8] ;  /* 0x0000080001307983 */ /* 0x001ea80000100a00 */
[----:B-1----:R-:W4:Y:S04]  /*3c2b0*/  LDL R50, [R1] ;  /* 0x0000000001327983 */ /* 0x002f280000100800 */
[----:B------:R-:W-:Y:S04]  /*3c2c0*/  STL [R1+0x33cc], R32 ;  /* 0x0033cc2001007387 */ /* 0x000fe80000100800 */
[----:B------:R-:W-:Y:S04]  /*3c2d0*/  STL [R1+0x33c0], R33 ;  /* 0x0033c02101007387 */ /* 0x000fe80000100800 */
[----:B------:R-:W-:Y:S04]  /*3c2e0*/  STL [R1+0x33d4], R34 ;  /* 0x0033d42201007387 */ /* 0x000fe80000100800 */
[----:B------:R0:W-:Y:S02]  /*3c2f0*/  STL [R1+0x33d0], R35 ;  /* 0x0033d02301007387 */ /* 0x0001e40000100800 */
[C---:B0-----:R-:W-:Y:S02]  /*3c300*/  HMMA.16816.F32 R32, R28.reuse, R54, R36 ;  /* 0x000000361c20723c */ /* 0x041fe40000001824 */
[----:B------:R-:W-:Y:S04]  /*3c310*/  STL.64 [R1+0x10e0], R44 ;  /* 0x0010e02c01007387 */ /* 0x000fe80000100a00 */
[----:B------:R-:W-:Y:S04]  /*3c320*/  STL.64 [R1+0x10e8], R46 ;  /* 0x0010e82e01007387 */ /* 0x000fe80000100a00 */
[----:B------:R-:W-:Y:S04]  /*3c330*/  STL.64 [R1+0xb90], R40 ;  /* 0x000b902801007387 */ /* 0x000fe80000100a00 */
[----:B------:R-:W-:Y:S09]  /*3c340*/  STL.64 [R1+0xb98], R42 ;  /* 0x000b982a01007387 */ /* 0x000ff20000100a00 */
[----:B------:R-:W-:Y:S04]  /*3c350*/  STL.64 [R1+0x460], R32 ;  /* 0x0004602001007387 */ /* 0x000fe80000100a00 */
[----:B------:R-:W-:Y:S04]  /*3c360*/  STL.64 [R1+0x468], R34 ;  /* 0x0004682201007387 */ /* 0x000fe80000100a00 */
[----:B------:R-:W-:Y:S04]  /*3c370*/  STL.64 [R1+0xb80], R4 ;  /* 0x000b800401007387 */ /* 0x000fe80000100a00 */
[----:B------:R3:W-:Y:S02]  /*3c380*/  STL.64 [R1+0xb88], R6 ;  /* 0x000b880601007387 */ /* 0x0007e40000100a00 */
[----:B---3--:R-:W-:Y:S01]  /*3c390*/  HMMA.16816.F32 R4, R28, R58, R8 ;  /* 0x0000003a1c04723c */ /* 0x008fe20000001808 */
[----:B------:R-:W-:-:S05]  /*3c3a0*/  IMAD.MOV.U32 R33, RZ, RZ, R57 ;  /* 0x000000ffff217224 */ /* 0x000fca00078e0039 */
[----:B------:R-:W-:-:S15]  /*3c3b0*/  IMAD.MOV.U32 R32, RZ, RZ, R58 ;  /* 0x000000ffff207224 */ /* 0x000fde00078e003a */
[----:B------:R-:W-:-:S02]  /*3c3c0*/  NOP ;  /* 0x0000000000007918 */ /* 0x000fc40000000000 */
[----:B------:R0:W-:Y:S04]  /*3c3d0*/  STL.64 [R1+0xb70], R4 ;  /* 0x000b700401007387 */ /* 0x0001e80000100a00 */
[----:B------:R1:W-:Y:S04]  /*3c3e0*/  STL.64 [R1+0xb78], R6 ;  /* 0x000b780601007387 */ /* 0x0003e80000100a00 */
[----:B0-----:R-:W3:Y:S04]  /*3c3f0*/  LDL.LU.64 R4, [R1+0xb60] ;  /* 0x000b600001047983 */ /* 0x001ee80000300a00 */
[----:B-1----:R-:W3:Y:S04]  /*3c400*/  LDL.LU.64 R6, [R1+0xb68] ;  /* 0x000b680001067983 */ /* 0x002ee80000300a00 */
[----:B------:R-:W4:Y:S04]  /*3c410*/  LDL.LU.64 R44, [R1+0xb50] ;  /* 0x000b5000012c7983 */ /* 0x000f280000300a00 */
[----:B------:R-:W4:Y:S04]  /*3c420*/  LDL.LU.64 R46, [R1+0xb58] ;  /* 0x000b5800012e7983 */ /* 0x000f280000300a00 */
[----:B------:R-:W4:Y:S04]  /*3c430*/  LDL.LU.64 R56, [R1+0xb40] ;  /* 0x000b400001387983 */ /* 0x000f280000300a00 */
[----:B------:R-:W4:Y:S01]  /*3c440*/  LDL.LU.64 R58, [R1+0xb48] ;  /* 0x000b4800013a7983 */ /* 0x000f220000300a00 */
[----:B------:R-:W-:-:S03]  /*3c450*/  IMAD.MOV.U32 R51, RZ, RZ, R0 ;  /* 0x000000ffff337224 */ /* 0x000fc600078e0000 */
[----:B------:R-:W4:Y:S04]  /*3c460*/  LDL.LU.64 R52, [R1+0xb30] ;  /* 0x000b300001347983 */ /* 0x000f280000300a00 */
        /* <DEDUP_REMOVED lines=8> */
[----:B------:R-:W4:Y:S01]  /*3c4f0*/  LDL.LU.64 R10, [R1+0xaf8] ;  /* 0x000af800010a7983 */ /* 0x000f220000300a00 */
[----:B--2---:R-:W-:-:S02]  /*3c500*/  IMAD.MOV.U32 R34, RZ, RZ, R48 ;  /* 0x000000ffff227224 */ /* 0x004fc400078e0030 */
[----:B------:R-:W-:Y:S01]  /*3c510*/  IMAD.MOV.U32 R35, RZ, RZ, R49 ;  /* 0x000000ffff237224 */ /* 0x000fe200078e0031 */
[C---:B---3--:R-:W-:Y:S06]  /*3c520*/  HMMA.16816.F32 R4, R28.reuse, R48, R4 ;  /* 0x000000301c04723c */ /* 0x048fec0000001804 */
[C---:B----4-:R-:W-:Y:S06]  /*3c530*/  HMMA.16816.F32 R48, R28.reuse, R50, R44 ;  /* 0x000000321c30723c */ /* 0x050fec000000182c */
[C---:B------:R-:W-:Y:S11]  /*3c540*/  HMMA.16816.F32 R56, R28.reuse, R60, R56 ;  /* 0x0000003c1c38723c */ /* 0x040ff60000001838 */
[----:B------:R0:W-:Y:S04]  /*3c550*/  STL.64 [R1+0xb60], R4 ;  /* 0x000b600401007387 */ /* 0x0001e80000100a00 */
[----:B------:R1:W-:Y:S04]  /*3c560*/  STL.64 [R1+0xb68], R6 ;  /* 0x000b680601007387 */ /* 0x0003e80000100a00 */
[----:B0-----:R-:W2:Y:S04]  /*3c570*/  LDL.LU.64 R4, [R1+0xae0] ;  /* 0x000ae00001047983 */ /* 0x001ea80000300a00 */
[----:B-1----:R-:W2:Y:S04]  /*3c580*/  LDL.LU.64 R6, [R1+0xae8] ;  /* 0x000ae80001067983 */ /* 0x002ea80000300a00 */
[----:B------:R-:W3:Y:S04]  /*3c590*/  LDL.LU.64 R46, [R1+0x3450] ;  /* 0x00345000012e7983 */ /* 0x000ee80000300a00 */
[----:B------:R-:W4:Y:S04]  /*3c5a0*/  LDL.LU.64 R44, [R1+0x3448] ;  /* 0x00344800012c7983 */ /* 0x000f280000300a00 */
        /* <DEDUP_REMOVED lines=8> */
[----:B----4-:R-:W-:-:S15]  /*3c630*/  HMMA.16816.F32 R52, R28, R58, R52 ;  /* 0x0000003a1c34723c */ /* 0x010fde0000001834 */
[----:B------:R-:W-:-:S08]  /*3c640*/  NOP ;  /* 0x0000000000007918 */ /* 0x000fd00000000000 */
[----:B------:R-:W-:Y:S04]  /*3c650*/  STL.64 [R1+0xb30], R52 ;  /* 0x000b303401007387 */ /* 0x000fe80000100a00 */
[----:B------:R0:W-:Y:S04]  /*3c660*/  STL.64 [R1+0xb38], R54 ;  /* 0x000b383601007387 */ /* 0x0001e80000100a00 */
[----:B0-----:R-:W4:Y:S04]  /*3c670*/  LDL.LU.64 R54, [R1+0x3420] ;  /* 0x0034200001367983 */ /* 0x001f280000300a00 */
[----:B------:R-:W3:Y:S01]  /*3c680*/  LDL.LU.64 R52, [R1+0x3418] ;  /* 0x0034180001347983 */ /* 0x000ee20000300a00 */
[----:B--2---:R-:W-:Y:S03]  /*3c690*/  HMMA.16816.F32 R40, R28, R56, R40 ;  /* 0x000000381c28723c */ /* 0x004fe60000001828 */
[----:B------:R-:W-:Y:S04]  /*3c6a0*/  STL.64 [R1+0x3398], R58 ;  /* 0x0033983a01007387 */ /* 0x000fe80000100a00 */
[----:B------:R-:W-:-:S15]  /*3c6b0*/  STL.64 [R1+0x3390], R56 ;  /* 0x0033903801007387 */ /* 0x000fde0000100a00 */
[----:B------:R-:W-:-:S01]  /*3c6c0*/  NOP ;  /* 0x0000000000007918 */ /* 0x000fc20000000000 */
[----:B------:R-:W-:Y:S04]  /*3c6d0*/  STL.64 [R1+0xb20], R40 ;  /* 0x000b202801007387 */ /* 0x000fe80000100a00 */
[----:B------:R-:W-:Y:S01]  /*3c6e0*/  STL.64 [R1+0xb28], R42 ;  /* 0x000b282a01007387 */ /* 0x000fe20000100a00 */
[C---:B----4-:R-:W-:Y:S06]  /*3c6f0*/  HMMA.16816.F32 R36, R28.reuse, R54, R36 ;  /* 0x000000361c24723c */ /* 0x050fec0000001824 */
[----:B---3--:R-:W-:Y:S01]  /*3c700*/  HMMA.16816.F32 R16, R28, R52, R16 ;  /* 0x000000341c10723c */ /* 0x008fe20000001810 */
[----:B------:R-:W-:-:S15]  /*3c710*/  STL.64 [R1+0x3378], R54 ;  /* 0x0033783601007387 */ /* 0x000fde0000100a00 */
[----:B------:R-:W-:-:S01]  /*3c720*/  NOP ;  /* 0x0000000000007918 */ /* 0x000fc20000000000 */
[----:B------:R-:W-:Y:S04]  /*3c730*/  STL.64 [R1+0xb10], R36 ;  /* 0x000b102401007387 */ /* 0x000fe80000100a00 */
[----:B------:R-:W-:Y:S04]  /*3c740*/  STL.64 [R1+0xb18], R38 ;  /* 0x000b182601007387 */ /* 0x000fe80000100a00 */
[----:B------:R-:W-:Y:S04]  /*3c750*/  STL.64 [R1+0x3370], R52 ;  /* 0x0033703401007387 */ /* 0x000fe80000100a00 */
[----:B------:R-:W-:Y:S04]  /*3c760*/  STL.64 [R1+0xb00], R16 ;  /* 0x000b001001007387 */ /* 0x000fe80000100a00 */
[----:B------:R0:W-:Y:S02]  /*3c770*/  STL.64 [R1+0xb08], R18 ;  /* 0x000b081201007387 */ /* 0x0001e40000100a00 */
[----:B0-----:R-:W-:Y:S02]  /*3c780*/  HMMA.16816.F32 R16, R28, R50, R8 ;  /* 0x000000321c10723c */ /* 0x001fe40000001808 */
[----:B------:R-:W2:Y:S04]  /*3c790*/  LDL.LU.64 R8, [R1+0xad0] ;  /* 0x000ad00001087983 */ /* 0x000ea80000300a00 */
[----:B------:R-:W2:-:S15]  /*3c7a0*/  LDL.LU.64 R10, [R1+0xad8] ;  /* 0x000ad800010a7983 */ /* 0x000e9e0000300a00 */
[----:B------:R-:W-:-:S02]  /*3c7b0*/  NOP ;  /* 0x0000000000007918 */ /* 0x000fc40000000000 */
[----:B------:R0:W-:Y:S04]  /*3c7c0*/  STL.64 [R1+0xaf0], R16 ;  /* 0x000af01001007387 */ /* 0x0001e80000100a00 */
[----:B------:R1:W-:Y:S04]  /*3c7d0*/  STL.64 [R1+0xaf8], R18 ;  /* 0x000af81201007387 */ /* 0x0003e80000100a00 */
[----:B------:R-:W3:Y:S04]  /*3c7e0*/  LDL.LU.64 R40, [R1+0xac0] ;  /* 0x000ac00001287983 */ /* 0x000ee80000300a00 */
[----:B------:R-:W3:Y:S01]  /*3c7f0*/  LDL.LU.64 R42, [R1+0xac8] ;  /* 0x000ac800012a7983 */ /* 0x000ee20000300a00 */
[----:B------:R-:W-:Y:S03]  /*3c800*/  HMMA.16816.F32 R4, R28, R48, R4 ;  /* 0x000000301c04723c */ /* 0x000fe60000001804 */
[----:B------:R-:W4:Y:S04]  /*3c810*/  LDL.LU.64 R36, [R1+0xab0] ;  /* 0x000ab00001247983 */ /* 0x000f280000300a00 */
[----:B------:R-:W4:-:S15]  /*3c820*/  LDL.LU.64 R38, [R1+0xab8] ;  /* 0x000ab80001267983 */ /* 0x000f1e0000300a00 */
[----:B------:R-:W-:-:S01]  /*3c830*/  NOP ;  /* 0x0000000000007918 */ /* 0x000fc20000000000 */
[----:B------:R1:W-:Y:S04]  /*3c840*/  STL.64 [R1+0xae0], R4 ;  /* 0x000ae00401007387 */ /* 0x0003e80000100a00 */
[----:B------:R1:W-:Y:S04]  /*3c850*/  STL.64 [R1+0xae8], R6 ;  /* 0x000ae80601007387 */ /* 0x0003e80000100a00 */
[----:B------:R-:W4:Y:S04]  /*3c860*/  LDL.LU.64 R56, [R1+0xa80] ;  /* 0x000a800001387983 */ /* 0x000f280000300a00 */
[----:B------:R-:W4:Y:S04]  /*3c870*/  LDL.LU.64 R58, [R1+0xa88] ;  /* 0x000a8800013a7983 */ /* 0x000f280000300a00 */
[----:B------:R-:W4:Y:S04]  /*3c880*/  LDL.LU.64 R52, [R1+0xa70] ;  /* 0x000a700001347983 */ /* 0x000f280000300a00 */
[----:B------:R-:W4:Y:S04]  /*3c890*/  LDL.LU.64 R54, [R1+0xa78] ;  /* 0x000a780001367983 */ /* 0x000f280000300a00 */
[----:B0-----:R-:W4:Y:S04]  /*3c8a0*/  LDL.LU.64 R16, [R1+0xa60] ;  /* 0x000a600001107983 */ /* 0x001f280000300a00 */
[----:B-1----:R-:W4:Y:S04]  /*3c8b0*/  LDL.LU.64 R18, [R1+0xa68] ;  /* 0x000a680001127983 */ /* 0x002f280000300a00 */
[----:B------:R-:W4:Y:S04]  /*3c8c0*/  LDL.LU.64 R4, [R1+0xa50] ;  /* 0x000a500001047983 */ /* 0x000f280000300a00 */
[----:B------:R-:W4:Y:S04]  /*3c8d0*/  LDL.LU.64 R6, [R1+0xa58] ;  /* 0x000a580001067983 */ /* 0x000f280000300a00 */
[----:B------:R-:W-:Y:S04]  /*3c8e0*/  STL.64 [R1+0x3368], R50 ;  /* 0x0033683201007387 */ /* 0x000fe80000100a00 */
[----:B------:R0:W-:Y:S04]  /*3c8f0*/  STL.64 [R1+0x3360], R48 ;  /* 0x0033603001007387 */ /* 0x0001e80000100a00 */
[----:B0-----:R-:W4:Y:S04]  /*3c900*/  LDL.LU.64 R48, [R1+0xa90] ;  /* 0x000a900001307983 */ /* 0x001f280000300a00 */
[----:B------:R-:W4:Y:S01]  /*3c910*/  LDL.LU.64 R50, [R1+0xa98] ;  /* 0x000a980001327983 */ /* 0x000f220000300a00 */
        /* <DEDUP_REMOVED lines=13> */
[----:B0-----:R-:W2:Y:S04]  /*3c9f0*/  LDL.LU.64 R44, [R1+0xaa0] ;  /* 0x000aa000012c7983 */ /* 0x001ea80000300a00 */
        /* <DEDUP_REMOVED lines=12> */
[----:B------:R4:W-:Y:S02]  /*3cac0*/  STL.64 [R1+0xaa8], R46 ;  /* 0x000aa82e01007387 */ /* 0x0009e40000100a00 */
        /* <DEDUP_REMOVED lines=9> */
[C---:B0-----:R-:W-:Y:S06]  /*3cb60*/  HMMA.16816.F32 R40, R28.reuse, R2, R52 ;  /* 0x000000021c28723c */ /* 0x041fec0000001834 */
[----:B------:R-:W-:-:S15]  /*3cb70*/  HMMA.16816.F32 R36, R28, R8, R16 ;  /* 0x000000081c24723c */ /* 0x000fde0000001810 */
[----:B------:R-:W-:-:S02]  /*3cb80*/  NOP ;  /* 0x0000000000007918 */ /* 0x000fc40000000000 */
[----:B------:R0:W-:Y:S04]  /*3cb90*/  STL.64 [R1+0xa70], R40 ;  /* 0x000a702801007387 */ /* 0x0001e80000100a00 */
[----:B------:R1:W-:Y:S04]  /*3cba0*/  STL.64 [R1+0xa78], R42 ;  /* 0x000a782a01007387 */ /* 0x0003e80000100a00 */
[----:B------:R-:W2:Y:S04]  /*3cbb0*/  LDL.LU.64 R16, [R1+0xa40] ;  /* 0x000a400001107983 */ /* 0x000ea80000300a00 */
[----:B------:R3:W-:Y:S04]  /*3cbc0*/  STL.64 [R1+0xa60], R36 ;  /* 0x000a602401007387 */ /* 0x0007e80000100a00 */
[----:B------:R4:W-:Y:S04]  /*3cbd0*/  STL.64 [R1+0xa68], R38 ;  /* 0x000a682601007387 */ /* 0x0009e80000100a00 */
[----:B------:R-:W2:Y:S01]  /*3cbe0*/  LDL.LU.64 R18, [R1+0xa48] ;  /* 0x000a480001127983 */ /* 0x000ea20000300a00 */
[----:B------:R-:W-:-:S15]  /*3cbf0*/  HMMA.16816.F32 R4, R28, R10, R4 ;  /* 0x0000000a1c04723c */ /* 0x000fde0000001804 */
[----:B------:R-:W-:-:S08]  /*3cc00*/  NOP ;  /* 0x0000000000007918 */ /* 0x000fd00000000000 */
[----:B------:R4:W-:Y:S04]  /*3cc10*/  STL.64 [R1+0xa50], R4 ;  /* 0x000a500401007387 */ /* 0x0009e80000100a00 */
[----:B------:R4:W-:Y:S04]  /*3cc20*/  STL.64 [R1+0xa58], R6 ;  /* 0x000a580601007387 */ /* 0x0009e80000100a00 */
[----:B------:R-:W2:Y:S04]  /*3cc30*/  LDL.LU.64 R56, [R1+0xa20] ;  /* 0x000a200001387983 */ /* 0x000ea80000300a00 */
[----:B------:R-:W2:Y:S04]  /*3cc40*/  LDL.LU.64 R58, [R1+0xa28] ;  /* 0x000a2800013a7983 */ /* 0x000ea80000300a00 */
[----:B------:R-:W2:Y:S04]  /*3cc50*/  LDL.LU.64 R48, [R1+0xa10] ;  /* 0x000a100001307983 */ /* 0x000ea80000300a00 */
[----:B------:R-:W2:Y:S04]  /*3cc60*/  LDL.LU.64 R50, [R1+0xa18] ;  /* 0x000a180001327983 */ /* 0x000ea80000300a00 */
[----:B------:R-:W2:Y:S04]  /*3cc70*/  LDL.LU.64 R44, [R1+0xa00] ;  /* 0x000a0000012c7983 */ /* 0x000ea80000300a00 */
[----:B------:R-:W2:Y:S04]  /*3cc80*/  LDL.LU.64 R46, [R1+0xa08] ;  /* 0x000a0800012e7983 */ /* 0x000ea80000300a00 */
[----:B0-----:R-:W2:Y:S04]  /*3cc90*/  LDL.LU.64 R40, [R1+0x9f0] ;  /* 0x0009f00001287983 */ /* 0x001ea80000300a00 */
[----:B-1----:R-:W2:Y:S04]  /*3cca0*/  LDL.LU.64 R42, [R1+0x9f8] ;  /* 0x0009f800012a7983 */ /* 0x002ea80000300a00 */
[----:B---3--:R-:W3:Y:S04]  /*3ccb0*/  LDL.LU.64 R36, [R1+0x9e0] ;  /* 0x0009e00001247983 */ /* 0x008ee80000300a00 */
[----:B----4-:R-:W3:Y:S04]  /*3ccc0*/  LDL.LU.64 R38, [R1+0x9e8] ;  /* 0x0009e80001267983 */ /* 0x010ee80000300a00 */
[----:B------:R-:W4:Y:S04]  /*3ccd0*/  LDL.LU R53, [R1+0x1fe0] ;  /* 0x001fe00001357983 */ /* 0x000f280000300800 */
[----:B------:R-:W4:Y:S04]  /*3cce0*/  LDL.LU R4, [R1+0x1fdc] ;  /* 0x001fdc0001047983 */ /* 0x000f280000300800 */
[----:B------:R-:W4:Y:S04]  /*3ccf0*/  LDL.LU R54, [R1+0x1fe8] ;  /* 0x001fe80001367983 */ /* 0x000f280000300800 */
[----:B------:R-:W4:Y:S04]  /*3cd00*/  LDL.LU R5, [R1+0x1fe4] ;  /* 0x001fe40001057983 */ /* 0x000f280000300800 */
[----:B------:R-:W4:Y:S04]  /*3cd10*/  LDL.LU R55, [R1+0x1ff0] ;  /* 0x001ff00001377983 */ /* 0x000f280000300800 */
[----:B------:R-:W4:Y:S04]  /*3cd20*/  LDL.LU R6, [R1+0x1fec] ;  /* 0x001fec0001067983 */ /* 0x000f280000300800 */
[----:B------:R-:W-:Y:S04]  /*3cd30*/  STL.64 [R1+0x33b8], R10 ;  /* 0x0033b80a01007387 */ /* 0x000fe80000100a00 */
[----:B------:R0:W-:Y:S04]  /*3cd40*/  STL.64 [R1+0x33b0], R8 ;  /* 0x0033b00801007387 */ /* 0x0001e80000100a00 */
[----:B0-----:R-:W3:Y:S04]  /*3cd50*/  LDL.LU.64 R8, [R1+0xa30] ;  /* 0x000a300001087983 */ /* 0x001ee80000300a00 */
[----:B------:R-:W3:Y:S01]  /*3cd60*/  LDL.LU.64 R10, [R1+0xa38] ;  /* 0x000a3800010a7983 */ /* 0x000ee20000300a00 */
[----:B--2---:R-:W-:-:S15]  /*3cd70*/  HMMA.16816.F32 R16, R28, R12, R16 ;  /* 0x0000000c1c10723c */ /* 0x004fde0000001810 */
[----:B------:R-:W-:-:S08]  /*3cd80*/  NOP ;  /* 0x0000000000007918 */ /* 0x000fd00000000000 */
[----:B------:R-:W-:Y:S04]  /*3cd90*/  STL.64 [R1+0xa40], R16 ;  /* 0x000a401001007387 */ /* 0x000fe80000100a00 */
[----:B------:R0:W-:Y:S04]  /*3cda0*/  STL.64 [R1+0xa48], R18 ;  /* 0x000a481201007387 */ /* 0x0001e80000100a00 */
[----:B0-----:R-:W2:Y:S04]  /*3cdb0*/  LDL.LU.64 R18, [R1+0x33e0] ;  /* 0x0033e00001127983 */ /* 0x001ea80000300a00 */
[----:B------:R-:W4:Y:S04]  /*3cdc0*/  LDL.LU.64 R16, [R1+0x33d8] ;  /* 0x0033d80001107983 */ /* 0x000f280000300a00 */
[----:B------:R-:W2:Y:S04]  /*3cdd0*/  LDL.LU R7, [R1+0x1ff8] ;  /* 0x001ff80001077983 */ /* 0x000ea80000300800 */
[----:B------:R-:W2:Y:S01]  /*3cde0*/  LDL.LU R0, [R1+0x1ff4] ;  /* 0x001ff40001007983 */ /* 0x000ea20000300800 */
[----:B---3--:R-:W-:-:S15]  /*3cdf0*/  HMMA.16816.F32 R8, R28, R14, R8 ;  /* 0x0000000e1c08723c */ /* 0x008fde0000001808 */
[----:B------:R-:W-:-:S08]  /*3ce00*/  NOP ;  /* 0x0000000000007918 */ /* 0x000fd00000000000 */
[----:B------:R-:W-:Y:S04]  /*3ce10*/  STL.64 [R1+0xa30], R8 ;  /* 0x000a300801007387 */ /* 0x000fe80000100a00 */
[----:B------:R4:W-:Y:S01]  /*3ce20*/  STL.64 [R1+0xa38], R10 ;  /* 0x000a380a01007387 */ /* 0x0009e20000100a00 */
[C---:B------:R-:W-:Y:S06]  /*3ce30*/  HMMA.16816.F32 R44, R28.reuse, R20, R44 ;  /* 0x000000141c2c723c */ /* 0x040fec000000182c */
[C---:B----4-:R-:W-:Y:S06]  /*3ce40*/  HMMA.16816.F32 R8, R28.reuse, R16, R56 ;  /* 0x000000101c08723c */ /* 0x050fec0000001838 */
[----:B--2---:R-:W-:-:S15]  /*3ce50*/  HMMA.16816.F32 R48, R28, R18, R48 ;  /* 0x000000121c30723c */ /* 0x004fde0000001830 */
[----:B------:R-:W-:-:S02]  /*3ce60*/  NOP ;  /* 0x0000000000007918 */ /* 0x000fc40000000000 */
[----:B------:R-:W-:Y:S04]  /*3ce70*/  STL.64 [R1+0xa20], R8 ;  /* 0x000a200801007387 */ /* 0x000fe80000100a00 */
[----:B------:R0:W-:Y:S02]  /*3ce80*/  STL.64 [R1+0xa28], R10 ;  /* 0x000a280a01007387 */ /* 0x0001e40000100a00 */
[C---:B0-----:R-:W-:Y:S02]  /*3ce90*/  HMMA.16816.F32 R8, R28.reuse, R22, R40 ;  /* 0x000000161c08723c */ /* 0x041fe40000001828 */
[----:B------:R-:W-:Y:S04]  /*3cea0*/  STL.64 [R1+0xa10], R48 ;  /* 0x000a103001007387 */ /* 0x000fe80000100a00 */
[----:B------:R0:W-:Y:S04]  /*3ceb0*/  STL.64 [R1+0xa18], R50 ;  /* 0x000a183201007387 */ /* 0x0001e80000100a00 */
[----:B0-----:R-:W2:Y:S04]  /*3cec0*/  LDL.64 R50, [R1] ;  /* 0x0000000001327983 */ /* 0x001ea80000100a00 */
[----:B------:R-:W-:Y:S04]  /*3ced0*/  STL.64 [R1+0xa00], R44 ;  /* 0x000a002c01007387 */ /* 0x000fe80000100a00 */
[----:B------:R-:W-:Y:S04]  /*3cee0*/  STL.64 [R1+0xa08], R46 ;  /* 0x000a082e01007387 */ /* 0x000fe80000100a00 */
[----:B------:R-:W-:Y:S04]  /*3cef0*/  STL.64 [R1+0x3340], R22 ;  /* 0x0033401601007387 */ /* 0x000fe80000100a00 */
[----:B------:R-:W-:Y:S04]  /*3cf00*/  STL.64 [R1+0x9f0], R8 ;  /* 0x0009f00801007387 */ /* 0x000fe80000100a00 */
[----:B------:R0:W-:Y:S02]  /*3cf10*/  STL.64 [R1+0x9f8], R10 ;  /* 0x0009f80a01007387 */ /* 0x0001e40000100a00 */
[----:B0-----:R-:W-:Y:S02]  /*3cf20*/  HMMA.16816.F32 R8, R28, R24, R36 ;  /* 0x000000181c08723c */ /* 0x001fe40000001824 */
[----:B------:R0:W-:Y:S04]  /*3cf30*/  STL.64 [R1+0x3338], R20 ;  /* 0x0033381401007387 */ /* 0x0001e80000100a00 */
[----:B------:R-:W3:Y:S04]  /*3cf40*/  LDL.LU.64 R40, [R1+0x9d0] ;  /* 0x0009d00001287983 */ /* 0x000ee80000300a00 */
[----:B------:R-:W3:Y:S01]  /*3cf50*/  LDL.LU.64 R42, [R1+0x9d8] ;  /* 0x0009d800012a7983 */ /* 0x000ee20000300a00 */
[----:B------:R-:W-:-:S02]  /*3cf60*/  IMAD.MOV.U32 R48, RZ, RZ, R34 ;  /* 0x000000ffff307224 */ /* 0x000fc400078e0022 */
[----:B------:R-:W-:Y:S02]  /*3cf70*/  IMAD.MOV.U32 R49, RZ, RZ, R35 ;  /* 0x000000ffff317224 */ /* 0x000fe400078e0023 */
[----:B------:R-:W-:Y:S02]  /*3cf80*/  IMAD.MOV.U32 R38, RZ, RZ, R32 ;  /* 0x000000ffff267224 */ /* 0x000fe400078e0020 */
[----:B------:R-:W-:Y:S02]  /*3cf90*/  IMAD.MOV.U32 R39, RZ, RZ, R26 ;  /* 0x000000ffff277224 */ /* 0x000fe400078e001a */
[----:B------:R-:W-:-:S04]  /*3cfa0*/  IMAD.MOV.U32 R36, RZ, RZ, R27 ;  /* 0x000000ffff247224 */ /* 0x000fc800078e001b */
[----:B------:R1:W-:Y:S04]  /*3cfb0*/  STL.64 [R1+0x9e0], R8 ;  /* 0x0009e00801007387 */ /* 0x0003e80000100a00 */
[----:B------:R4:W-:Y:S04]  /*3cfc0*/  STL.64 [R1+0x9e8], R10 ;  /* 0x0009e80a01007387 */ /* 0x0009e80000100a00 */
[----:B------:R-:W2:Y:S04]  /*3cfd0*/  LDL.64 R56, [R1+0x28] ;  /* 0x0000280001387983 */ /* 0x000ea80000100a00 */
[----:B------:R-:W2:Y:S04]  /*3cfe0*/  LDL R58, [R1+0x20] ;  /* 0x00002000013a7983 */ /* 0x000ea80000100800 */
[----:B------:R-:W2:Y:S04]  /*3cff0*/  LDL R59, [R1+0x24] ;  /* 0x00002400013b7983 */ /* 0x000ea80000100800 */
[----:B------:R-:W2:Y:S04]  /*3d000*/  LDL.LU R34, [R1+0x33d4] ;  /* 0x0033d40001227983 */ /* 0x000ea80000300800 */
[----:B------:R-:W2:Y:S04]  /*3d010*/  LDL.LU R35, [R1+0x33d0] ;  /* 0x0033d00001237983 */ /* 0x000ea80000300800 */
[----:B------:R-:W2:Y:S04]  /*3d020*/  LDL.LU R32, [R1+0x33cc] ;  /* 0x0033cc0001207983 */ /* 0x000ea80000300800 */
[----:B------:R-:W3:Y:S04]  /*3d030*/  LDL.LU R26, [R1+0x33c8] ;  /* 0x0033c800011a7983 */ /* 0x000ee80000300800 */
[----:B------:R-:W3:Y:S01]  /*3d040*/  LDL.LU R27, [R1+0x33c4] ;  /* 0x0033c400011b7983 */ /* 0x000ee20000300800 */
[----:B------:R-:W-:-:S03]  /*3d050*/  IMAD.MOV.U32 R37, RZ, RZ, R33 ;  /* 0x000000ffff257224 */ /* 0x000fc600078e0021 */
[----:B------:R-:W2:Y:S04]  /*3d060*/  LDL.LU R33, [R1+0x33c0] ;  /* 0x0033c00001217983 */ /* 0x000ea80000300800 */
[----:B0-----:R-:W2:Y:S04]  /*3d070*/  LDL.LU.64 R20, [R1+0x10d0] ;  /* 0x0010d00001147983 */ /* 0x001ea80000300a00 */
[----:B------:R-:W2:Y:S04]  /*3d080*/  LDL.LU.64 R22, [R1+0x10d8] ;  /* 0x0010d80001167983 */ /* 0x000ea80000300a00 */
[----:B-1----:R-:W2:Y:S04]  /*3d090*/  LDL.LU.64 R8, [R1+0x10c0] ;  /* 0x0010c00001087983 */ /* 0x002ea80000300a00 */
[----:B----4-:R-:W4:Y:S04]  /*3d0a0*/  LDL.LU.64 R10, [R1+0x10c8] ;  /* 0x0010c800010a7983 */ /* 0x010f280000300a00 */
[----:B------:R-:W-:Y:S04]  /*3d0b0*/  STL [R1+0x334c], R24 ;  /* 0x00334c1801007387 */ /* 0x000fe80000100800 */
[----:B------:R-:W-:Y:S01]  /*3d0c0*/  STL [R1+0x3348], R25 ;  /* 0x0033481901007387 */ /* 0x000fe20000100800 */
[----:B------:R-:W-:-:S03]  /*3d0d0*/  IMAD R4, R4, 0x100, R53 ;  /* 0x0000010004047824 */ /* 0x000fc600078e0235 */
[----:B------:R-:W4:Y:S01]  /*3d0e0*/  LDL.LU.64 R52, [R1+0x9c0] ;  /* 0x0009c00001347983 */ /* 0x000f220000300a00 */
[----:B------:R-:W-:Y:S02]  /*3d0f0*/  IMAD R5, R5, 0x100, R54 ;  /* 0x0000010005057824 */ /* 0x000fe400078e0236 */
[----:B------:R-:W-:Y:S01]  /*3d100*/  IMAD R6, R6, 0x100, R55 ;  /* 0x0000010006067824 */ /* 0x000fe200078e0237 */
[----:B---3--:R-:W-:-:S15]  /*3d110*/  HMMA.16816.F32 R40, R28, R26, R40 ;  /* 0x0000001a1c28723c */ /* 0x008fde0000001828 */
[----:B------:R-:W-:-:S08]  /*3d120*/  NOP ;  /* 0x0000000000007918 */ /* 0x000fd00000000000 */
[----:B------:R0:W-:Y:S04]  /*3d130*/  STL.64 [R1+0x9d0], R40 ;  /* 0x0009d02801007387 */ /* 0x0001e80000100a00 */
[----:B------:R1:W-:Y:S04]  /*3d140*/  STL.64 [R1+0x9d8], R42 ;  /* 0x0009d82a01007387 */ /* 0x0003e80000100a00 */
[----:B------:R-:W3:Y:S04]  /*3d150*/  LDL.LU.64 R54, [R1+0x9c8] ;  /* 0x0009c80001367983 */ /* 0x000ee80000300a00 */
[----:B0-----:R-:W3:Y:S04]  /*3d160*/  LDL.LU.64 R40, [R1+0x450] ;  /* 0x0004500001287983 */ /* 0x001ee80000300a00 */
[----:B-1----:R-:W3:Y:S01]  /*3d170*/  LDL.LU.64 R42, [R1+0x458] ;  /* 0x00045800012a7983 */ /* 0x002ee20000300a00 */
[C---:B--2---:R-:W-:Y:S06]  /*3d180*/  HMMA.16816.F32 R20, R28.reuse, R32, R20 ;  /* 0x000000201c14723c */ /* 0x044fec0000001814 */
[----:B----4-:R-:W-:-:S15]  /*3d190*/  HMMA.16816.F32 R8, R28, R34, R8 ;  /* 0x000000221c08723c */ /* 0x010fde0000001808 */
[----:B------:R-:W-:-:S02]  /*3d1a0*/  NOP ;  /* 0x0000000000007918 */ /* 0x000fc40000000000 */
[----:B------:R0:W-:Y:S04]  /*3d1b0*/  STL.64 [R1+0x10d0], R20 ;  /* 0x0010d01401007387 */ /* 0x0001e80000100a00 */
[----:B------:R1:W-:Y:S04]  /*3d1c0*/  STL.64 [R1+0x10d8], R22 ;  /* 0x0010d81601007387 */ /* 0x0003e80000100a00 */
[----:B0-----:R-:W2:Y:S04]  /*3d1d0*/  LDL.LU.64 R20, [R1+0x9b0] ;  /* 0x0009b00001147983 */ /* 0x001ea80000300a00 */
[----:B-1----:R-:W2:Y:S04]  /*3d1e0*/  LDL.LU.64 R22, [R1+0x9b8] ;  /* 0x0009b80001167983 */ /* 0x002ea80000300a00 */
[----:B------:R0:W-:Y:S04]  /*3d1f0*/  STL.64 [R1+0x10c0], R8 ;  /* 0x0010c00801007387 */ /* 0x0001e80000100a00 */
[----:B------:R1:W-:Y:S04]  /*3d200*/  STL.64 [R1+0x10c8], R10 ;  /* 0x0010c80a01007387 */ /* 0x0003e80000100a00 */
[----:B0-----:R-:W4:Y:S04]  /*3d210*/  LDL.LU.64 R8, [R1+0x9a0] ;  /* 0x0009a00001087983 */ /* 0x001f280000300a00 */
[----:B-1----:R-:W4:Y:S04]  /*3d220*/  LDL.LU.64 R10, [R1+0x9a8] ;  /* 0x0009a800010a7983 */ /* 0x002f280000300a00 */
[----:B------:R-:W4:Y:S04]  /*3d230*/  LDL.LU.64 R44, [R1+0x980] ;  /* 0x00098000012c7983 */ /* 0x000f280000300a00 */
[----:B------:R-:W4:Y:S04]  /*3d240*/  LDL.LU.64 R46, [R1+0x988] ;  /* 0x00098800012e7983 */ /* 0x000f280000300a00 */
[----:B------:R-:W-:Y:S01]  /*3d250*/  STL [R1+0x3330], R35 ;  /* 0x0033302301007387 */ /* 0x000fe20000100800 */
[----:B------:R-:W-:Y:S01]  /*3d260*/  IMAD R7, R0, 0x100, R7 ;  /* 0x0000010000077824 */ /* 0x000fe200078e0207 */
[----:B------:R-:W-:-:S02]  /*3d270*/  F2FP.F16.E5M2.UNPACK_B R4, R4 ;  /* 0x00000004ff04723e */ /* 0x000fc400020004ff */
[----:B------:R-:W-:Y:S02]  /*3d280*/  F2FP.F16.E5M2.UNPACK_B R5, R5 ;  /* 0x00000005ff05723e */ /* 0x000fe400020004ff */
[----:B------:R-:W-:Y:S02]  /*3d290*/  F2FP.F16.E5M2.UNPACK_B R6, R6 ;  /* 0x00000006ff06723e */ /* 0x000fe400020004ff */
[----:B------:R-:W-:Y:S01]  /*3d2a0*/  F2FP.F16.E5M2.UNPACK_B R7, R7 ;  /* 0x00000007ff07723e */ /* 0x000fe200020004ff */
[----:B------:R-:W-:Y:S02]  /*3d2b0*/  IMAD.MOV.U32 R24, RZ, RZ, R56 ;  /* 0x000000ffff187224 */ /* 0x000fe400078e0038 */
[----:B------:R-:W-:Y:S01]  /*3d2c0*/  IMAD.MOV.U32 R25, RZ, RZ, R57 ;  /* 0x000000ffff197224 */ /* 0x000fe200078e0039 */
[----:B---3--:R-:W-:-:S15]  /*3d2d0*/  HMMA.16816.F32 R28, R28, R56, R52 ;  /* 0x000000381c1c723c */ /* 0x008fde0000001834 */
[----:B------:R-:W-:-:S08]  /*3d2e0*/  NOP ;  /* 0x0000000000007918 */ /* 0x000fd00000000000 */
[----:B------:R0:W-:Y:S04]  /*3d2f0*/  STL.64 [R1+0x9c0], R28 ;  /* 0x0009c01c01007387 */ /* 0x0001e80000100a00 */
[----:B------:R1:W-:Y:S04]  /*3d300*/  STL.64 [R1+0x9c8], R30 ;  /* 0x0009c81e01007387 */ /* 0x0003e80000100a00 */
[----:B0-----:R-:W3:Y:S04]  /*3d310*/  LDL.LU.64 R28, [R1+0x990] ;  /* 0x00099000011c7983 */ /* 0x001ee80000300a00 */
[----:B-1----:R-:W3:Y:S01]  /*3d320*/  LDL.LU.64 R30, [R1+0x998] ;  /* 0x00099800011e7983 */ /* 0x002ee20000300a00 */
[C---:B------:R-:W-:Y:S03]  /*3d330*/  HMMA.16816.F32 R40, R4.reuse, R58, R40 ;  /* 0x0000003a0428723c */ /* 0x040fe60000001828 */
[----:B------:R-:W3:Y:S04]  /*3d340*/  LDL.LU.64 R56, [R1+0x970] ;  /* 0x0009700001387983 */ /* 0x000ee80000300a00 */
[----:B------:R-:W3:Y:S01]  /*3d350*/  LDL.LU.64 R58, [R1+0x978] ;  /* 0x00097800013a7983 */ /* 0x000ee20000300a00 */
[C---:B--2---:R-:W-:Y:S06]  /*3d360*/  HMMA.16816.F32 R20, R4.reuse, R36, R20 ;  /* 0x000000240414723c */ /* 0x044fec0000001814 */
[----:B----4-:R-:W-:Y:S09]  /*3d370*/  HMMA.16816.F32 R36, R4, R38, R8 ;  /* 0x000000260424723c */ /* 0x010ff20000001808 */
[----:B------:R0:W-:Y:S04]  /*3d380*/  STL.64 [R1+0x450], R40 ;  /* 0x0004502801007387 */ /* 0x0001e80000100a00 */
[----:B------:R1:W-:Y:S04]  /*3d390*/  STL.64 [R1+0x458], R42 ;  /* 0x0004582a01007387 */ /* 0x0003e80000100a00 */
[----:B0-----:R-:W2:Y:S04]  /*3d3a0*/  LDL.LU.64 R40, [R1+0x960] ;  /* 0x0009600001287983 */ /* 0x001ea80000300a00 */
[----:B-1----:R-:W2:Y:S04]  /*3d3b0*/  LDL.LU.64 R42, [R1+0x968] ;  /* 0x00096800012a7983 */ /* 0x002ea80000300a00 */
        /* <DEDUP_REMOVED lines=12> */
[----:B------:R-:W-:-:S02]  /*3d480*/  IMAD.MOV.U32 R35, RZ, RZ, R50 ;  /* 0x000000ffff237224 */ /* 0x000fc400078e0032 */
[----:B------:R-:W-:Y:S01]  /*3d490*/  IMAD.MOV.U32 R0, RZ, RZ, R51 ;  /* 0x000000ffff007224 */ /* 0x000fe200078e0033 */
[C---:B---3--:R-:W-:Y:S06]  /*3d4a0*/  HMMA.16816.F32 R28, R4.reuse, R48, R28 ;  /* 0x00000030041c723c */ /* 0x048fec000000181c */
[----:B------:R-:W-:-:S15]  /*3d4b0*/  HMMA.16816.F32 R56, R4, R60, R56 ;  /* 0x0000003c0438723c */ /* 0x000fde0000001838 */
[----:B------:R-:W-:-:S02]  /*3d4c0*/  NOP ;  /* 0x0000000000007918 */ /* 0x000fc40000000000 */
[----:B------:R-:W-:Y:S04]  /*3d4d0*/  STL.64 [R1+0x990], R28 ;  /* 0x0009901c01007387 */ /* 0x000fe80000100a00 */
[----:B------:R0:W-:Y:S02]  /*3d4e0*/  STL.64 [R1+0x998], R30 ;  /* 0x0009981e01007387 */ /* 0x0001e40000100a00 */
[----:B0-----:R-:W-:-:S15]  /*3d4f0*/  HMMA.16816.F32 R28, R4, R50, R44 ;  /* 0x00000032041c723c */ /* 0x001fde000000182c */
[----:B------:R-:W-:-:S08]  /*3d500*/  NOP ;  /* 0x0000000000007918 */ /* 0x000fd00000000000 */
[----:B------:R0:W-:Y:S04]  /*3d510*/  STL.64 [R1+0x980], R28 ;  /* 0x0009801c01007387 */ /* 0x0001e80000100a00 */
[----:B------:R1:W-:Y:S04]  /*3d520*/  STL.64 [R1+0x988], R30 ;  /* 0x0009881e01007387 */ /* 0x0003e80000100a00 */
        /* <DEDUP_REMOVED lines=8> */
[----:B0-----:R-:W2:Y:S04]  /*3d5b0*/  LDL.LU.64 R58, [R1+0x3398] ;  /* 0x00339800013a7983 */ /* 0x001ea80000300a00 */
[----:B------:R-:W4:Y:S01]  /*3d5c0*/  LDL.LU.64 R56, [R1+0x3390] ;  /* 0x0033900001387983 */ /* 0x000f220000300a00 */
[C---:B--2---:R-:W-:Y:S06]  /*3d5d0*/  HMMA.16816.F32 R40, R4.reuse, R58, R40 ;  /* 0x0000003a0428723c */ /* 0x044fec0000001828 */
[----:B----4-:R-:W-:-:S15]  /*3d5e0*/  HMMA.16816.F32 R52, R4, R56, R52 ;  /* 0x000000380434723c */ /* 0x010fde0000001834 */
[----:B------:R-:W-:-:S02]  /*3d5f0*/  NOP ;  /* 0x0000000000007918 */ /* 0x000fc40000000000 */
[----:B------:R-:W-:Y:S04]  /*3d600*/  STL.64 [R1+0x960], R40 ;  /* 0x0009602801007387 */ /* 0x000fe80000100a00 */
[----:B------:R0:W-:Y:S04]  /*3d610*/  STL.64 [R1+0x968], R42 ;  /* 0x0009682a01007387 */ /* 0x0001e80000100a00 */
[----:B0-----:R-:W2:Y:S04]  /*3d620*/  LDL.LU.64 R42, [R1+0x3388] ;  /* 0x00338800012a7983 */ /* 0x001ea80000300a00 */
[----:B------:R-:W4:Y:S04]  /*3d630*/  LDL.LU.64 R40, [R1+0x3380] ;  /* 0x0033800001287983 */ /* 0x000f280000300a00 */
[----:B------:R-:W-:Y:S04]  /*3d640*/  STL.64 [R1+0x950], R52 ;  /* 0x0009503401007387 */ /* 0x000fe80000100a00 */
[----:B------:R0:W-:Y:S04]  /*3d650*/  STL.64 [R1+0x958], R54 ;  /* 0x0009583601007387 */ /* 0x0001e80000100a00 */
[----:B0-----:R-:W3:Y:S04]  /*3d660*/  LDL.LU.64 R54, [R1+0x3378] ;  /* 0x0033780001367983 */ /* 0x001ee80000300a00 */
[----:B------:R-:W2:Y:S04]  /*3d670*/  LDL.LU.64 R52, [R1+0x3370] ;  /* 0x0033700001347983 */ /* 0x000ea80000300a00 */
[----:B------:R-:W-:Y:S04]  /*3d680*/  STL.64 [R1+0x32f8], R58 ;  /* 0x0032f83a01007387 */ /* 0x000fe80000100a00 */
[----:B------:R0:W-:Y:S04]  /*3d690*/  STL.64 [R1+0x32f0], R56 ;  /* 0x0032f03801007387 */ /* 0x0001e80000100a00 */
[----:B0-----:R-:W4:Y:S04]  /*3d6a0*/  LDL.LU.64 R56, [R1+0x8e0] ;  /* 0x0008e00001387983 */ /* 0x001f280000300a00 */
[----:B------:R-:W4:Y:S01]  /*3d6b0*/  LDL.LU.64 R58, [R1+0x8e8] ;  /* 0x0008e800013a7983 */ /* 0x000f220000300a00 */
[C---:B---3--:R-:W-:Y:S06]  /*3d6c0*/  HMMA.16816.F32 R20, R4.reuse, R54, R20 ;  /* 0x000000360414723c */ /* 0x048fec0000001814 */
[----:B--2---:R-:W-:-:S15]  /*3d6d0*/  HMMA.16816.F32 R48, R4, R52, R48 ;  /* 0x000000340430723c */ /* 0x004fde0000001830 */
[----:B------:R-:W-:-:S02]  /*3d6e0*/  NOP ;  /* 0x0000000000007918 */ /* 0x000fc40000000000 */
[----:B------:R0:W-:Y:S04]  /*3d6f0*/  STL.64 [R1+0x940], R20 ;  /* 0x0009401401007387 */ /* 0x0001e80000100a00 */
[----:B------:R1:W-:Y:S04]  /*3d700*/  STL.64 [R1+0x948], R22 ;  /* 0x0009481601007387 */ /* 0x0003e80000100a00 */
[----:B0-----:R-:W4:Y:S04]  /*3d710*/  LDL.LU.64 R20, [R1+0x8d0] ;  /* 0x0008d00001147983 */ /* 0x001f280000300a00 */
[----:B-1----:R-:W4:Y:S04]  /*3d720*/  LDL.LU.64 R22, [R1+0x8d8] ;  /* 0x0008d80001167983 */ /* 0x002f280000300a00 */
[----:B------:R-:W-:Y:S04]  /*3d730*/  STL.64 [R1+0x930], R48 ;  /* 0x0009303001007387 */ /* 0x000fe80000100a00 */
[----:B------:R0:W-:Y:S04]  /*3d740*/  STL.64 [R1+0x938], R50 ;  /* 0x0009383201007387 */ /* 0x0001e80000100a00 */
[----:B0-----:R-:W2:Y:S04]  /*3d750*/  LDL.LU.64 R50, [R1+0x3368] ;  /* 0x0033680001327983 */ /* 0x001ea80000300a00 */
[----:B------:R-:W3:Y:S04]  /*3d760*/  LDL.LU.64 R48, [R1+0x3360] ;  /* 0x0033600001307983 */ /* 0x000ee80000300a00 */
        /* <DEDUP_REMOVED lines=11> */
[----:B------:R0:W-:Y:S04]  /*3d820*/  STL.64 [R1+0x910], R28 ;  /* 0x0009101c01007387 */ /* 0x0001e80000100a00 */
[----:B------:R1:W-:Y:S04]  /*3d830*/  STL.64 [R1+0x918], R30 ;  /* 0x0009181e01007387 */ /* 0x0003e80000100a00 */
[----:B0-----:R-:W3:Y:S04]  /*3d840*/  LDL.LU.64 R28, [R1+0x8c0] ;  /* 0x0008c000011c7983 */ /* 0x001ee80000300a00 */
[----:B-1----:R-:W3:Y:S04]  /*3d850*/  LDL.LU.64 R30, [R1+0x8c8] ;  /* 0x0008c800011e7983 */ /* 0x002ee80000300a00 */
[----:B------:R-:W-:Y:S04]  /*3d860*/  STL.64 [R1+0x32c8], R50 ;  /* 0x0032c83201007387 */ /* 0x000fe80000100a00 */
[----:B------:R0:W-:Y:S04]  /*3d870*/  STL.64 [R1+0x32c0], R48 ;  /* 0x0032c03001007387 */ /* 0x0001e80000100a00 */
[----:B0-----:R-:W2:Y:S04]  /*3d880*/  LDL.LU.64 R48, [R1+0x900] ;  /* 0x0009000001307983 */ /* 0x001ea80000300a00 */
[----:B------:R-:W2:Y:S01]  /*3d890*/  LDL.LU.64 R50, [R1+0x908] ;  /* 0x0009080001327983 */ /* 0x000ea20000300a00 */
[C---:B----4-:R-:W-:Y:S06]  /*3d8a0*/  HMMA.16816.F32 R20, R4.reuse, R40, R20 ;  /* 0x000000280414723c */ /* 0x050fec0000001814 */
[----:B--2---:R-:W-:-:S15]  /*3d8b0*/  HMMA.16816.F32 R48, R4, R46, R48 ;  /* 0x0000002e0430723c */ /* 0x004fde0000001830 */
[----:B------:R-:W-:-:S08]  /*3d8c0*/  NOP ;  /* 0x0000000000007918 */ /* 0x000fd00000000000 */
[----:B------:R-:W-:Y:S04]  /*3d8d0*/  STL.64 [R1+0x900], R48 ;  /* 0x0009003001007387 */ /* 0x000fe80000100a00 */
[----:B------:R3:W-:Y:S02]  /*3d8e0*/  STL.64 [R1+0x908], R50 ;  /* 0x0009083201007387 */ /* 0x0007e40000100a00 */
[----:B---3--:R-:W-:Y:S02]  /*3d8f0*/  HMMA.16816.F32 R48, R4, R44, R52 ;  /* 0x0000002c0430723c */ /* 0x008fe40000001834 */
[----:B------:R-:W2:Y:S04]  /*3d900*/  LDL.LU.64 R52, [R1+0x8b0] ;  /* 0x0008b00001347983 */ /* 0x000ea80000300a00 */
[----:B------:R-:W2:-:S15]  /*3d910*/  LDL.LU.64 R54, [R1+0x8b8] ;  /* 0x0008b80001367983 */ /* 0x000e9e0000300a00 */
[----:B------:R-:W-:-:S02]  /*3d920*/  NOP ;  /* 0x0000000000007918 */ /* 0x000fc40000000000 */
[----:B------:R-:W-:Y:S04]  /*3d930*/  STL.64 [R1+0x8f0], R48 ;  /* 0x0008f03001007387 */ /* 0x000fe80000100a00 */
[----:B------:R-:W-:Y:S04]  /*3d940*/  STL.64 [R1+0x8f8], R50 ;  /* 0x0008f83201007387 */ /* 0x000fe80000100a00 */
[----:B------:R-:W-:Y:S04]  /*3d950*/  STL.64 [R1+0x32b8], R46 ;  /* 0x0032b82e01007387 */ /* 0x000fe80000100a00 */
[----:B------:R0:W-:Y:S02]  /*3d960*/  STL.64 [R1+0x32b0], R44 ;  /* 0x0032b02c01007387 */ /* 0x0001e40000100a00 */
[----:B0-----:R-:W-:Y:S02]  /*3d970*/  HMMA.16816.F32 R44, R4, R42, R56 ;  /* 0x0000002a042c723c */ /* 0x001fe40000001838 */
[----:B------:R-:W3:-:S15]  /*3d980*/  LDL.LU.64 R56, [R1+0x8a0] ;  /* 0x0008a00001387983 */ /* 0x000ede0000300a00 */
[----:B------:R-:W-:-:S06]  /*3d990*/  NOP ;  /* 0x0000000000007918 */ /* 0x000fcc0000000000 */
[----:B------:R0:W-:Y:S04]  /*3d9a0*/  STL.64 [R1+0x8e0], R44 ;  /* 0x0008e02c01007387 */ /* 0x0001e80000100a00 */
[----:B------:R1:W-:Y:S04]  /*3d9b0*/  STL.64 [R1+0x8e8], R46 ;  /* 0x0008e82e01007387 */ /* 0x0003e80000100a00 */
[----:B------:R-:W3:Y:S04]  /*3d9c0*/  LDL.LU.64 R58, [R1+0x8a8] ;  /* 0x0008a800013a7983 */ /* 0x000ee80000300a00 */
[----:B------:R4:W-:Y:S04]  /*3d9d0*/  STL.64 [R1+0x8d0], R20 ;  /* 0x0008d01401007387 */ /* 0x0009e80000100a00 */
[----:B------:R4:W-:Y:S04]  /*3d9e0*/  STL.64 [R1+0x8d8], R22 ;  /* 0x0008d81601007387 */ /* 0x0009e80000100a00 */
[----:B0-----:R-:W3:Y:S04]  /*3d9f0*/  LDL.LU.64 R44, [R1+0x890] ;  /* 0x00089000012c7983 */ /* 0x001ee80000300a00 */
[----:B-1----:R-:W3:Y:S04]  /*3da00*/  LDL.LU.64 R46, [R1+0x898] ;  /* 0x00089800012e7983 */ /* 0x002ee80000300a00 */
[----:B----4-:R-:W4:Y:S04]  /*3da10*/  LDL.LU.64 R20, [R1+0x880] ;  /* 0x0008800001147983 */ /* 0x010f280000300a00 */
[----:B------:R-:W4:Y:S04]  /*3da20*/  LDL.LU.64 R22, [R1+0x888] ;  /* 0x0008880001167983 */ /* 0x000f280000300a00 */
[----:B------:R-:W-:Y:S04]  /*3da30*/  STL.64 [R1+0x32e8], R42 ;  /* 0x0032e82a01007387 */ /* 0x000fe80000100a00 */
[----:B------:R0:W-:Y:S04]  /*3da40*/  STL.64 [R1+0x32e0], R40 ;  /* 0x0032e02801007387 */ /* 0x0001e80000100a00 */
[----:B------:R-:W4:Y:S01]  /*3da50*/  LDL.LU R50, [R1+0x2000] ;  /* 0x0020000001327983 */ /* 0x000f220000300800 */
[----:B0-----:R-:W-:Y:S03]  /*3da60*/  HMMA.16816.F32 R40, R4, R38, R28 ;  /* 0x000000260428723c */ /* 0x001fe6000000181c */
[----:B------:R-:W4:-:S15]  /*3da70*/  LDL.LU R28, [R1+0x1ffc] ;  /* 0x001ffc00011c7983 */ /* 0x000f1e0000300800 */
[----:B------:R-:W-:-:S05]  /*3da80*/  NOP ;  /* 0x0000000000007918 */ /* 0x000fca0000000000 */
[----:B------:R-:W-:Y:S04]  /*3da90*/  STL.64 [R1+0x8c0], R40 ;  /* 0x0008c02801007387 */ /* 0x000fe80000100a00 */
[----:B------:R2:W-:Y:S04]  /*3daa0*/  STL.64 [R1+0x8c8], R42 ;  /* 0x0008c82a01007387 */ /* 0x0005e80000100a00 */
[----:B------:R-:W4:Y:S04]  /*3dab0*/  LDL.LU R51, [R1+0x2008] ;  /* 0x0020080001337983 */ /* 0x000f280000300800 */
[----:B------:R-:W4:Y:S01]  /*3dac0*/  LDL.LU R29, [R1+0x2004] ;  /* 0x00200400011d7983 */ /* 0x000f220000300800 */
[----:B--2---:R-:W-:Y:S03]  /*3dad0*/  HMMA.16816.F32 R40, R4, R36, R52 ;  /* 0x000000240428723c */ /* 0x004fe60000001834 */
[----:B------:R-:W2:Y:S04]  /*3dae0*/  LDL.LU R52, [R1+0x2010] ;  /* 0x0020100001347983 */ /* 0x000ea80000300800 */
[----:B------:R-:W2:-:S15]  /*3daf0*/  LDL.LU R30, [R1+0x200c] ;  /* 0x00200c00011e7983 */ /* 0x000e9e0000300800 */
[----:B------:R-:W-:-:S01]  /*3db00*/  NOP ;  /* 0x0000000000007918 */ /* 0x000fc20000000000 */
[----:B------:R-:W-:Y:S04]  /*3db10*/  STL.64 [R1+0x8b0], R40 ;  /* 0x0008b02801007387 */ /* 0x000fe80000100a00 */
[----:B------:R-:W-:Y:S04]  /*3db20*/  STL.64 [R1+0x8b8], R42 ;  /* 0x0008b82a01007387 */ /* 0x000fe80000100a00 */
[----:B------:R-:W-:Y:S04]  /*3db30*/  STL.64 [R1+0x3308], R38 ;  /* 0x0033082601007387 */ /* 0x000fe80000100a00 */
[----:B------:R3:W-:Y:S02]  /*3db40*/  STL.64 [R1+0x3300], R36 ;  /* 0x0033002401007387 */ /* 0x0007e40000100a00 */
[C---:B---3--:R-:W-:Y:S02]  /*3db50*/  HMMA.16816.F32 R36, R4.reuse, R2, R56 ;  /* 0x000000020424723c */ /* 0x048fe40000001838 */
[----:B------:R-:W3:Y:S04]  /*3db60*/  LDL.LU.64 R56, [R1+0x860] ;  /* 0x0008600001387983 */ /* 0x000ee80000300a00 */
[----:B------:R-:W3:Y:S01]  /*3db70*/  LDL.LU.64 R58, [R1+0x868] ;  /* 0x00086800013a7983 */ /* 0x000ee20000300a00 */
[----:B------:R-:W-:-:S15]  /*3db80*/  HMMA.16816.F32 R40, R4, R8, R44 ;  /* 0x000000080428723c */ /* 0x000fde000000182c */
[----:B------:R-:W-:-:S01]  /*3db90*/  NOP ;  /* 0x0000000000007918 */ /* 0x000fc20000000000 */
[----:B------:R-:W-:Y:S04]  /*3dba0*/  STL.64 [R1+0x8a0], R36 ;  /* 0x0008a02401007387 */ /* 0x000fe80000100a00 */
[----:B------:R4:W-:Y:S04]  /*3dbb0*/  STL.64 [R1+0x8a8], R38 ;  /* 0x0008a82601007387 */ /* 0x0009e80000100a00 */
[----:B------:R-:W2:Y:S04]  /*3dbc0*/  LDL.LU R53, [R1+0x2018] ;  /* 0x0020180001357983 */ /* 0x000ea80000300800 */
[----:B------:R-:W2:Y:S01]  /*3dbd0*/  LDL.LU R31, [R1+0x2014] ;  /* 0x00201400011f7983 */ /* 0x000ea20000300800 */
[----:B----4-:R-:W-:Y:S03]  /*3dbe0*/  HMMA.16816.F32 R36, R4, R10, R20 ;  /* 0x0000000a0424723c */ /* 0x010fe60000001814 */
[----:B------:R-:W4:Y:S04]  /*3dbf0*/  LDL.LU.64 R20, [R1+0x850] ;  /* 0x0008500001147983 */ /* 0x000f280000300a00 */
[----:B------:R0:W-:Y:S04]  /*3dc00*/  STL.64 [R1+0x890], R40 ;  /* 0x0008902801007387 */ /* 0x0001e80000100a00 */
[----:B------:R1:W-:Y:S04]  /*3dc10*/  STL.64 [R1+0x898], R42 ;  /* 0x0008982a01007387 */ /* 0x0003e80000100a00 */
[----:B------:R-:W4:Y:S08]  /*3dc20*/  LDL.LU.64 R22, [R1+0x858] ;  /* 0x0008580001167983 */ /* 0x000f300000300a00 */
[----:B------:R1:W-:Y:S04]  /*3dc30*/  STL.64 [R1+0x880], R36 ;  /* 0x0008802401007387 */ /* 0x0003e80000100a00 */
[----:B------:R1:W-:Y:S04]  /*3dc40*/  STL.64 [R1+0x888], R38 ;  /* 0x0008882601007387 */ /* 0x0003e80000100a00 */
[----:B------:R-:W2:Y:S04]  /*3dc50*/  LDL.LU.64 R44, [R1+0x830] ;  /* 0x00083000012c7983 */ /* 0x000ea80000300a00 */
[----:B------:R-:W2:Y:S04]  /*3dc60*/  LDL.LU.64 R46, [R1+0x838] ;  /* 0x00083800012e7983 */ /* 0x000ea80000300a00 */
[----:B0-----:R-:W2:Y:S04]  /*3dc70*/  LDL.LU.64 R40, [R1+0x820] ;  /* 0x0008200001287983 */ /* 0x001ea80000300a00 */
[----:B-1----:R-:W2:Y:S04]  /*3dc80*/  LDL.LU.64 R42, [R1+0x828] ;  /* 0x00082800012a7983 */ /* 0x002ea80000300a00 */
[----:B------:R-:W2:Y:S04]  /*3dc90*/  LDL.LU.64 R36, [R1+0x810] ;  /* 0x0008100001247983 */ /* 0x000ea80000300a00 */
[----:B------:R-:W2:Y:S04]  /*3dca0*/  LDL.LU.64 R38, [R1+0x818] ;  /* 0x0008180001267983 */ /* 0x000ea80000300a00 */
[----:B------:R-:W-:Y:S04]  /*3dcb0*/  STL.64 [R1+0x3318], R10 ;  /* 0x0033180a01007387 */ /* 0x000fe80000100a00 */
[----:B------:R0:W-:Y:S04]  /*3dcc0*/  STL.64 [R1+0x3310], R8 ;  /* 0x0033100801007387 */ /* 0x0001e80000100a00 */
[----:B0-----:R-:W2:Y:S04]  /*3dcd0*/  LDL.LU.64 R8, [R1+0x870] ;  /* 0x0008700001087983 */ /* 0x001ea80000300a00 */
[----:B------:R-:W2:Y:S01]  /*3dce0*/  LDL.LU.64 R10, [R1+0x878] ;  /* 0x00087800010a7983 */ /* 0x000ea20000300a00 */
[----:B------:R-:W-:-:S02]  /*3dcf0*/  IMAD.MOV.U32 R54, RZ, RZ, R24 ;  /* 0x000000ffff367224 */ /* 0x000fc400078e0018 */
[----:B------:R-:W-:Y:S01]  /*3dd00*/  IMAD.MOV.U32 R55, RZ, RZ, R25 ;  /* 0x000000ffff377224 */ /* 0x000fe200078e0019 */
[C---:B---3--:R-:W-:Y:S06]  /*3dd10*/  HMMA.16816.F32 R56, R4.reuse, R14, R56 ;  /* 0x0000000e0438723c */ /* 0x048fec0000001838 */
[C---:B----4-:R-:W-:Y:S06]  /*3dd20*/  HMMA.16816.F32 R20, R4.reuse, R16, R20 ;  /* 0x000000100414723c */ /* 0x050fec0000001814 */
[----:B--2---:R-:W-:-:S15]  /*3dd30*/  HMMA.16816.F32 R8, R4, R12, R8 ;  /* 0x0000000c0408723c */ /* 0x004fde0000001808 */
[----:B------:R-:W-:-:S08]  /*3dd40*/  NOP ;  /* 0x0000000000007918 */ /* 0x000fd00000000000 */
[----:B------:R0:W-:Y:S04]  /*3dd50*/  STL.64 [R1+0x870], R8 ;  /* 0x0008700801007387 */ /* 0x0001e80000100a00 */
[----:B------:R1:W-:Y:S04]  /*3dd60*/  STL.64 [R1+0x878], R10 ;  /* 0x0008780a01007387 */ /* 0x0003e80000100a00 */
[----:B0-----:R-:W2:Y:S04]  /*3dd70*/  LDL.LU.64 R8, [R1+0x800] ;  /* 0x0008000001087983 */ /* 0x001ea80000300a00 */
[----:B-1----:R-:W2:Y:S04]  /*3dd80*/  LDL.LU.64 R10, [R1+0x808] ;  /* 0x00080800010a7983 */ /* 0x002ea80000300a00 */
[----:B------:R-:W-:Y:S04]  /*3dd90*/  STL.64 [R1+0x3328], R14 ;  /* 0x0033280e01007387 */ /* 0x000fe80000100a00 */
[----:B------:R0:W-:Y:S04]  /*3dda0*/  STL.64 [R1+0x3320], R12 ;  /* 0x0033200c01007387 */ /* 0x0001e80000100a00 */
[----:B------:R1:W-:Y:S04]  /*3ddb0*/  STL.64 [R1+0x860], R56 ;  /* 0x0008603801007387 */ /* 0x0003e80000100a00 */
[----:B------:R-:W-:Y:S04]  /*3ddc0*/  STL.64 [R1+0x868], R58 ;  /* 0x0008683a01007387 */ /* 0x000fe80000100a00 */
[----:B0-----:R-:W3:Y:S04]  /*3ddd0*/  LDL.LU.64 R12, [R1+0x840] ;  /* 0x00084000010c7983 */ /* 0x001ee80000300a00 */
[----:B------:R-:W3:Y:S04]  /*3dde0*/  LDL.LU.64 R14, [R1+0x848] ;  /* 0x00084800010e7983 */ /* 0x000ee80000300a00 */
[----:B------:R-:W4:Y:S04]  /*3ddf0*/  LDL.LU R24, [R1+0x334c] ;  /* 0x00334c0001187983 */ /* 0x000f280000300800 */
[----:B------:R-:W4:Y:S04]  /*3de00*/  LDL.LU R25, [R1+0x3348] ;  /* 0x0033480001197983 */ /* 0x000f280000300800 */
[----:B-1----:R-:W4:Y:S04]  /*3de10*/  LDL.64 R56, [R1+0x20] ;  /* 0x0000200001387983 */ /* 0x002f280000100a00 */
[----:B------:R-:W-:Y:S04]  /*3de20*/  STL.64 [R1+0x850], R20 ;  /* 0x0008501401007387 */ /* 0x000fe80000100a00 */
[----:B------:R0:W-:Y:S04]  /*3de30*/  STL.64 [R1+0x858], R22 ;  /* 0x0008581601007387 */ /* 0x0001e80000100a00 */
[----:B0-----:R-:W4:Y:S04]  /*3de40*/  LDL.LU.64 R22, [R1+0x3340] ;  /* 0x0033400001167983 */ /* 0x001f280000300a00 */
[----:B------:R-:W4:Y:S04]  /*3de50*/  LDL.LU.64 R20, [R1+0x3338] ;  /* 0x0033380001147983 */ /* 0x000f280000300a00 */
[----:B------:R-:W4:Y:S04]  /*3de60*/  LDL.64 R58, [R1+0x18] ;  /* 0x00001800013a7983 */ /* 0x000f280000100a00 */
[----:B------:R-:W-:Y:S01]  /*3de70*/  STL.64 [R1+0x32a8], R18 ;  /* 0x0032a81201007387 */ /* 0x000fe20000100a00 */
[----:B------:R-:W-:-:S02]  /*3de80*/  IMAD R28, R28, 0x100, R50 ;  /* 0x000001001c1c7824 */ /* 0x000fc400078e0232 */
[----:B------:R-:W-:Y:S01]  /*3de90*/  IMAD R29, R29, 0x100, R51 ;  /* 0x000001001d1d7824 */ /* 0x000fe200078e0233 */
[C---:B---3--:R-:W-:Y:S06]  /*3dea0*/  HMMA.16816.F32 R12, R4.reuse, R18, R12 ;  /* 0x00000012040c723c */ /* 0x048fec000000180c */
[C---:B--2---:R-:W-:Y:S06]  /*3deb0*/  HMMA.16816.F32 R8, R4.reuse, R26, R8 ;  /* 0x0000001a0408723c */ /* 0x044fec0000001808 */
[C---:B----4-:R-:W-:Y:S11]  /*3dec0*/  HMMA.16816.F32 R44, R4.reuse, R20, R44 ;  /* 0x00000014042c723c */ /* 0x050ff6000000182c */
[----:B------:R-:W-:Y:S04]  /*3ded0*/  STL.64 [R1+0x840], R12 ;  /* 0x0008400c01007387 */ /* 0x000fe80000100a00 */
[----:B------:R-:W-:Y:S04]  /*3dee0*/  STL.64 [R1+0x848], R14 ;  /* 0x0008480e01007387 */ /* 0x000fe80000100a00 */
[----:B------:R0:W-:Y:S02]  /*3def0*/  STL.64 [R1+0x32a0], R16 ;  /* 0x0032a01001007387 */ /* 0x0001e40000100a00 */
[C---:B0-----:R-:W-:Y:S06]  /*3df00*/  HMMA.16816.F32 R16, R4.reuse, R22, R40 ;  /* 0x000000160410723c */ /* 0x041fec0000001828 */
[----:B------:R-:W-:Y:S01]  /*3df10*/  HMMA.16816.F32 R12, R4, R24, R36 ;  /* 0x00000018040c723c */ /* 0x000fe20000001824 */
[----:B------:R-:W-:Y:S04]  /*3df20*/  STL.64 [R1+0x830], R44 ;  /* 0x0008302c01007387 */ /* 0x000fe80000100a00 */
[----:B------:R-:W-:-:S12]  /*3df30*/  STL.64 [R1+0x838], R46 ;  /* 0x0008382e01007387 */ /* 0x000fd80000100a00 */
[----:B------:R-:W-:Y:S04]  /*3df40*/  STL.64 [R1+0x820], R16 ;  /* 0x0008201001007387 */ /* 0x000fe80000100a00 */
[----:B------:R-:W-:Y:S04]  /*3df50*/  STL.64 [R1+0x828], R18 ;  /* 0x0008281201007387 */ /* 0x000fe80000100a00 */
[----:B------:R0:W-:Y:S04]  /*3df60*/  STL.64 [R1+0x810], R12 ;  /* 0x0008100c01007387 */ /* 0x0001e80000100a00 */
[----:B------:R1:W-:Y:S04]  /*3df70*/  STL.64 [R1+0x818], R14 ;  /* 0x0008180e01007387 */ /* 0x0003e80000100a00 */
[----:B0-----:R-:W2:Y:S04]  /*3df80*/  LDL.LU.64 R12, [R1+0x10b0] ;  /* 0x0010b000010c7983 */ /* 0x001ea80000300a00 */
[----:B-1----:R-:W2:Y:S04]  /*3df90*/  LDL.LU.64 R14, [R1+0x10b8] ;  /* 0x0010b800010e7983 */ /* 0x002ea80000300a00 */
[----:B------:R0:W-:Y:S04]  /*3dfa0*/  STL.64 [R1+0x800], R8 ;  /* 0x0008000801007387 */ /* 0x0001e80000100a00 */
[----:B------:R1:W-:Y:S01]  /*3dfb0*/  STL.64 [R1+0x808], R10 ;  /* 0x0008080a01007387 */ /* 0x0003e20000100a00 */
[----:B------:R-:W-:-:S03]  /*3dfc0*/  IMAD.MOV.U32 R46, RZ, RZ, R35 ;  /* 0x000000ffff2e7224 */ /* 0x000fc600078e0023 */
[----:B0-----:R-:W3:Y:S04]  /*3dfd0*/  LDL.LU.64 R8, [R1+0x10a0] ;  /* 0x0010a00001087983 */ /* 0x001ee80000300a00 */
[----:B-1----:R-:W3:Y:S04]  /*3dfe0*/  LDL.LU.64 R10, [R1+0x10a8] ;  /* 0x0010a800010a7983 */ /* 0x002ee80000300a00 */
[----:B------:R-:W4:Y:S04]  /*3dff0*/  LDL.LU.64 R48, [R1+0x10] ;  /* 0x0000100001307983 */ /* 0x000f280000300a00 */
[----:B------:R-:W4:Y:S04]  /*3e000*/  LDL.LU.64 R16, [R1+0x7f0] ;  /* 0x0007f00001107983 */ /* 0x000f280000300a00 */
[----:B------:R-:W4:Y:S04]  /*3e010*/  LDL.LU.64 R18, [R1+0x7f8] ;  /* 0x0007f80001127983 */ /* 0x000f280000300a00 */
[----:B------:R-:W4:Y:S04]  /*3e020*/  LDL.LU.64 R36, [R1+0x440] ;  /* 0x0004400001247983 */ /* 0x000f280000300a00 */
[----:B------:R-:W4:Y:S04]  /*3e030*/  LDL.LU.64 R38, [R1+0x448] ;  /* 0x0004480001267983 */ /* 0x000f280000300a00 */
[----:B------:R-:W4:Y:S04]  /*3e040*/  LDL.64 R50, [R1+0x8] ;  /* 0x0000080001327983 */ /* 0x000f280000100a00 */
[----:B------:R-:W3:Y:S04]  /*3e050*/  LDL.LU R35, [R1+0x3330] ;  /* 0x0033300001237983 */ /* 0x000ee80000300800 */
[----:B------:R-:W4:Y:S04]  /*3e060*/  LDL.LU.64 R40, [R1+0x7e0] ;  /* 0x0007e00001287983 */ /* 0x000f280000300a00 */
[----:B------:R-:W4:Y:S01]  /*3e070*/  LDL.LU.64 R42, [R1+0x7e8] ;  /* 0x0007e800012a7983 */ /* 0x000f220000300a00 */
[----:B------:R-:W-:-:S02]  /*3e080*/  IMAD R30, R30, 0x100, R52 ;  /* 0x000001001e1e7824 */ /* 0x000fc400078e0234 */
[----:B------:R-:W-:Y:S01]  /*3e090*/  IMAD R31, R31, 0x100, R53 ;  /* 0x000001001f1f7824 */ /* 0x000fe200078e0235 */
[----:B------:R-:W-:Y:S02]  /*3e0a0*/  F2FP.F16.E5M2.UNPACK_B R28, R28 ;  /* 0x0000001cff1c723e */ /* 0x000fe400020004ff */
[----:B------:R-:W-:Y:S02]  /*3e0b0*/  F2FP.F16.E5M2.UNPACK_B R29, R29 ;  /* 0x0000001dff1d723e */ /* 0x000fe400020004ff */
[----:B------:R-:W-:Y:S02]  /*3e0c0*/  F2FP.F16.E5M2.UNPACK_B R30, R30 ;  /* 0x0000001eff1e723e */ /* 0x000fe400020004ff */
[----:B------:R-:W-:Y:S01]  /*3e0d0*/  F2FP.F16.E5M2.UNPACK_B R31, R31 ;  /* 0x0000001fff1f723e */ /* 0x000fe200020004ff */
[----:B------:R-:W-:Y:S02]  /*3e0e0*/  IMAD.MOV.U32 R47, RZ, RZ, R0 ;  /* 0x000000ffff2f7224 */ /* 0x000fe400078e0000 */
[----:B------:R-:W-:Y:S01]  /*3e0f0*/  IMAD.MOV.U32 R0, RZ, RZ, R57 ;  /* 0x000000ffff007224 */ /* 0x000fe200078e0039 */
[C---:B--2---:R-:W-:Y:S06]  /*3e100*/  HMMA.16816.F32 R12, R4.reuse, R32, R12 ;  /* 0x00000020040c723c */ /* 0x044fec000000180c */
[C---:B---3--:R-:W-:Y:S06]  /*3e110*/  HMMA.16816.F32 R8, R4.reuse, R34, R8 ;  /* 0x000000220408723c */ /* 0x048fec0000001808 */
[----:B----4-:R-:W-:Y:S11]  /*3e120*/  HMMA.16816.F32 R4, R4, R54, R16 ;  /* 0x000000360404723c */ /* 0x010ff60000001810 */
        /* <DEDUP_REMOVED lines=8> */
[----:B------:R-:W-:Y:S04]  /*3e1b0*/  STL [R1+0x3294], R34 ;  /* 0x0032942201007387 */ /* 0x000fe80000100800 */
[----:B------:R-:W-:Y:S04]  /*3e1c0*/  STL [R1+0x3290], R35 ;  /* 0x0032902301007387 */ /* 0x000fe80000100800 */
[----:B------:R-:W3:Y:S04]  /*3e1d0*/  LDL.LU.64 R16, [R1+0x7d0] ;  /* 0x0007d00001107983 */ /* 0x000ee80000300a00 */
[----:B------:R-:W3:Y:S04]  /*3e1e0*/  LDL.LU.64 R18, [R1+0x7d8] ;  /* 0x0007d80001127983 */ /* 0x000ee80000300a00 */
[----:B------:R-:W-:Y:S04]  /*3e1f0*/  STL.64 [R1+0x7f0], R4 ;  /* 0x0007f00401007387 */ /* 0x000fe80000100a00 */
[----:B------:R0:W-:Y:S01]  /*3e200*/  STL.64 [R1+0x7f8], R6 ;  /* 0x0007f80601007387 */ /* 0x0001e20000100a00 */
[C---:B------:R-:W-:Y:S06]  /*3e210*/  HMMA.16816.F32 R40, R28.reuse, R58, R40 ;  /* 0x0000003a1c28723c */ /* 0x040fec0000001828 */
[----:B0-----:R-:W-:Y:S01]  /*3e220*/  HMMA.16816.F32 R4, R28, R56, R36 ;  /* 0x000000381c04723c */ /* 0x001fe20000001824 */
[----:B------:R-:W4:Y:S01]  /*3e230*/  LDL.LU.64 R36, [R1+0x7c0] ;  /* 0x0007c00001247983 */ /* 0x000f220000300a00 */
[----:B------:R-:W-:-:S15]  /*3e240*/  IMAD.MOV.U32 R35, RZ, RZ, R58 ;  /* 0x000000ffff237224 */ /* 0x000fde00078e003a */
[----:B------:R-:W-:-:S06]  /*3e250*/  NOP ;  /* 0x0000000000007918 */ /* 0x000fcc0000000000 */
[----:B------:R0:W-:Y:S04]  /*3e260*/  STL.64 [R1+0x440], R4 ;  /* 0x0004400401007387 */ /* 0x0001e80000100a00 */
[----:B------:R1:W-:Y:S04]  /*3e270*/  STL.64 [R1+0x448], R6 ;  /* 0x0004480601007387 */ /* 0x0003e80000100a00 */
[----:B------:R-:W4:Y:S04]  /*3e280*/  LDL.LU.64 R38, [R1+0x7c8] ;  /* 0x0007c80001267983 */ /* 0x000f280000300a00 */
[----:B------:R-:W-:Y:S04]  /*3e290*/  STL [R1+0x3298], R0 ;  /* 0x0032980001007387 */ /* 0x000fe80000100800 */
[----:B0-----:R-:W2:Y:S04]  /*3e2a0*/  LDL.LU.64 R4, [R1+0x7b0] ;  /* 0x0007b00001047983 */ /* 0x001ea80000300a00 */
[----:B------:R0:W-:Y:S04]  /*3e2b0*/  STL.64 [R1+0x7e0], R40 ;  /* 0x0007e02801007387 */ /* 0x0001e80000100a00 */
[----:B------:R0:W-:Y:S04]  /*3e2c0*/  STL.64 [R1+0x7e8], R42 ;  /* 0x0007e82a01007387 */ /* 0x0001e80000100a00 */
[----:B-1----:R-:W2:Y:S04]  /*3e2d0*/  LDL.LU.64 R6, [R1+0x7b8] ;  /* 0x0007b80001067983 */ /* 0x002ea80000300a00 */
[----:B------:R-:W2:Y:S04]  /*3e2e0*/  LDL.LU.64 R56, [R1+0x7a0] ;  /* 0x0007a00001387983 */ /* 0x000ea80000300a00 */
[----:B------:R-:W2:Y:S04]  /*3e2f0*/  LDL.LU.64 R58, [R1+0x7a8] ;  /* 0x0007a800013a7983 */ /* 0x000ea80000300a00 */
[----:B0-----:R-:W2:Y:S04]  /*3e300*/  LDL.LU.64 R40, [R1+0x790] ;  /* 0x0007900001287983 */ /* 0x001ea80000300a00 */
[----:B------:R-:W2:Y:S04]  /*3e310*/  LDL.LU.64 R42, [R1+0x798] ;  /* 0x00079800012a7983 */ /* 0x000ea80000300a00 */
[----:B------:R-:W2:Y:S04]  /*3e320*/  LDL.LU.64 R52, [R1+0x780] ;  /* 0x0007800001347983 */ /* 0x000ea80000300a00 */
[----:B------:R-:W2:Y:S04]  /*3e330*/  LDL.LU.64 R54, [R1+0x788] ;  /* 0x0007880001367983 */ /* 0x000ea80000300a00 */
[----:B------:R0:W-:Y:S01]  /*3e340*/  STL [R1+0x329c], R35 ;  /* 0x00329c2301007387 */ /* 0x0001e20000100800 */
[----:B------:R-:W-:-:S02]  /*3e350*/  IMAD.MOV.U32 R0, RZ, RZ, R48 ;  /* 0x000000ffff007224 */ /* 0x000fc400078e0030 */
[----:B------:R-:W-:Y:S02]  /*3e360*/  IMAD.MOV.U32 R34, RZ, RZ, R49 ;  /* 0x000000ffff227224 */ /* 0x000fe400078e0031 */
[----:B0-----:R-:W-:Y:S01]  /*3e370*/  IMAD.MOV.U32 R35, RZ, RZ, R51 ;  /* 0x000000ffff237224 */ /* 0x001fe200078e0033 */
[C---:B---3--:R-:W-:Y:S06]  /*3e380*/  HMMA.16816.F32 R16, R28.reuse, R48, R16 ;  /* 0x000000301c10723c */ /* 0x048fec0000001810 */
[----:B----4-:R-:W-:-:S15]  /*3e390*/  HMMA.16816.F32 R36, R28, R50, R36 ;  /* 0x000000321c24723c */ /* 0x010fde0000001824 */
[----:B------:R-:W-:-:S02]  /*3e3a0*/  NOP ;  /* 0x0000000000007918 */ /* 0x000fc40000000000 */
[----:B------:R0:W-:Y:S01]  /*3e3b0*/  STL.64 [R1+0x7d0], R16 ;  /* 0x0007d01001007387 */ /* 0x0001e20000100a00 */
[C---:B--2---:R-:W-:Y:S06]  /*3e3c0*/  HMMA.16816.F32 R4, R28.reuse, R46, R4 ;  /* 0x0000002e1c04723c */ /* 0x044fec0000001804 */
[C---:B------:R-:W-:Y:S01]  /*3e3d0*/  HMMA.16816.F32 R56, R28.reuse, R60, R56 ;  /* 0x0000003c1c38723c */ /* 0x040fe20000001838 */
[----:B------:R1:W-:Y:S04]  /*3e3e0*/  STL.64 [R1+0x7d8], R18 ;  /* 0x0007d81201007387 */ /* 0x0003e80000100a00 */
[----:B0-----:R-:W2:Y:S04]  /*3e3f0*/  LDL.LU.64 R16, [R1+0x770] ;  /* 0x0007700001107983 */ /* 0x001ea80000300a00 */
[----:B-1----:R-:W2:Y:S04]  /*3e400*/  LDL.LU.64 R18, [R1+0x778] ;  /* 0x0007780001127983 */ /* 0x002ea80000300a00 */
[----:B------:R-:W-:Y:S04]  /*3e410*/  STL.64 [R1+0x7c0], R36 ;  /* 0x0007c02401007387 */ /* 0x000fe80000100a00 */
[----:B------:R0:W-:Y:S04]  /*3e420*/  STL.64 [R1+0x7c8], R38 ;  /* 0x0007c82601007387 */ /* 0x0001e80000100a00 */
[----:B0-----:R-:W3:Y:S04]  /*3e430*/  LDL.LU.64 R38, [R1+0x3308] ;  /* 0x0033080001267983 */ /* 0x001ee80000300a00 */
[----:B------:R-:W4:Y:S04]  /*3e440*/  LDL.LU.64 R36, [R1+0x3300] ;  /* 0x0033000001247983 */ /* 0x000f280000300a00 */
[----:B------:R-:W3:Y:S04]  /*3e450*/  LDL.LU.64 R48, [R1+0x760] ;  /* 0x0007600001307983 */ /* 0x000ee80000300a00 */
[----:B------:R-:W3:Y:S04]  /*3e460*/  LDL.LU.64 R50, [R1+0x768] ;  /* 0x0007680001327983 */ /* 0x000ee80000300a00 */
[----:B------:R-:W4:Y:S04]  /*3e470*/  LDL.LU.64 R44, [R1+0x750] ;  /* 0x00075000012c7983 */ /* 0x000f280000300a00 */
        /* <DEDUP_REMOVED lines=57> */
[----:B------:R0:W-:Y:S04]  /*3e810*/  STL.64 [R1+0x730], R48 ;  /* 0x0007303001007387 */ /* 0x0001e80000100a00 */
[----:B------:R1:W-:Y:S04]  /*3e820*/  STL.64 [R1+0x738], R50 ;  /* 0x0007383201007387 */ /* 0x0003e80000100a00 */
[----:B0-----:R-:W2:Y:S04]  /*3e830*/  LDL.LU.64 R48, [R1+0x6e0] ;  /* 0x0006e00001307983 */ /* 0x001ea80000300a00 */
[----:B-1----:R-:W2:Y:S01]  /*3e840*/  LDL.LU.64 R50, [R1+0x6e8] ;  /* 0x0006e80001327983 */ /* 0x002ea20000300a00 */
[----:B----4-:R-:W-:Y:S03]  /*3e850*/  HMMA.16816.F32 R52, R28, R44, R52 ;  /* 0x0000002c1c34723c */ /* 0x010fe60000001834 */
[----:B------:R-:W-:Y:S04]  /*3e860*/  STL.64 [R1+0x3250], R46 ;  /* 0x0032502e01007387 */ /* 0x000fe80000100a00 */
[----:B------:R0:W-:-:S15]  /*3e870*/  STL.64 [R1+0x3248], R44 ;  /* 0x0032482c01007387 */ /* 0x0001de0000100a00 */
[----:B------:R-:W-:-:S01]  /*3e880*/  NOP ;  /* 0x0000000000007918 */ /* 0x000fc20000000000 */
[----:B------:R-:W-:Y:S04]  /*3e890*/  STL.64 [R1+0x720], R52 ;  /* 0x0007203401007387 */ /* 0x000fe80000100a00 */
[----:B------:R1:W-:Y:S04]  /*3e8a0*/  STL.64 [R1+0x728], R54 ;  /* 0x0007283601007387 */ /* 0x0003e80000100a00 */
[----:B0-----:R-:W3:Y:S01]  /*3e8b0*/  LDL.LU.64 R44, [R1+0x6d0] ;  /* 0x0006d000012c7983 */ /* 0x001ee20000300a00 */
[----:B-1----:R-:W-:-:S15]  /*3e8c0*/  HMMA.16816.F32 R52, R28, R42, R56 ;  /* 0x0000002a1c34723c */ /* 0x002fde0000001838 */
[----:B------:R-:W-:-:S08]  /*3e8d0*/  NOP ;  /* 0x0000000000007918 */ /* 0x000fd00000000000 */
        /* <DEDUP_REMOVED lines=16> */
[----:B------:R-:W4:Y:S04]  /*3e9e0*/  LDL.LU R5, [R1+0x2024] ;  /* 0x0020240001057983 */ /* 0x000f280000300800 */
[----:B------:R-:W4:Y:S04]  /*3e9f0*/  LDL.LU R58, [R1+0x2030] ;  /* 0x00203000013a7983 */ /* 0x000f280000300800 */
[----:B------:R-:W4:Y:S01]  /*3ea00*/  LDL.LU R6, [R1+0x202c] ;  /* 0x00202c0001067983 */ /* 0x000f220000300800 */
[----:B--2---:R-:W-:-:S15]  /*3ea10*/  HMMA.16816.F32 R40, R28, R36, R48 ;  /* 0x000000241c28723c */ /* 0x004fde0000001830 */
[----:B------:R-:W-:-:S08]  /*3ea20*/  NOP ;  /* 0x0000000000007918 */ /* 0x000fd00000000000 */
[----:B------:R-:W-:Y:S04]  /*3ea30*/  STL.64 [R1+0x6e0], R40 ;  /* 0x0006e02801007387 */ /* 0x000fe80000100a00 */
[----:B------:R-:W-:Y:S04]  /*3ea40*/  STL.64 [R1+0x6e8], R42 ;  /* 0x0006e82a01007387 */ /* 0x000fe80000100a00 */
[----:B------:R-:W2:Y:S04]  /*3ea50*/  LDL.LU R59, [R1+0x2038] ;  /* 0x00203800013b7983 */ /* 0x000ea80000300800 */
[----:B------:R-:W2:Y:S04]  /*3ea60*/  LDL.LU R7, [R1+0x2034] ;  /* 0x0020340001077983 */ /* 0x000ea80000300800 */
[----:B------:R-:W-:Y:S04]  /*3ea70*/  STL.64 [R1+0x31e0], R38 ;  /* 0x0031e02601007387 */ /* 0x000fe80000100a00 */
[----:B------:R0:W-:Y:S04]  /*3ea80*/  STL.64 [R1+0x31d8], R36 ;  /* 0x0031d82401007387 */ /* 0x0001e80000100a00 */
[----:B0-----:R-:W2:Y:S04]  /*3ea90*/  LDL.LU.64 R36, [R1+0x6b0] ;  /* 0x0006b00001247983 */ /* 0x001ea80000300a00 */
[----:B------:R-:W2:Y:S01]  /*3eaa0*/  LDL.LU.64 R38, [R1+0x6b8] ;  /* 0x0006b80001267983 */ /* 0x000ea20000300a00 */
        /* <DEDUP_REMOVED lines=15> */
[----:B----4-:R-:W4:Y:S04]  /*3eba0*/  LDL.LU.64 R40, [R1+0x650] ;  /* 0x0006500001287983 */ /* 0x010f280000300a00 */
[----:B------:R-:W4:Y:S01]  /*3ebb0*/  LDL.LU.64 R42, [R1+0x658] ;  /* 0x00065800012a7983 */ /* 0x000f220000300a00 */
        /* <DEDUP_REMOVED lines=19> */
[----:B0-----:R-:W4:Y:S04]  /*3ecf0*/  LDL.LU.64 R18, [R1+0x32a8] ;  /* 0x0032a80001127983 */ /* 0x001f280000300a00 */
[----:B------:R-:W2:Y:S04]  /*3ed00*/  LDL.LU.64 R16, [R1+0x32a0] ;  /* 0x0032a00001107983 */ /* 0x000ea80000300a00 */
[----:B------:R-:W-:Y:S04]  /*3ed10*/  STL.64 [R1+0x3190], R14 ;  /* 0x0031900e01007387 */ /* 0x000fe80000100a00 */
[----:B------:R4:W-:Y:S01]  /*3ed20*/  STL.64 [R1+0x3188], R12 ;  /* 0x0031880c01007387 */ /* 0x0009e20000100a00 */
[----:B------:R-:W-:Y:S01]  /*3ed30*/  HMMA.16816.F32 R44, R28, R20, R44 ;  /* 0x000000141c2c723c */ /* 0x000fe2000000182c */
[----:B------:R-:W-:-:S02]  /*3ed40*/  IMAD R6, R6, 0x100, R58 ;  /* 0x0000010006067824 */ /* 0x000fc400078e023a */
[----:B------:R-:W-:Y:S02]  /*3ed50*/  IMAD R7, R7, 0x100, R59 ;  /* 0x0000010007077824 */ /* 0x000fe400078e023b */
[----:B------:R-:W-:Y:S01]  /*3ed60*/  IMAD.MOV.U32 R59, RZ, RZ, R35 ;  /* 0x000000ffff3b7224 */ /* 0x000fe200078e0023 */
[C---:B--2---:R-:W-:Y:S06]  /*3ed70*/  HMMA.16816.F32 R52, R28.reuse, R16, R52 ;  /* 0x000000101c34723c */ /* 0x044fec0000001834 */
[C---:B----4-:R-:W-:Y:S06]  /*3ed80*/  HMMA.16816.F32 R12, R28.reuse, R18, R48 ;  /* 0x000000121c0c723c */ /* 0x050fec0000001830 */
[----:B------:R-:W-:Y:S11]  /*3ed90*/  STL.64 [R1+0x31a0], R18 ;  /* 0x0031a01201007387 */ /* 0x000ff60000100a00 */
[----:B------:R-:W-:Y:S04]  /*3eda0*/  STL.64 [R1+0x680], R52 ;  /* 0x0006803401007387 */ /* 0x000fe80000100a00 */
[----:B------:R-:W-:Y:S04]  /*3edb0*/  STL.64 [R1+0x688], R54 ;  /* 0x0006883601007387 */ /* 0x000fe80000100a00 */
[----:B------:R0:W-:Y:S02]  /*3edc0*/  STL.64 [R1+0x3198], R16 ;  /* 0x0031981001007387 */ /* 0x0001e40000100a00 */
[C---:B0-----:R-:W-:Y:S02]  /*3edd0*/  HMMA.16816.F32 R16, R28.reuse, R22, R40 ;  /* 0x000000161c10723c */ /* 0x041fe40000001828 */
[----:B------:R0:W-:Y:S04]  /*3ede0*/  STL.64 [R1+0x670], R12 ;  /* 0x0006700c01007387 */ /* 0x0001e80000100a00 */
[----:B------:R1:W-:Y:S04]  /*3edf0*/  STL.64 [R1+0x678], R14 ;  /* 0x0006780e01007387 */ /* 0x0003e80000100a00 */
[----:B0-----:R-:W2:Y:S04]  /*3ee00*/  LDL.LU.64 R12, [R1+0x1090] ;  /* 0x00109000010c7983 */ /* 0x001ea80000300a00 */
[----:B------:R-:W-:Y:S04]  /*3ee10*/  STL.64 [R1+0x660], R44 ;  /* 0x0006602c01007387 */ /* 0x000fe80000100a00 */
[----:B------:R-:W-:Y:S04]  /*3ee20*/  STL.64 [R1+0x668], R46 ;  /* 0x0006682e01007387 */ /* 0x000fe80000100a00 */
[----:B-1----:R-:W2:Y:S04]  /*3ee30*/  LDL.LU.64 R14, [R1+0x1098] ;  /* 0x00109800010e7983 */ /* 0x002ea80000300a00 */
[----:B------:R-:W-:Y:S04]  /*3ee40*/  STL.64 [R1+0x650], R16 ;  /* 0x0006501001007387 */ /* 0x000fe80000100a00 */
[----:B------:R0:W-:Y:S02]  /*3ee50*/  STL.64 [R1+0x658], R18 ;  /* 0x0006581201007387 */ /* 0x0001e40000100a00 */
[----:B0-----:R-:W-:Y:S02]  /*3ee60*/  HMMA.16816.F32 R16, R28, R24, R36 ;  /* 0x000000181c10723c */ /* 0x001fe40000001824 */
[----:B------:R-:W-:Y:S04]  /*3ee70*/  STL.64 [R1+0x31c0], R22 ;  /* 0x0031c01601007387 */ /* 0x000fe80000100a00 */
[----:B------:R-:W-:-:S15]  /*3ee80*/  STL.64 [R1+0x31b8], R20 ;  /* 0x0031b81401007387 */ /* 0x000fde0000100a00 */
[----:B------:R-:W-:-:S02]  /*3ee90*/  NOP ;  /* 0x0000000000007918 */ /* 0x000fc40000000000 */
[----:B------:R-:W-:Y:S04]  /*3eea0*/  STL.64 [R1+0x640], R16 ;  /* 0x0006401001007387 */ /* 0x000fe80000100a00 */
[----:B------:R3:W-:Y:S02]  /*3eeb0*/  STL.64 [R1+0x648], R18 ;  /* 0x0006481201007387 */ /* 0x0007e40000100a00 */
[----:B---3--:R-:W-:Y:S02]  /*3eec0*/  HMMA.16816.F32 R16, R28, R26, R8 ;  /* 0x0000001a1c10723c */ /* 0x008fe40000001808 */
[----:B------:R-:W3:Y:S04]  /*3eed0*/  LDL.LU.64 R8, [R1+0x1080] ;  /* 0x0010800001087983 */ /* 0x000ee80000300a00 */
[----:B------:R-:W3:-:S15]  /*3eee0*/  LDL.LU.64 R10, [R1+0x1088] ;  /* 0x00108800010a7983 */ /* 0x000ede0000300a00 */
[----:B------:R-:W-:-:S02]  /*3eef0*/  NOP ;  /* 0x0000000000007918 */ /* 0x000fc40000000000 */
[----:B------:R-:W-:Y:S04]  /*3ef00*/  STL.64 [R1+0x630], R16 ;  /* 0x0006301001007387 */ /* 0x000fe80000100a00 */
[----:B------:R-:W-:Y:S04]  /*3ef10*/  STL.64 [R1+0x638], R18 ;  /* 0x0006381201007387 */ /* 0x000fe80000100a00 */
[----:B------:R-:W-:Y:S04]  /*3ef20*/  STL.64 [R1+0x31d0], R26 ;  /* 0x0031d01a01007387 */ /* 0x000fe80000100a00 */
[----:B------:R-:W-:Y:S04]  /*3ef30*/  STL.64 [R1+0x31c8], R24 ;  /* 0x0031c81801007387 */ /* 0x000fe80000100a00 */
[----:B------:R-:W4:Y:S04]  /*3ef40*/  LDL.LU R58, [R1+0x8] ;  /* 0x00000800013a7983 */ /* 0x000f280000300800 */
[----:B------:R-:W3:Y:S01]  /*3ef50*/  LDL.LU R35, [R1+0x329c] ;  /* 0x00329c0001237983 */ /* 0x000ee20000300800 */
[----:B------:R-:W-:-:S02]  /*3ef60*/  IMAD R4, R4, 0x100, R56 ;  /* 0x0000010004047824 */ /* 0x000fc400078e0238 */
[----:B------:R-:W-:Y:S02]  /*3ef70*/  IMAD R5, R5, 0x100, R57 ;  /* 0x0000010005057824 */ /* 0x000fe400078e0239 */
[----:B------:R-:W-:Y:S02]  /*3ef80*/  IMAD.MOV.U32 R56, RZ, RZ, R0 ;  /* 0x000000ffff387224 */ /* 0x000fe400078e0000 */
[----:B------:R-:W-:Y:S01]  /*3ef90*/  IMAD.MOV.U32 R57, RZ, RZ, R34 ;  /* 0x000000ffff397224 */ /* 0x000fe200078e0022 */
[----:B------:R-:W3:Y:S01]  /*3efa0*/  LDL.LU R0, [R1+0x3298] ;  /* 0x0032980001007983 */ /* 0x000ee20000300800 */
[----:B--2---:R-:W-:-:S15]  /*3efb0*/  HMMA.16816.F32 R12, R28, R32, R12 ;  /* 0x000000201c0c723c */ /* 0x004fde000000180c */
[----:B------:R-:W-:-:S08]  /*3efc0*/  NOP ;  /* 0x0000000000007918 */ /* 0x000fd00000000000 */
[----:B------:R-:W-:Y:S04]  /*3efd0*/  STL.64 [R1+0x1090], R12 ;  /* 0x0010900c01007387 */ /* 0x000fe80000100a00 */
[----:B------:R-:W-:Y:S04]  /*3efe0*/  STL.64 [R1+0x1098], R14 ;  /* 0x0010980e01007387 */ /* 0x000fe80000100a00 */
[----:B------:R-:W2:Y:S04]  /*3eff0*/  LDL.LU R34, [R1+0x3294] ;  /* 0x0032940001227983 */ /* 0x000ea80000300800 */
[----:B----4-:R-:W-:Y:S04]  /*3f000*/  STL.64 [R1+0x3260], R58 ;  /* 0x0032603a01007387 */ /* 0x010fe80000100a00 */
[----:B------:R-:W-:Y:S01]  /*3f010*/  STL.64 [R1+0x3258], R56 ;  /* 0x0032583801007387 */ /* 0x000fe20000100a00 */
[----:B---3--:R-:W-:-:S03]  /*3f020*/  IMAD.MOV.U32 R46, RZ, RZ, R35 ;  /* 0x000000ffff2e7224 */ /* 0x008fc600078e0023 */
[----:B------:R-:W2:Y:S04]  /*3f030*/  LDL.LU R35, [R1+0x3290] ;  /* 0x0032900001237983 */ /* 0x000ea80000300800 */
[----:B------:R-:W3:Y:S01]  /*3f040*/  LDL.LU R47, [R1+0x1c] ;  /* 0x00001c00012f7983 */ /* 0x000ee20000300800 */
[----:B------:R-:W-:Y:S02]  /*3f050*/  F2FP.F16.E5M2.UNPACK_B R6, R6 ;  /* 0x00000006ff06723e */ /* 0x000fe400020004ff */
[----:B------:R-:W-:Y:S02]  /*3f060*/  F2FP.F16.E5M2.UNPACK_B R7, R7 ;  /* 0x00000007ff07723e */ /* 0x000fe400020004ff */
[----:B------:R-:W-:Y:S02]  /*3f070*/  F2FP.F16.E5M2.UNPACK_B R4, R4 ;  /* 0x00000004ff04723e */ /* 0x000fe400020004ff */
[----:B------:R-:W-:Y:S01]  /*3f080*/  F2FP.F16.E5M2.UNPACK_B R5, R5 ;  /* 0x00000005ff05723e */ /* 0x000fe200020004ff */
[----:B------:R-:W4:Y:S01]  /*3f090*/  LDL.LU R44, [R1+0x20] ;  /* 0x00002000012c7983 */ /* 0x000f220000300800 */
[C---:B--2---:R-:W-:Y:S03]  /*3f0a0*/  HMMA.16816.F32 R8, R28.reuse, R34, R8 ;  /* 0x000000221c08723c */ /* 0x044fe60000001808 */
[----:B---3--:R0:W-:Y:S04]  /*3f0b0*/  STL.64 [R1+0x3268], R46 ;  /* 0x0032682e01007387 */ /* 0x0081e80000100a00 */
[----:B0-----:R-:W2:Y:S04]  /*3f0c0*/  LDL.LU.64 R46, [R1+0x28] ;  /* 0x00002800012e7983 */ /* 0x001ea80000300a00 */
[----:B------:R-:W-:Y:S04]  /*3f0d0*/  STL [R1+0x3180], R33 ;  /* 0x0031802101007387 */ /* 0x000fe80000100800 */
[----:B------:R-:W-:Y:S04]  /*3f0e0*/  STL.64 [R1+0x3288], R6 ;  /* 0x0032880601007387 */ /* 0x000fe80000100a00 */
[----:B------:R0:W-:Y:S04]  /*3f0f0*/  STL.64 [R1+0x3280], R4 ;  /* 0x0032800401007387 */ /* 0x0001e80000100a00 */
[----:B0-----:R-:W2:Y:S04]  /*3f100*/  LDL.LU.64 R4, [R1+0x620] ;  /* 0x0006200001047983 */ /* 0x001ea80000300a00 */
[----:B------:R-:W2:Y:S04]  /*3f110*/  LDL.LU.64 R6, [R1+0x628] ;  /* 0x0006280001067983 */ /* 0x000ea80000300a00 */
[----:B------:R-:W-:Y:S04]  /*3f120*/  STL.64 [R1+0x1080], R8 ;  /* 0x0010800801007387 */ /* 0x000fe80000100a00 */
[----:B------:R-:W-:Y:S04]  /*3f130*/  STL.64 [R1+0x1088], R10 ;  /* 0x0010880a01007387 */ /* 0x000fe80000100a00 */
[----:B------:R-:W3:Y:S04]  /*3f140*/  LDL.LU.64 R56, [R1+0x5e0] ;  /* 0x0005e00001387983 */ /* 0x000ee80000300a00 */
[----:B------:R-:W4:Y:S04]  /*3f150*/  LDL.LU.64 R58, [R1+0x5e8] ;  /* 0x0005e800013a7983 */ /* 0x000f280000300a00 */
[----:B----4-:R-:W-:Y:S04]  /*3f160*/  STL.64 [R1+0x3278], R58 ;  /* 0x0032783a01007387 */ /* 0x010fe80000100a00 */
[----:B---3--:R0:W-:Y:S04]  /*3f170*/  STL.64 [R1+0x3270], R56 ;  /* 0x0032703801007387 */ /* 0x0081e80000100a00 */
[----:B0-----:R-:W3:Y:S04]  /*3f180*/  LDL.LU.64 R56, [R1+0x410] ;  /* 0x0004100001387983 */ /* 0x001ee80000300a00 */
[----:B------:R-:W3:Y:S04]  /*3f190*/  LDL.LU.64 R58, [R1+0x418] ;  /* 0x00041800013a7983 */ /* 0x000ee80000300a00 */
        /* <DEDUP_REMOVED lines=18> */
[----:B--2---:R-:W-:Y:S03]  /*3f2c0*/  HMMA.16816.F32 R28, R28, R46, R4 ;  /* 0x0000002e1c1c723c */ /* 0x004fe60000001804 */
[----:B------:R-:W3:Y:S04]  /*3f2d0*/  LDL.LU.64 R6, [R1+0x3288] ;  /* 0x0032880001067983 */ /* 0x000ee80000300a00 */
[----:B------:R-:W3:Y:S01]  /*3f2e0*/  LDL.LU.64 R4, [R1+0x3280] ;  /* 0x0032800001047983 */ /* 0x000ee20000300a00 */
[----:B------:R-:W-:-:S02]  /*3f2f0*/  IMAD.MOV.U32 R45, RZ, RZ, R0 ;  /* 0x000000ffff2d7224 */ /* 0x000fc400078e0000 */
[----:B------:R-:W-:Y:S02]  /*3f300*/  IMAD.MOV.U32 R33, RZ, RZ, R46 ;  /* 0x000000ffff217224 */ /* 0x000fe400078e002e */
[----:B------:R-:W-:-:S11]  /*3f310*/  IMAD.MOV.U32 R0, RZ, RZ, R47 ;  /* 0x000000ffff007224 */ /* 0x000fd600078e002f */
[----:B------:R-:W-:Y:S04]  /*3f320*/  STL.64 [R1+0x620], R28 ;  /* 0x0006201c01007387 */ /* 0x000fe80000100a00 */
[----:B------:R0:W-:Y:S04]  /*3f330*/  STL.64 [R1+0x628], R30 ;  /* 0x0006281e01007387 */ /* 0x0001e80000100a00 */
[----:B0-----:R-:W2:Y:S04]  /*3f340*/  LDL.LU R30, [R1] ;  /* 0x00000000011e7983 */ /* 0x001ea80000300800 */
[----:B------:R-:W2:Y:S04]  /*3f350*/  LDL.LU R31, [R1+0x4] ;  /* 0x00000400011f7983 */ /* 0x000ea80000300800 */
[----:B------:R-:W-:Y:S04]  /*3f360*/  STL.64 [R1+0x31f0], R34 ;  /* 0x0031f02201007387 */ /* 0x000fe80000100a00 */
[----:B------:R0:W-:Y:S04]  /*3f370*/  STL.64 [R1+0x31e8], R32 ;  /* 0x0031e82001007387 */ /* 0x0001e80000100a00 */
[----:B0-----:R-:W2:Y:S04]  /*3f380*/  LDL.LU.64 R32, [R1+0x550] ;  /* 0x0005500001207983 */ /* 0x001ea80000300a00 */
[----:B------:R-:W2:Y:S01]  /*3f390*/  LDL.LU.64 R34, [R1+0x558] ;  /* 0x0005580001227983 */ /* 0x000ea20000300a00 */
[----:B---3--:R-:W-:Y:S03]  /*3f3a0*/  HMMA.16816.F32 R44, R4, R44, R56 ;  /* 0x0000002c042c723c */ /* 0x008fe60000001838 */
[----:B------:R-:W3:Y:S04]  /*3f3b0*/  LDL.LU.64 R58, [R1+0x3278] ;  /* 0x00327800013a7983 */ /* 0x000ee80000300a00 */
[----:B------:R-:W3:-:S15]  /*3f3c0*/  LDL.LU.64 R56, [R1+0x3270] ;  /* 0x0032700001387983 */ /* 0x000ede0000300a00 */
[----:B------:R-:W-:-:S01]  /*3f3d0*/  NOP ;  /* 0x0000000000007918 */ /* 0x000fc20000000000 */
[----:B------:R-:W-:Y:S04]  /*3f3e0*/  STL.64 [R1+0x410], R44 ;  /* 0x0004102c01007387 */ /* 0x000fe80000100a00 */
[----:B------:R0:W-:Y:S04]  /*3f3f0*/  STL.64 [R1+0x418], R46 ;  /* 0x0004182e01007387 */ /* 0x0001e80000100a00 */
[----:B0-----:R-:W3:Y:S02]  /*3f400*/  LDL.LU.64 R46, [R1+0x3268] ;  /* 0x00326800012e7983 */ /* 0x001ee40000300a00 */
[----:B---3--:R-:W-:Y:S02]  /*3f410*/  HMMA.16816.F32 R44, R4, R46, R56 ;  /* 0x0000002e042c723c */ /* 0x008fe40000001838 */
[----:B------:R-:W3:Y:S04]  /*3f420*/  LDL.LU.64 R58, [R1+0x3260] ;  /* 0x00326000013a7983 */ /* 0x000ee80000300a00 */
[----:B------:R-:W4:-:S15]  /*3f430*/  LDL.LU.64 R56, [R1+0x3258] ;  /* 0x0032580001387983 */ /* 0x000f1e0000300a00 */
[----:B------:R-:W-:-:S02]  /*3f440*/  NOP ;  /* 0x0000000000007918 */ /* 0x000fc40000000000 */
[----:B------:R-:W-:Y:S04]  /*3f450*/  STL.64 [R1+0x5e0], R44 ;  /* 0x0005e02c01007387 */ /* 0x000fe80000100a00 */
[----:B------:R0:W-:Y:S04]  /*3f460*/  STL.64 [R1+0x5e8], R46 ;  /* 0x0005e82e01007387 */ /* 0x0001e80000100a00 */
[----:B0-----:R-:W2:Y:S04]  /*3f470*/  LDL.LU.64 R46, [R1+0x3250] ;  /* 0x00325000012e7983 */ /* 0x001ea80000300a00 */
[----:B------:R-:W2:Y:S01]  /*3f480*/  LDL.LU.64 R44, [R1+0x3248] ;  /* 0x00324800012c7983 */ /* 0x000ea20000300a00 */
[C---:B----4-:R-:W-:Y:S06]  /*3f490*/  HMMA.16816.F32 R48, R4.reuse, R56, R48 ;  /* 0x000000380430723c */ /* 0x050fec0000001830 */
[----:B---3--:R-:W-:-:S15]  /*3f4a0*/  HMMA.16816.F32 R56, R4, R58, R52 ;  /* 0x0000003a0438723c */ /* 0x008fde0000001834 */
[----:B------:R-:W-:-:S02]  /*3f4b0*/  NOP ;  /* 0x0000000000007918 */ /* 0x000fc40000000000 */
[----:B------:R-:W-:Y:S04]  /*3f4c0*/  STL.64 [R1+0x5c0], R48 ;  /* 0x0005c03001007387 */ /* 0x000fe80000100a00 */
[----:B------:R0:W-:Y:S04]  /*3f4d0*/  STL.64 [R1+0x5c8], R50 ;  /* 0x0005c83201007387 */ /* 0x0001e80000100a00 */
[----:B0-----:R-:W3:Y:S04]  /*3f4e0*/  LDL.LU.64 R50, [R1+0x3240] ;  /* 0x0032400001327983 */ /* 0x001ee80000300a00 */
[----:B------:R-:W4:Y:S04]  /*3f4f0*/  LDL.LU.64 R48, [R1+0x3238] ;  /* 0x0032380001307983 */ /* 0x000f280000300a00 */
[----:B------:R-:W3:Y:S04]  /*3f500*/  LDL.LU.64 R54, [R1+0x3230] ;  /* 0x0032300001367983 */ /* 0x000ee80000300a00 */
[----:B------:R-:W4:Y:S04]  /*3f510*/  LDL.LU.64 R52, [R1+0x3228] ;  /* 0x0032280001347983 */ /* 0x000f280000300a00 */
[----:B------:R-:W-:Y:S04]  /*3f520*/  STL.64 [R1+0x5a0], R56 ;  /* 0x0005a03801007387 */ /* 0x000fe80000100a00 */
[----:B------:R0:W-:Y:S04]  /*3f530*/  STL.64 [R1+0x5a8], R58 ;  /* 0x0005a83a01007387 */ /* 0x0001e80000100a00 */
[----:B0-----:R-:W4:Y:S04]  /*3f540*/  LDL.LU.64 R58, [R1+0x3220] ;  /* 0x00322000013a7983 */ /* 0x001f280000300a00 */
[----:B------:R-:W4:Y:S01]  /*3f550*/  LDL.LU.64 R56, [R1+0x3218] ;  /* 0x0032180001387983 */ /* 0x000f220000300a00 */
[C---:B--2---:R-:W-:Y:S06]  /*3f560*/  HMMA.16816.F32 R28, R4.reuse, R30, R32 ;  /* 0x0000001e041c723c */ /* 0x044fec0000001820 */
[----:B------:R-:W-:-:S15]  /*3f570*/  HMMA.16816.F32 R32, R4, R60, R40 ;  /* 0x0000003c0420723c */ /* 0x000fde0000001828 */
[----:B------:R-:W-:-:S02]  /*3f580*/  NOP ;  /* 0x0000000000007918 */ /* 0x000fc40000000000 */
[----:B------:R-:W-:Y:S04]  /*3f590*/  STL.64 [R1+0x550], R28 ;  /* 0x0005501c01007387 */ /* 0x000fe80000100a00 */
[----:B------:R0:W-:Y:S04]  /*3f5a0*/  STL.64 [R1+0x558], R30 ;  /* 0x0005581e01007387 */ /* 0x0001e80000100a00 */
[----:B------:R-:W-:Y:S04]  /*3f5b0*/  STL.64 [R1+0x540], R32 ;  /* 0x0005402001007387 */ /* 0x000fe80000100a00 */
[----:B------:R-:W-:Y:S01]  /*3f5c0*/  STL.64 [R1+0x548], R34 ;  /* 0x0005482201007387 */ /* 0x000fe20000100a00 */
[C---:B---3--:R-:W-:Y:S06]  /*3f5d0*/  HMMA.16816.F32 R20, R4.reuse, R54, R20 ;  /* 0x000000360414723c */ /* 0x048fec0000001814 */
[C---:B----4-:R-:W-:Y:S06]  /*3f5e0*/  HMMA.16816.F32 R16, R4.reuse, R52, R16 ;  /* 0x000000340410723c */ /* 0x050fec0000001810 */
[C---:B------:R-:W-:Y:S06]  /*3f5f0*/  HMMA.16816.F32 R12, R4.reuse, R50, R12 ;  /* 0x00000032040c723c */ /* 0x040fec000000180c */
[C---:B0-----:R-:W-:Y:S06]  /*3f600*/  HMMA.16816.F32 R28, R4.reuse, R58, R36 ;  /* 0x0000003a041c723c */ /* 0x041fec0000001824 */
[----:B------:R-:W-:-:S15]  /*3f610*/  HMMA.16816.F32 R24, R4, R56, R24 ;  /* 0x000000380418723c */ /* 0x000fde0000001818 */
        /* <DEDUP_REMOVED lines=8> */
[----:B------:R-:W-:Y:S04]  /*3f6a0*/  STL.64 [R1+0x3e8], R18 ;  /* 0x0003e81201007387 */ /* 0x000fe80000100a00 */
[----:B------:R-:W2:Y:S04]  /*3f6b0*/  LDL.LU.64 R40, [R1+0x360] ;  /* 0x0003600001287983 */ /* 0x000ea80000300a00 */
[----:B------:R-:W-:Y:S04]  /*3f6c0*/  STL.64 [R1+0x3c0], R12 ;  /* 0x0003c00c01007387 */ /* 0x000fe80000100a00 */
[----:B------:R-:W-:Y:S04]  /*3f6d0*/  STL.64 [R1+0x3c8], R14 ;  /* 0x0003c80e01007387 */ /* 0x000fe80000100a00 */
[----:B------:R-:W3:Y:S01]  /*3f6e0*/  LDL.LU.64 R42, [R1+0x368] ;  /* 0x00036800012a7983 */ /* 0x000ee20000300a00 */
[----:B------:R-:W-:-:S15]  /*3f6f0*/  HMMA.16816.F32 R8, R4, R48, R8 ;  /* 0x000000300408723c */ /* 0x000fde0000001808 */
[----:B------:R-:W-:-:S08]  /*3f700*/  NOP ;  /* 0x0000000000007918 */ /* 0x000fd00000000000 */
[----:B------:R-:W-:Y:S04]  /*3f710*/  STL.64 [R1+0x3a0], R8 ;  /* 0x0003a00801007387 */ /* 0x000fe80000100a00 */
[----:B------:R-:W-:Y:S04]  /*3f720*/  STL.64 [R1+0x3a8], R10 ;  /* 0x0003a80a01007387 */ /* 0x000fe80000100a00 */
[----:B---3--:R-:W-:Y:S04]  /*3f730*/  STL.64 [R1+0x3210], R42 ;  /* 0x0032102a01007387 */ /* 0x008fe80000100a00 */
[----:B--2---:R0:W-:Y:S04]  /*3f740*/  STL.64 [R1+0x3208], R40 ;  /* 0x0032082801007387 */ /* 0x0041e80000100a00 */
[----:B0-----:R-:W2:Y:S04]  /*3f750*/  LDL.LU.64 R40, [R1+0x380] ;  /* 0x0003800001287983 */ /* 0x001ea80000300a00 */
[----:B------:R-:W2:Y:S04]  /*3f760*/  LDL.LU.64 R42, [R1+0x388] ;  /* 0x00038800012a7983 */ /* 0x000ea80000300a00 */
[----:B------:R-:W3:Y:S04]  /*3f770*/  LDL.LU.64 R32, [R1+0x340] ;  /* 0x0003400001207983 */ /* 0x000ee80000300a00 */
        /* <DEDUP_REMOVED lines=21> */
[----:B--2---:R-:W-:-:S15]  /*3f8d0*/  HMMA.16816.F32 R40, R4, R46, R40 ;  /* 0x0000002e0428723c */ /* 0x004fde0000001828 */
[----:B------:R-:W-:-:S08]  /*3f8e0*/  NOP ;  /* 0x0000000000007918 */ /* 0x000fd00000000000 */
[----:B------:R-:W-:Y:S04]  /*3f8f0*/  STL.64 [R1+0x380], R40 ;  /* 0x0003802801007387 */ /* 0x000fe80000100a00 */
[----:B------:R0:W-:Y:S04]  /*3f900*/  STL.64 [R1+0x388], R42 ;  /* 0x0003882a01007387 */ /* 0x0001e80000100a00 */
[----:B0-----:R-:W2:Y:S04]  /*3f910*/  LDL.LU.64 R42, [R1+0x3210] ;  /* 0x00321000012a7983 */ /* 0x001ea80000300a00 */
[----:B------:R-:W2:Y:S02]  /*3f920*/  LDL.LU.64 R40, [R1+0x3208] ;  /* 0x0032080001287983 */ /* 0x000ea40000300a00 */
[----:B--2---:R-:W-:Y:S02]  /*3f930*/  HMMA.16816.F32 R44, R4, R44, R40 ;  /* 0x0000002c042c723c */ /* 0x004fe40000001828 */
[----:B------:R-:W3:Y:S04]  /*3f940*/  LDL.LU.64 R42, [R1+0x3200] ;  /* 0x00320000012a7983 */ /* 0x000ee80000300a00 */
[----:B------:R-:W4:-:S15]  /*3f950*/  LDL.LU.64 R40, [R1+0x31f8] ;  /* 0x0031f80001287983 */ /* 0x000f1e0000300a00 */
[----:B------:R-:W-:-:S02]  /*3f960*/  NOP ;  /* 0x0000000000007918 */ /* 0x000fc40000000000 */
[----:B------:R0:W-:Y:S04]  /*3f970*/  STL.64 [R1+0x360], R44 ;  /* 0x0003602c01007387 */ /* 0x0001e80000100a00 */
[----:B------:R1:W-:Y:S04]  /*3f980*/  STL.64 [R1+0x368], R46 ;  /* 0x0003682e01007387 */ /* 0x0003e80000100a00 */
[----:B0-----:R-:W2:Y:S04]  /*3f990*/  LDL.LU.64 R44, [R1+0x200] ;  /* 0x00020000012c7983 */ /* 0x001ea80000300a00 */
[----:B-1----:R-:W2:Y:S01]  /*3f9a0*/  LDL.LU.64 R46, [R1+0x208] ;  /* 0x00020800012e7983 */ /* 0x002ea20000300a00 */
[C---:B---3--:R-:W-:Y:S06]  /*3f9b0*/  HMMA.16816.F32 R32, R4.reuse, R42, R32 ;  /* 0x0000002a0420723c */ /* 0x048fec0000001820 */
[----:B----4-:R-:W-:-:S15]  /*3f9c0*/  HMMA.16816.F32 R40, R4, R40, R36 ;  /* 0x000000280428723c */ /* 0x010fde0000001824 */
[----:B------:R-:W-:-:S02]  /*3f9d0*/  NOP ;  /* 0x0000000000007918 */ /* 0x000fc40000000000 */
[----:B------:R-:W-:Y:S04]  /*3f9e0*/  STL.64 [R1+0x340], R32 ;  /* 0x0003402001007387 */ /* 0x000fe80000100a00 */
[----:B------:R0:W-:Y:S04]  /*3f9f0*/  STL.64 [R1+0x348], R34 ;  /* 0x0003482201007387 */ /* 0x0001e80000100a00 */
[----:B0-----:R-:W3:Y:S04]  /*3fa00*/  LDL.LU.64 R34, [R1+0x31f0] ;  /* 0x0031f00001227983 */ /* 0x001ee80000300a00 */
[----:B------:R-:W4:Y:S04]  /*3fa10*/  LDL.LU.64 R32, [R1+0x31e8] ;  /* 0x0031e80001207983 */ /* 0x000f280000300a00 */
[----:B------:R-:W2:Y:S04]  /*3fa20*/  LDL.LU.64 R38, [R1+0x31e0] ;  /* 0x0031e00001267983 */ /* 0x000ea80000300a00 */
[----:B------:R-:W3:Y:S01]  /*3fa30*/  LDL.LU.64 R36, [R1+0x31d8] ;  /* 0x0031d80001247983 */ /* 0x000ee20000300a00 */
[C---:B------:R-:W-:Y:S03]  /*3fa40*/  HMMA.16816.F32 R8, R4.reuse, R2, R8 ;  /* 0x000000020408723c */ /* 0x040fe60000001808 */
[----:B------:R0:W-:Y:S04]  /*3fa50*/  STL.64 [R1+0x320], R40 ;  /* 0x0003202801007387 */ /* 0x0001e80000100a00 */
[----:B------:R1:W-:Y:S04]  /*3fa60*/  STL.64 [R1+0x328], R42 ;  /* 0x0003282a01007387 */ /* 0x0003e80000100a00 */
[----:B0-----:R-:W4:Y:S04]  /*3fa70*/  LDL.LU.64 R40, [R1+0x220] ;  /* 0x0002200001287983 */ /* 0x001f280000300a00 */
[----:B-1----:R-:W4:Y:S01]  /*3fa80*/  LDL.LU.64 R42, [R1+0x228] ;  /* 0x00022800012a7983 */ /* 0x002f220000300a00 */
[C---:B--2---:R-:W-:Y:S06]  /*3fa90*/  HMMA.16816.F32 R24, R4.reuse, R38, R24 ;  /* 0x000000260418723c */ /* 0x044fec0000001818 */
[----:B---3--:R-:W-:-:S15]  /*3faa0*/  HMMA.16816.F32 R36, R4, R36, R20 ;  /* 0x000000240424723c */ /* 0x008fde0000001814 */
[----:B------:R-:W-:-:S02]  /*3fab0*/  NOP ;  /* 0x0000000000007918 */ /* 0x000fc40000000000 */
[----:B------:R-:W-:Y:S04]  /*3fac0*/  STL.64 [R1+0x300], R24 ;  /* 0x0003001801007387 */ /* 0x000fe80000100a00 */
[----:B------:R0:W-:Y:S04]  /*3fad0*/  STL.64 [R1+0x308], R26 ;  /* 0x0003081a01007387 */ /* 0x0001e80000100a00 */
[----:B0-----:R-:W2:Y:S04]  /*3fae0*/  LDL.LU.64 R26, [R1+0x31d0] ;  /* 0x0031d000011a7983 */ /* 0x001ea80000300a00 */
[----:B------:R-:W3:Y:S04]  /*3faf0*/  LDL.LU.64 R24, [R1+0x31c8] ;  /* 0x0031c80001187983 */ /* 0x000ee80000300a00 */
[----:B------:R-:W2:Y:S04]  /*3fb00*/  LDL.LU.64 R22, [R1+0x31c0] ;  /* 0x0031c00001167983 */ /* 0x000ea80000300a00 */
[----:B------:R-:W3:Y:S04]  /*3fb10*/  LDL.LU.64 R20, [R1+0x31b8] ;  /* 0x0031b80001147983 */ /* 0x000ee80000300a00 */
[----:B------:R0:W-:Y:S04]  /*3fb20*/  STL.64 [R1+0x2e0], R36 ;  /* 0x0002e02401007387 */ /* 0x0001e80000100a00 */
[----:B------:R1:W-:Y:S04]  /*3fb30*/  STL.64 [R1+0x2e8], R38 ;  /* 0x0002e82601007387 */ /* 0x0003e80000100a00 */
[----:B0-----:R-:W4:Y:S04]  /*3fb40*/  LDL.LU.64 R36, [R1+0x240] ;  /* 0x0002400001247983 */ /* 0x001f280000300a00 */
[----:B-1----:R-:W4:Y:S04]  /*3fb50*/  LDL.LU.64 R38, [R1+0x248] ;  /* 0x0002480001267983 */ /* 0x002f280000300a00 */
[----:B------:R-:W-:Y:S04]  /*3fb60*/  STL.64 [R1+0x2c0], R8 ;  /* 0x0002c00801007387 */ /* 0x000fe80000100a00 */
[----:B------:R0:W-:Y:S04]  /*3fb70*/  STL.64 [R1+0x2c8], R10 ;  /* 0x0002c80a01007387 */ /* 0x0001e80000100a00 */
[----:B0-----:R-:W2:Y:S04]  /*3fb80*/  LDL.LU.64 R10, [R1+0x31b0] ;  /* 0x0031b000010a7983 */ /* 0x001ea80000300a00 */
[----:B------:R-:W3:Y:S02]  /*3fb90*/  LDL.LU.64 R8, [R1+0x31a8] ;  /* 0x0031a80001087983 */ /* 0x000ee40000300a00 */
[C---:B---3--:R-:W-:Y:S06]  /*3fba0*/  HMMA.16816.F32 R16, R4.reuse, R8, R16 ;  /* 0x000000080410723c */ /* 0x048fec0000001810 */
[----:B--2---:R-:W-:-:S15]  /*3fbb0*/  HMMA.16816.F32 R8, R4, R10, R12 ;  /* 0x0000000a0408723c */ /* 0x004fde000000180c */
[----:B------:R-:W-:-:S02]  /*3fbc0*/  NOP ;  /* 0x0000000000007918 */ /* 0x000fc40000000000 */
[----:B------:R-:W-:Y:S04]  /*3fbd0*/  STL.64 [R1+0x2a0], R16 ;  /* 0x0002a01001007387 */ /* 0x000fe80000100a00 */
[----:B------:R0:W-:Y:S04]  /*3fbe0*/  STL.64 [R1+0x2a8], R18 ;  /* 0x0002a81201007387 */ /* 0x0001e80000100a00 */
[----:B0-----:R-:W2:Y:S04]  /*3fbf0*/  LDL.LU.64 R18, [R1+0x31a0] ;  /* 0x0031a00001127983 */ /* 0x001ea80000300a00 */
[----:B------:R-:W3:Y:S04]  /*3fc00*/  LDL.LU.64 R16, [R1+0x3198] ;  /* 0x0031980001107983 */ /* 0x000ee80000300a00 */
[----:B------:R-:W4:Y:S04]  /*3fc10*/  LDL.LU.64 R14, [R1+0x3190] ;  /* 0x00319000010e7983 */ /* 0x000f280000300a00 */
[----:B------:R-:W2:Y:S04]  /*3fc20*/  LDL.LU.64 R12, [R1+0x3188] ;  /* 0x00318800010c7983 */ /* 0x000ea80000300a00 */
[----:B------:R0:W-:Y:S04]  /*3fc30*/  STL.64 [R1+0x280], R8 ;  /* 0x0002800801007387 */ /* 0x0001e80000100a00 */
[----:B------:R1:W-:Y:S04]  /*3fc40*/  STL.64 [R1+0x288], R10 ;  /* 0x0002880a01007387 */ /* 0x0003e80000100a00 */
[----:B0-----:R-:W2:Y:S04]  /*3fc50*/  LDL.LU.64 R8, [R1+0x260] ;  /* 0x0002600001087983 */ /* 0x001ea80000300a00 */
[----:B-1----:R-:W2:Y:S02]  /*3fc60*/  LDL.LU.64 R10, [R1+0x268] ;  /* 0x00026800010a7983 */ /* 0x002ea40000300a00 */
[----:B--2---:R-:W-:-:S15]  /*3fc70*/  HMMA.16816.F32 R8, R4, R12, R8 ;  /* 0x0000000c0408723c */ /* 0x004fde0000001808 */
[----:B------:R-:W-:-:S08]  /*3fc80*/  NOP ;  /* 0x0000000000007918 */ /* 0x000fd00000000000 */
[----:B------:R-:W-:Y:S04]  /*3fc90*/  STL.64 [R1+0x260], R8 ;  /* 0x0002600801007387 */ /* 0x000fe80000100a00 */
[----:B------:R4:W-:Y:S02]  /*3fca0*/  STL.64 [R1+0x268], R10 ;  /* 0x0002680a01007387 */ /* 0x0009e40000100a00 */
[C---:B----4-:R-:W-:Y:S06]  /*3fcb0*/  HMMA.16816.F32 R8, R4.reuse, R14, R36 ;  /* 0x0000000e0408723c */ /* 0x050fec0000001824 */
[C---:B---3--:R-:W-:Y:S06]  /*3fcc0*/  HMMA.16816.F32 R36, R4.reuse, R16, R40 ;  /* 0x000000100424723c */ /* 0x048fec0000001828 */
[C---:B------:R-:W-:Y:S11]  /*3fcd0*/  HMMA.16816.F32 R12, R4.reuse, R18, R44 ;  /* 0x00000012040c723c */ /* 0x040ff6000000182c */
[----:B------:R-:W-:Y:S04]  /*3fce0*/  STL.64 [R1+0x240], R8 ;  /* 0x0002400801007387 */ /* 0x000fe80000100a00 */
[----:B------:R0:W-:Y:S02]  /*3fcf0*/  STL.64 [R1+0x248], R10 ;  /* 0x0002480a01007387 */ /* 0x0001e40000100a00 */
[C---:B0-----:R-:W-:Y:S02]  /*3fd00*/  HMMA.16816.F32 R8, R4.reuse, R20, R48 ;  /* 0x000000140408723c */ /* 0x041fe40000001830 */
[----:B------:R-:W-:Y:S04]  /*3fd10*/  STL.64 [R1+0x220], R36 ;  /* 0x0002202401007387 */ /* 0x000fe80000100a00 */
[----:B------:R-:W-:Y:S01]  /*3fd20*/  STL.64 [R1+0x228], R38 ;  /* 0x0002282601007387 */ /* 0x000fe20000100a00 */
[C---:B------:R-:W-:Y:S03]  /*3fd30*/  HMMA.16816.F32 R16, R4.reuse, R22, R56 ;  /* 0x000000160410723c */ /* 0x040fe60000001838 */
[----:B------:R-:W-:Y:S04]  /*3fd40*/  STL.64 [R1+0x200], R12 ;  /* 0x0002000c01007387 */ /* 0x000fe80000100a00 */
[----:B------:R0:W-:Y:S02]  /*3fd50*/  STL.64 [R1+0x208], R14 ;  /* 0x0002080e01007387 */ /* 0x0001e40000100a00 */
[C---:B0-----:R-:W-:Y:S07]  /*3fd60*/  HMMA.16816.F32 R12, R4.reuse, R24, R52 ;  /* 0x00000018040c723c */ /* 0x041fee0000001834 */
[----:B------:R-:W-:Y:S04]  /*3fd70*/  STL.64 [R1+0x1e0], R8 ;  /* 0x0001e00801007387 */ /* 0x000fe80000100a00 */
[----:B------:R0:W-:Y:S02]  /*3fd80*/  STL.64 [R1+0x1e8], R10 ;  /* 0x0001e80a01007387 */ /* 0x0001e40000100a00 */
[----:B0-----:R-:W-:Y:S02]  /*3fd90*/  HMMA.16816.F32 R8, R4, R26, R28 ;  /* 0x0000001a0408723c */ /* 0x001fe4000000181c */
[----:B------:R-:W-:Y:S04]  /*3fda0*/  STL.64 [R1+0x1c0], R16 ;  /* 0x0001c01001007387 */ /* 0x000fe80000100a00 */
[----:B------:R0:W-:Y:S04]  /*3fdb0*/  STL.64 [R1+0x1c8], R18 ;  /* 0x0001c81201007387 */ /* 0x0001e80000100a00 */
[----:B------:R-:W2:Y:S04]  /*3fdc0*/  LDL.LU R56, [R1+0x1a0] ;  /* 0x0001a00001387983 */ /* 0x000ea80000300800 */
[----:B------:R-:W-:Y:S04]  /*3fdd0*/  STL.64 [R1+0x180], R12 ;  /* 0x0001800c01007387 */ /* 0x000fe80000100a00 */
[----:B------:R-:W-:Y:S01]  /*3fde0*/  STL.64 [R1+0x188], R14 ;  /* 0x0001880e01007387 */ /* 0x000fe20000100a00 */
[----:B------:R-:W-:-:S02]  /*3fdf0*/  IMAD.MOV.U32 R40, RZ, RZ, R33 ;  /* 0x000000ffff287224 */ /* 0x000fc400078e0021 */
[----:B------:R-:W-:Y:S02]  /*3fe00*/  IMAD.MOV.U32 R41, RZ, RZ, R0 ;  /* 0x000000ffff297224 */ /* 0x000fe400078e0000 */
[----:B------:R1:W-:Y:S04]  /*3fe10*/  STL.64 [R1+0x150], R8 ;  /* 0x0001500801007387 */ /* 0x0003e80000100a00 */
[----:B------:R3:W-:Y:S04]  /*3fe20*/  STL.64 [R1+0x158], R10 ;  /* 0x0001580a01007387 */ /* 0x0007e80000100a00 */
[----:B------:R-:W2:Y:S04]  /*3fe30*/  LDL.LU R57, [R1+0x1a4] ;  /* 0x0001a40001397983 */ /* 0x000ea80000300800 */
[----:B------:R-:W2:Y:S04]  /*3fe40*/  LDL.LU R58, [R1+0x1a8] ;  /* 0x0001a800013a7983 */ /* 0x000ea80000300800 */
[----:B------:R-:W2:Y:S04]  /*3fe50*/  LDL.LU R59, [R1+0x1ac] ;  /* 0x0001ac00013b7983 */ /* 0x000ea80000300800 */
[----:B------:R-:W4:Y:S04]  /*3fe60*/  LDL.LU.64 R20, [R1+0x120] ;  /* 0x0001200001147983 */ /* 0x000f280000300a00 */
[----:B------:R-:W4:Y:S04]  /*3fe70*/  LDL.LU.64 R22, [R1+0x128] ;  /* 0x0001280001167983 */ /* 0x000f280000300a00 */
[----:B0-----:R-:W2:Y:S04]  /*3fe80*/  LDL.LU R19, [R1+0x2040] ;  /* 0x0020400001137983 */ /* 0x001ea80000300800 */
[----:B------:R-:W2:Y:S04]  /*3fe90*/  LDL.LU R16, [R1+0x203c] ;  /* 0x00203c0001107983 */ /* 0x000ea80000300800 */
[----:B------:R-:W2:Y:S04]  /*3fea0*/  LDL.LU R17, [R1+0x2048] ;  /* 0x0020480001117983 */ /* 0x000ea80000300800 */
[----:B------:R-:W2:Y:S04]  /*3feb0*/  LDL.LU R2, [R1+0x2044] ;  /* 0x0020440001027983 */ /* 0x000ea80000300800 */
[----:B------:R-:W2:Y:S04]  /*3fec0*/  LDL.LU R3, [R1+0x2050] ;  /* 0x0020500001037983 */ /* 0x000ea80000300800 */
[----:B------:R-:W2:Y:S04]  /*3fed0*/  LDL.LU R36, [R1+0x204c] ;  /* 0x00204c0001247983 */ /* 0x000ea80000300800 */
[----:B------:R-:W2:Y:S04]  /*3fee0*/  LDL.LU R37, [R1+0x2058] ;  /* 0x0020580001257983 */ /* 0x000ea80000300800 */
[----:B------:R-:W2:Y:S04]  /*3fef0*/  LDL.LU R38, [R1+0x2054] ;  /* 0x0020540001267983 */ /* 0x000ea80000300800 */
[----:B------:R-:W4:Y:S04]  /*3ff00*/  LDL.LU R33, [R1+0x3180] ;  /* 0x0031800001217983 */ /* 0x000f280000300800 */
[----:B------:R-:W2:Y:S04]  /*3ff10*/  LDL.LU R0, [R1+0x317c] ;  /* 0x00317c0001007983 */ /* 0x000ea80000300800 */
[----:B-1----:R-:W4:Y:S04]  /*3ff20*/  LDL.LU.64 R8, [R1+0x100] ;  /* 0x0001000001087983 */ /* 0x002f280000300a00 */
[----:B---3--:R-:W3:Y:S04]  /*3ff30*/  LDL.LU.64 R10, [R1+0x108] ;  /* 0x00010800010a7983 */ /* 0x008ee80000300a00 */
        /* <DEDUP_REMOVED lines=13> */
[----:B------:R-:W3:Y:S04]  /*40010*/  LDL.LU.64 R12, [R1+0xf0] ;  /* 0x0000f000010c7983 */ /* 0x000ee80000300a00 */
[----:B------:R-:W3:Y:S04]  /*40020*/  LDL.LU.64 R14, [R1+0xf8] ;  /* 0x0000f800010e7983 */ /* 0x000ee80000300a00 */
[----:B------:R-:W3:Y:S04]  /*40030*/  LDL.LU R54, [R1+0x48] ;  /* 0x0000480001367983 */ /* 0x000ee80000300800 */
[----:B------:R-:W3:Y:S04]  /*40040*/  LDL.LU R55, [R1+0x4c] ;  /* 0x00004c0001377983 */ /* 0x000ee80000300800 */
[----:B------:R-:W3:Y:S04]  /*40050*/  LDL.LU R60, [R1+0x50] ;  /* 0x00005000013c7983 */ /* 0x000ee80000300800 */
[----:B------:R-:W3:Y:S04]  /*40060*/  LDL.LU R61, [R1+0x54] ;  /* 0x00005400013d7983 */ /* 0x000ee80000300800 */
[----:B------:R-:W3:Y:S04]  /*40070*/  LDL.LU R28, [R1+0x1d0] ;  /* 0x0001d000011c7983 */ /* 0x000ee80000300800 */
[----:B------:R-:W3:Y:S04]  /*40080*/  LDL.LU R29, [R1+0x1d4] ;  /* 0x0001d400011d7983 */ /* 0x000ee80000300800 */
[----:B------:R-:W3:Y:S01]  /*40090*/  LDL.LU R30, [R1+0x1d8] ;  /* 0x0001d800011e7983 */ /* 0x000ee20000300800 */
[----:B--2---:R-:W-:-:S03]  /*400a0*/  IMAD.MOV.U32 R31, RZ, RZ, R0 ;  /* 0x000000ffff1f7224 */ /* 0x004fc600078e0000 */
[----:B------:R-:W2:Y:S01]  /*400b0*/  LDL.LU R0, [R1+0x3178] ;  /* 0x0031780001007983 */ /* 0x000ea20000300800 */
[C---:B----4-:R-:W-:Y:S06]  /*400c0*/  HMMA.16816.F32 R20, R4.reuse, R32, R20 ;  /* 0x000000200414723c */ /* 0x050fec0000001814 */
[C---:B---3--:R-:W-:Y:S06]  /*400d0*/  HMMA.16816.F32 R8, R4.reuse, R34, R8 ;  /* 0x000000220408723c */ /* 0x048fec0000001808 */
[----:B------:R-:W-:Y:S01]  /*400e0*/  HMMA.16816.F32 R4, R4, R40, R12 ;  /* 0x000000280404723c */ /* 0x000fe2000000180c */
[----:B------:R-:W-:-:S02]  /*400f0*/  IMAD R33, R2, 0x100, R17 ;  /* 0x0000010002217824 */ /* 0x000fc400078e0211 */
[----:B------:R-:W-:Y:S02]  /*40100*/  IMAD R2, R36, 0x100, R3 ;  /* 0x0000010024027824 */ /* 0x000fe400078e0203 */
[----:B------:R-:W-:Y:S02]  /*40110*/  IMAD R32, R16, 0x100, R19 ;  /* 0x0000010010207824 */ /* 0x000fe400078e0213 */
[----:B------:R-:W-:-:S04]  /*40120*/  IMAD R3, R38, 0x100, R37 ;  /* 0x0000010026037824 */ /* 0x000fc800078e0225 */
[----:B------:R-:W-:Y:S04]  /*40130*/  STL.64 [R1+0x120], R20 ;  /* 0x0001201401007387 */ /* 0x000fe80000100a00 */
[----:B------:R-:W-:Y:S04]  /*40140*/  STL.64 [R1+0x128], R22 ;  /* 0x0001281601007387 */ /* 0x000fe80000100a00 */
[----:B------:R0:W-:Y:S01]  /*40150*/  STL.64 [R1+0x100], R8 ;  /* 0x0001000801007387 */ /* 0x0001e20000100a00 */
[----:B------:R-:W-:Y:S02]  /*40160*/  F2FP.F16.E5M2.UNPACK_B R32, R32 ;  /* 0x00000020ff20723e */ /* 0x000fe400020004ff */
[----:B------:R-:W-:-:S02]  /*40170*/  F2FP.F16.E5M2.UNPACK_B R33, R33 ;  /* 0x00000021ff21723e */ /* 0x000fc400020004ff */
[----:B------:R-:W-:Y:S02]  /*40180*/  F2FP.F16.E5M2.UNPACK_B R34, R2 ;  /* 0x00000002ff22723e */ /* 0x000fe400020004ff */
[----:B------:R-:W-:Y:S01]  /*40190*/  F2FP.F16.E5M2.UNPACK_B R35, R3 ;  /* 0x00000003ff23723e */ /* 0x000fe200020004ff */
[----:B------:R-:W-:Y:S01]  /*401a0*/  STL.64 [R1+0x108], R10 ;  /* 0x0001080a01007387 */ /* 0x000fe20000100a00 */
[----:B0-----:R-:W-:-:S03]  /*401b0*/  F2FP.F16.E5M2.UNPACK_B R8, R39.H1 ;  /* 0x00000027ff08723e */ /* 0x001fc600030004ff */
[----:B------:R0:W-:Y:S04]  /*401c0*/  STL.64 [R1+0xf0], R4 ;  /* 0x0000f00401007387 */ /* 0x0001e80000100a00 */
[----:B------:R-:W-:Y:S04]  /*401d0*/  STL [R1+0xf8], R6 ;  /* 0x0000f80601007387 */ /* 0x000fe80000100800 */
[----:B------:R-:W-:Y:S01]  /*401e0*/  STL [R1+0x30], R8 ;  /* 0x0000300801007387 */ /* 0x000fe20000100800 */
[----:B------:R-:W-:Y:S02]  /*401f0*/  F2FP.F16.E5M2.UNPACK_B R2, R42.H1 ;  /* 0x0000002aff02723e */ /* 0x000fe400030004ff */
[----:B------:R-:W-:-:S02]  /*40200*/  F2FP.F16.E5M2.UNPACK_B R3, R43.H1 ;  /* 0x0000002bff03723e */ /* 0x000fc400030004ff */
[----:B0-----:R-:W-:Y:S02]  /*40210*/  F2FP.F16.E5M2.UNPACK_B R4, R52.H1 ;  /* 0x00000034ff04723e */ /* 0x001fe400030004ff */
[----:B------:R-:W-:Y:S01]  /*40220*/  F2FP.F16.E5M2.UNPACK_B R5, R53.H1 ;  /* 0x00000035ff05723e */ /* 0x000fe200030004ff */
[----:B------:R-:W-:Y:S02]  /*40230*/  IMAD.MOV.U32 R37, RZ, RZ, R2 ;  /* 0x000000ffff257224 */ /* 0x000fe400078e0002 */
[----:B------:R-:W-:Y:S01]  /*40240*/  IMAD.MOV.U32 R36, RZ, RZ, R3 ;  /* 0x000000ffff247224 */ /* 0x000fe200078e0003 */
[----:B------:R-:W-:Y:S02]  /*40250*/  F2FP.F16.E5M2.UNPACK_B R38, R60.H1 ;  /* 0x0000003cff26723e */ /* 0x000fe400030004ff */
[----:B------:R-:W-:Y:S02]  /*40260*/  F2FP.F16.E5M2.UNPACK_B R39, R61.H1 ;  /* 0x0000003dff27723e */ /* 0x000fe400030004ff */
[----:B--2---:R-:W-:Y:S01]  /*40270*/  F2FP.F16.E5M2.UNPACK_B R9, R0.H1 ;  /* 0x00000000ff09723e */ /* 0x004fe200030004ff */
[----:B------:R-:W-:-:S05]  /*40280*/  IMAD.MOV.U32 R0, RZ, RZ, R7 ;  /* 0x000000ffff007224 */ /* 0x000fca00078e0007 */
[----:B------:R-:W-:Y:S04]  /*40290*/  STL [R1+0x2b58], R0 ;  /* 0x002b580001007387 */ /* 0x000fe80000100800 */
[----:B------:R0:W-:Y:S02]  /*402a0*/  STL [R1+0x34], R9 ;  /* 0x0000340901007387 */ /* 0x0001e40000100800 */
[----:B0-----:R-:W-:Y:S02]  /*402b0*/  HMMA.16816.F32 R8, R32, R8, R44 ;  /* 0x000000082008723c */ /* 0x001fe4000000182c */
[----:B------:R-:W-:-:S15]  /*402c0*/  STL [R1+0x20], R2 ;  /* 0x0000200201007387 */ /* 0x000fde0000100800 */
[----:B------:R-:W-:-:S06]  /*402d0*/  NOP ;  /* 0x0000000000007918 */ /* 0x000fcc0000000000 */
[----:B------:R-:W-:Y:S04]  /*402e0*/  STL.64 [R1+0x140], R8 ;  /* 0x0001400801007387 */ /* 0x000fe80000100a00 */
[----:B------:R0:W-:Y:S02]  /*402f0*/  STL.64 [R1+0x148], R10 ;  /* 0x0001480a01007387 */ /* 0x0001e40000100a00 */
[----:B0-----:R-:W-:Y:S06]  /*40300*/  HMMA.16816.F32 R8, R32, R2, R48 ;  /* 0x000000022008723c */ /* 0x001fec0000001830 */
[----:B------:R-:W-:-:S15]  /*40310*/  STL [R1+0x24], R3 ;  /* 0x0000240301007387 */ /* 0x000fde0000100800 */
[----:B------:R-:W-:-:S02]  /*40320*/  NOP ;  /* 0x0000000000007918 */ /* 0x000fc40000000000 */
[----:B------:R-:W-:Y:S04]  /*40330*/  STL.64 [R1+0x170], R8 ;  /* 0x0001700801007387 */ /* 0x000fe80000100a00 */
[----:B------:R-:W-:Y:S04]  /*40340*/  STL.64 [R1+0x178], R10 ;  /* 0x0001780a01007387 */ /* 0x000fe80000100a00 */
[----:B------:R0:W-:Y:S02]  /*40350*/  STL.64 [R1+0x18], R4 ;  /* 0x0000180401007387 */ /* 0x0001e40000100a00 */
[----:B0-----:R-:W-:Y:S01]  /*40360*/  HMMA.16816.F32 R4, R32, R4, R56 ;  /* 0x000000042004723c */ /* 0x001fe20000001838 */
[----:B------:R-:W-:-:S02]  /*40370*/  F2FP.F16.E5M2.UNPACK_B R2, R54.H1 ;  /* 0x00000036ff02723e */ /* 0x000fc400030004ff */
[----:B------:R-:W-:-:S03]  /*40380*/  F2FP.F16.E5M2.UNPACK_B R3, R55.H1 ;  /* 0x00000037ff03723e */ /* 0x000fc600030004ff */
[----:B------:R-:W-:-:S15]  /*40390*/  STL [R1+0x10], R2 ;  /* 0x0000100201007387 */ /* 0x000fde0000100800 */
[----:B------:R-:W-:-:S02]  /*403a0*/  NOP ;  /* 0x0000000000007918 */ /* 0x000fc40000000000 */
[----:B------:R-:W-:Y:S04]  /*403b0*/  STL.64 [R1+0x1a0], R4 ;  /* 0x0001a00401007387 */ /* 0x000fe80000100a00 */
[----:B------:R0:W-:Y:S02]  /*403c0*/  STL.64 [R1+0x1a8], R6 ;  /* 0x0001a80601007387 */ /* 0x0001e40000100a00 */
[----:B0-----:R-:W-:Y:S06]  /*403d0*/  HMMA.16816.F32 R4, R32, R2, R28 ;  /* 0x000000022004723c */ /* 0x001fec000000181c */
[----:B------:R-:W-:-:S15]  /*403e0*/  STL [R1+0x14], R3 ;  /* 0x0000140301007387 */ /* 0x000fde0000100800 */
[----:B------:R-:W-:-:S02]  /*403f0*/  NOP ;  /* 0x0000000000007918 */ /* 0x000fc40000000000 */
[----:B------:R-:W-:Y:S04]  /*40400*/  STL.64 [R1+0x1d0], R4 ;  /* 0x0001d00401007387 */ /* 0x000fe80000100a00 */
[----:B------:R-:W-:Y:S04]  /*40410*/  STL.64 [R1+0x1d8], R6 ;  /* 0x0001d80601007387 */ /* 0x000fe80000100a00 */
[----:B------:R-:W-:Y:S04]  /*40420*/  STL.64 [R1+0x8], R38 ;  /* 0x0000082601007387 */ /* 0x000fe80000100a00 */
[----:B------:R-:W2:Y:S04]  /*40430*/  LDL.LU R28, [R1+0x2f0] ;  /* 0x0002f000011c7983 */ /* 0x000ea80000300800 */
[----:B------:R-:W2:Y:S04]  /*40440*/  LDL.LU R29, [R1+0x2f4] ;  /* 0x0002f400011d7983 */ /* 0x000ea80000300800 */
[----:B------:R-:W3:Y:S04]  /*40450*/  LDL.LU R30, [R1+0x2f8] ;  /* 0x0002f800011e7983 */ /* 0x000ee80000300800 */
[----:B------:R-:W3:Y:S01]  /*40460*/  LDL.LU R31, [R1+0x2fc] ;  /* 0x0002fc00011f7983 */ /* 0x000ee20000300800 */
[----:B------:R-:W-:-:S02]  /*40470*/  IMAD.MOV.U32 R27, RZ, RZ, R2 ;  /* 0x000000ffff1b7224 */ /* 0x000fc400078e0002 */
[----:B------:R-:W-:Y:S01]  /*40480*/  IMAD.MOV.U32 R26, RZ, RZ, R3 ;  /* 0x000000ffff1a7224 */ /* 0x000fe200078e0003 */
[----:B---3--:R-:W-:Y:S04]  /*40490*/  STL.64 [R1+0x3170], R30 ;  /* 0x0031701e01007387 */ /* 0x008fe80000100a00 */
[----:B--2---:R0:W-:Y:S04]  /*404a0*/  STL.64 [R1+0x3168], R28 ;  /* 0x0031681c01007387 */ /* 0x0041e80000100a00 */
[----:B------:R-:W2:Y:S04]  /*404b0*/  LDL.LU R8, [R1+0x2b0] ;  /* 0x0002b00001087983 */ /* 0x000ea80000300800 */
[----:B------:R-:W2:Y:S04]  /*404c0*/  LDL.LU R9, [R1+0x2b4] ;  /* 0x0002b40001097983 */ /* 0x000ea80000300800 */
[----:B------:R-:W2:Y:S04]  /*404d0*/  LDL.LU R10, [R1+0x2b8] ;  /* 0x0002b800010a7983 */ /* 0x000ea80000300800 */
[----:B------:R-:W2:Y:S04]  /*404e0*/  LDL.LU R11, [R1+0x2bc] ;  /* 0x0002bc00010b7983 */ /* 0x000ea80000300800 */
[----:B------:R-:W3:Y:S04]  /*404f0*/  LDL.LU R16, [R1+0x270] ;  /* 0x0002700001107983 */ /* 0x000ee80000300800 */
[----:B------:R-:W3:Y:S04]  /*40500*/  LDL.LU R17, [R1+0x274] ;  /* 0x0002740001117983 */ /* 0x000ee80000300800 */
[----:B------:R-:W3:Y:S04]  /*40510*/  LDL.LU R18, [R1+0x278] ;  /* 0x0002780001127983 */ /* 0x000ee80000300800 */
[----:B------:R-:W3:Y:S04]  /*40520*/  LDL.LU R19, [R1+0x27c] ;  /* 0x00027c0001137983 */ /* 0x000ee80000300800 */
[----:B------:R-:W4:Y:S04]  /*40530*/  LDL.LU R20, [R1+0x250] ;  /* 0x0002500001147983 */ /* 0x000f280000300800 */
[----:B------:R-:W4:Y:S04]  /*40540*/  LDL.LU R21, [R1+0x254] ;  /* 0x0002540001157983 */ /* 0x000f280000300800 */
[----:B------:R-:W4:Y:S04]  /*40550*/  LDL.LU R22, [R1+0x258] ;  /* 0x0002580001167983 */ /* 0x000f280000300800 */
[----:B------:R-:W4:Y:S04]  /*40560*/  LDL.LU R23, [R1+0x25c] ;  /* 0x00025c0001177983 */ /* 0x000f280000300800 */
[----:B0-----:R-:W2:Y:S04]  /*40570*/  LDL.LU R28, [R1+0x1f0] ;  /* 0x0001f000011c7983 */ /* 0x001ea80000300800 */
[----:B------:R-:W2:Y:S04]  /*40580*/  LDL.LU R29, [R1+0x1f4] ;  /* 0x0001f400011d7983 */ /* 0x000ea80000300800 */
[----:B------:R-:W2:Y:S04]  /*40590*/  LDL.LU R30, [R1+0x1f8] ;  /* 0x0001f800011e7983 */ /* 0x000ea80000300800 */
[----:B------:R-:W2:Y:S04]  /*405a0*/  LDL.LU R31, [R1+0x1fc] ;  /* 0x0001fc00011f7983 */ /* 0x000ea80000300800 */
        /* <DEDUP_REMOVED lines=30> */
[----:B------:R0:W-:Y:S04]  /*40790*/  STL.64 [R1+0x3160], R26 ;  /* 0x0031601a01007387 */ /* 0x0001e80000100a00 */
[----:B------:R-:W4:Y:S04]  /*407a0*/  LDL.LU R24, [R1+0x210] ;  /* 0x0002100001187983 */ /* 0x000f280000300800 */
[----:B------:R-:W4:Y:S04]  /*407b0*/  LDL.LU R25, [R1+0x214] ;  /* 0x0002140001197983 */ /* 0x000f280000300800 */
[----:B0-----:R-:W4:Y:S04]  /*407c0*/  LDL.LU R26, [R1+0x218] ;  /* 0x00021800011a7983 */ /* 0x001f280000300800 */
[----:B------:R-:W4:Y:S01]  /*407d0*/  LDL.LU R27, [R1+0x21c] ;  /* 0x00021c00011b7983 */ /* 0x000f220000300800 */
[----:B--2---:R-:W-:-:S15]  /*407e0*/  HMMA.16816.F32 R28, R32, R38, R28 ;  /* 0x00000026201c723c */ /* 0x004fde000000181c */
[----:B------:R-:W-:-:S08]  /*407f0*/  NOP ;  /* 0x0000000000007918 */ /* 0x000fd00000000000 */
[----:B------:R-:W-:Y:S04]  /*40800*/  STL.64 [R1+0x1f0], R28 ;  /* 0x0001f01c01007387 */ /* 0x000fe80000100a00 */
[----:B------:R0:W-:Y:S04]  /*40810*/  STL.64 [R1+0x1f8], R30 ;  /* 0x0001f81e01007387 */ /* 0x0001e80000100a00 */
[----:B0-----:R-:W2:Y:S04]  /*40820*/  LDL.LU.64 R30, [R1+0x3170] ;  /* 0x00317000011e7983 */ /* 0x001ea80000300a00 */
[----:B------:R-:W2:Y:S01]  /*40830*/  LDL.LU.64 R28, [R1+0x3168] ;  /* 0x00316800011c7983 */ /* 0x000ea20000300a00 */
[----:B---3--:R-:W-:-:S02]  /*40840*/  F2FP.F16.E5M2.UNPACK_B R2, R44.H1 ;  /* 0x0000002cff02723e */ /* 0x008fc400030004ff */
[----:B----4-:R-:W-:Y:S02]  /*40850*/  F2FP.F16.E5M2.UNPACK_B R3, R45.H1 ;  /* 0x0000002dff03723e */ /* 0x010fe400030004ff */
[----:B------:R-:W-:Y:S02]  /*40860*/  F2FP.F16.E5M2.UNPACK_B R60, R60.H1 ;  /* 0x0000003cff3c723e */ /* 0x000fe400030004ff */
[----:B------:R-:W-:-:S03]  /*40870*/  F2FP.F16.E5M2.UNPACK_B R61, R61.H1 ;  /* 0x0000003dff3d723e */ /* 0x000fc600030004ff */
[C---:B------:R-:W-:Y:S06]  /*40880*/  HMMA.16816.F32 R24, R32.reuse, R2, R24 ;  /* 0x000000022018723c */ /* 0x040fec0000001818 */
[C---:B------:R-:W-:Y:S01]  /*40890*/  HMMA.16816.F32 R4, R32.reuse, R60, R4 ;  /* 0x0000003c2004723c */ /* 0x040fe20000001804 */
[----:B------:R-:W-:Y:S02]  /*408a0*/  F2FP.F16.E5M2.UNPACK_B R58, R58.H1 ;  /* 0x0000003aff3a723e */ /* 0x000fe400030004ff */
[----:B------:R-:W-:Y:S01]  /*408b0*/  F2FP.F16.E5M2.UNPACK_B R59, R59.H1 ;  /* 0x0000003bff3b723e */ /* 0x000fe200030004ff */
[----:B------:R-:W-:Y:S04]  /*408c0*/  STL [R1], R2 ;  /* 0x0000000201007387 */ /* 0x000fe80000100800 */
[----:B------:R-:W-:Y:S09]  /*408d0*/  STL [R1+0x4], R3 ;  /* 0x0000040301007387 */ /* 0x000ff20000100800 */
[----:B------:R-:W-:Y:S04]  /*408e0*/  STL.64 [R1+0x210], R24 ;  /* 0x0002101801007387 */ /* 0x000fe80000100a00 */
[----:B------:R-:W-:Y:S04]  /*408f0*/  STL.64 [R1+0x218], R26 ;  /* 0x0002181a01007387 */ /* 0x000fe80000100a00 */
[----:B------:R-:W-:Y:S04]  /*40900*/  STL.64 [R1+0x230], R4 ;  /* 0x0002300401007387 */ /* 0x000fe80000100a00 */
[----:B------:R0:W-:Y:S02]  /*40910*/  STL.64 [R1+0x238], R6 ;  /* 0x0002380601007387 */ /* 0x0001e40000100a00 */
[----:B0-----:R-:W-:Y:S01]  /*40920*/  HMMA.16816.F32 R4, R32, R58, R20 ;  /* 0x0000003a2004723c */ /* 0x001fe20000001814 */
[----:B------:R-:W-:-:S02]  /*40930*/  F2FP.F16.E5M2.UNPACK_B R56, R56.H1 ;  /* 0x00000038ff38723e */ /* 0x000fc400030004ff */
[----:B------:R-:W-:Y:S02]  /*40940*/  F2FP.F16.E5M2.UNPACK_B R57, R57.H1 ;  /* 0x00000039ff39723e */ /* 0x000fe400030004ff */
[----:B------:R-:W-:-:S15]  /*40950*/  F2FP.F16.E5M2.UNPACK_B R54, R54.H1 ;  /* 0x00000036ff36723e */ /* 0x000fde00030004ff */
[----:B------:R-:W-:-:S03]  /*40960*/  NOP ;  /* 0x0000000000007918 */ /* 0x000fc60000000000 */
[----:B------:R-:W-:Y:S04]  /*40970*/  STL.64 [R1+0x250], R4 ;  /* 0x0002500401007387 */ /* 0x000fe80000100a00 */
[----:B------:R0:W-:Y:S02]  /*40980*/  STL.64 [R1+0x258], R6 ;  /* 0x0002580601007387 */ /* 0x0001e40000100a00 */
[----:B0-----:R-:W-:Y:S01]  /*40990*/  HMMA.16816.F32 R4, R32, R56, R16 ;  /* 0x000000382004723c */ /* 0x001fe20000001810 */
[----:B------:R-:W-:Y:S01]  /*409a0*/  F2FP.F16.E5M2.UNPACK_B R55, R55.H1 ;  /* 0x00000037ff37723e */ /* 0x000fe200030004ff */
[----:B------:R-:W-:Y:S04]  /*409b0*/  STL.64 [R1+0x3138], R58 ;  /* 0x0031383a01007387 */ /* 0x000fe80000100a00 */
[----:B------:R-:W-:-:S15]  /*409c0*/  STL.64 [R1+0x3130], R56 ;  /* 0x0031303801007387 */ /* 0x000fde0000100a00 */
[----:B------:R-:W-:-:S02]  /*409d0*/  NOP ;  /* 0x0000000000007918 */ /* 0x000fc40000000000 */
[----:B------:R-:W-:Y:S04]  /*409e0*/  STL.64 [R1+0x270], R4 ;  /* 0x0002700401007387 */ /* 0x000fe80000100a00 */
[----:B------:R0:W-:Y:S02]  /*409f0*/  STL.64 [R1+0x278], R6 ;  /* 0x0002780601007387 */ /* 0x0001e40000100a00 */
[----:B0-----:R-:W-:Y:S01]  /*40a00*/  HMMA.16816.F32 R4, R32, R54, R12 ;  /* 0x000000362004723c */ /* 0x001fe2000000180c */
[----:B------:R-:W-:Y:S02]  /*40a10*/  F2FP.F16.E5M2.UNPACK_B R52, R52.H1 ;  /* 0x00000034ff34723e */ /* 0x000fe400030004ff */
        /* <DEDUP_REMOVED lines=14> */
[----:B------:R-:W-:-:S15]  /*40b00*/  F2FP.F16.E5M2.UNPACK_B R49, R49.H1 ;  /* 0x00000031ff31723e */ /* 0x000fde00030004ff */
[----:B------:R-:W-:-:S05]  /*40b10*/  NOP ;  /* 0x0000000000007918 */ /* 0x000fca0000000000 */
[----:B------:R-:W-:Y:S04]  /*40b20*/  STL.64 [R1+0x2d0], R4 ;  /* 0x0002d00401007387 */ /* 0x000fe80000100a00 */
[----:B------:R2:W-:Y:S01]  /*40b30*/  STL.64 [R1+0x2d8], R6 ;  /* 0x0002d80601007387 */ /* 0x0005e20000100a00 */
[----:B------:R-:W-:Y:S01]  /*40b40*/  IMAD.MOV.U32 R0, RZ, RZ, R39 ;  /* 0x000000ffff007224 */ /* 0x000fe200078e0027 */
[----:B--2---:R-:W-:Y:S02]  /*40b50*/  HMMA.16816.F32 R4, R32, R48, R28 ;  /* 0x000000302004723c */ /* 0x004fe4000000181c */
[----:B------:R-:W2:-:S15]  /*40b60*/  LDL.LU R28, [R1+0x3f0] ;  /* 0x0003f000011c7983 */ /* 0x000e9e0000300800 */
[----:B------:R-:W-:-:S06]  /*40b70*/  NOP ;  /* 0x0000000000007918 */ /* 0x000fcc0000000000 */
[----:B------:R0:W-:Y:S04]  /*40b80*/  STL.64 [R1+0x2f0], R4 ;  /* 0x0002f00401007387 */ /* 0x0001e80000100a00 */
[----:B------:R1:W-:Y:S04]  /*40b90*/  STL.64 [R1+0x2f8], R6 ;  /* 0x0002f80601007387 */ /* 0x0003e80000100a00 */
        /* <DEDUP_REMOVED lines=11> */
[----:B------:R-:W2:Y:S04]  /*40c50*/  LDL.LU R24, [R1+0x310] ;  /* 0x0003100001187983 */ /* 0x000ea80000300800 */
        /* <DEDUP_REMOVED lines=19> */
[----:B-1----:R-:W4:Y:S04]  /*40d90*/  LDL.LU R6, [R1+0x398] ;  /* 0x0003980001067983 */ /* 0x002f280000300800 */
        /* <DEDUP_REMOVED lines=13> */
[----:B0-----:R-:W4:Y:S04]  /*40e70*/  LDL.LU R48, [R1+0x330] ;  /* 0x0003300001307983 */ /* 0x001f280000300800 */
[----:B------:R-:W4:Y:S04]  /*40e80*/  LDL.LU R49, [R1+0x334] ;  /* 0x0003340001317983 */ /* 0x000f280000300800 */
[----:B------:R-:W4:Y:S04]  /*40e90*/  LDL.LU R50, [R1+0x338] ;  /* 0x0003380001327983 */ /* 0x000f280000300800 */
[----:B------:R-:W4:Y:S01]  /*40ea0*/  LDL.LU R51, [R1+0x33c] ;  /* 0x00033c0001337983 */ /* 0x000f220000300800 */
[----:B------:R-:W-:-:S02]  /*40eb0*/  F2FP.F16.E5M2.UNPACK_B R46, R46.H1 ;  /* 0x0000002eff2e723e */ /* 0x000fc400030004ff */
[----:B------:R-:W-:-:S07]  /*40ec0*/  F2FP.F16.E5M2.UNPACK_B R47, R47.H1 ;  /* 0x0000002fff2f723e */ /* 0x000fce00030004ff */
[----:B--2---:R-:W-:Y:S01]  /*40ed0*/  HMMA.16816.F32 R24, R32, R46, R24 ;  /* 0x0000002e2018723c */ /* 0x004fe20000001818 */
[----:B---3--:R-:W-:Y:S02]  /*40ee0*/  F2FP.F16.E5M2.UNPACK_B R44, R44.H1 ;  /* 0x0000002cff2c723e */ /* 0x008fe400030004ff */
[----:B----4-:R-:W-:Y:S02]  /*40ef0*/  F2FP.F16.E5M2.UNPACK_B R45, R45.H1 ;  /* 0x0000002dff2d723e */ /* 0x010fe400030004ff */
[----:B------:R-:W-:Y:S02]  /*40f00*/  F2FP.F16.E5M2.UNPACK_B R42, R42.H1 ;  /* 0x0000002aff2a723e */ /* 0x000fe400030004ff */
[----:B------:R-:W-:-:S15]  /*40f10*/  F2FP.F16.E5M2.UNPACK_B R43, R43.H1 ;  /* 0x0000002bff2b723e */ /* 0x000fde00030004ff */
[----:B------:R-:W-:-:S01]  /*40f20*/  NOP ;  /* 0x0000000000007918 */ /* 0x000fc20000000000 */
[----:B------:R-:W-:Y:S04]  /*40f30*/  STL.64 [R1+0x310], R24 ;  /* 0x0003101801007387 */ /* 0x000fe80000100a00 */
[----:B------:R0:W-:Y:S04]  /*40f40*/  STL.64 [R1+0x318], R26 ;  /* 0x0003181a01007387 */ /* 0x0001e80000100a00 */
[----:B0-----:R-:W2:Y:S04]  /*40f50*/  LDL.LU.64 R26, [R1+0x3160] ;  /* 0x00316000011a7983 */ /* 0x001ea80000300a00 */
[----:B------:R-:W-:Y:S04]  /*40f60*/  STL.64 [R1+0x30e8], R46 ;  /* 0x0030e82e01007387 */ /* 0x000fe80000100a00 */
[----:B------:R0:W-:Y:S01]  /*40f70*/  STL.64 [R1+0x30e0], R44 ;  /* 0x0030e02c01007387 */ /* 0x0001e20000100a00 */
[C---:B------:R-:W-:Y:S06]  /*40f80*/  HMMA.16816.F32 R48, R32.reuse, R44, R48 ;  /* 0x0000002c2030723c */ /* 0x040fec0000001830 */
[----:B0-----:R-:W-:Y:S01]  /*40f90*/  HMMA.16816.F32 R44, R32, R42, R52 ;  /* 0x0000002a202c723c */ /* 0x001fe20000001834 */
[----:B------:R-:W-:-:S02]  /*40fa0*/  F2FP.F16.E5M2.UNPACK_B R40, R40.H1 ;  /* 0x00000028ff28723e */ /* 0x000fc400030004ff */
[----:B------:R-:W-:Y:S02]  /*40fb0*/  F2FP.F16.E5M2.UNPACK_B R41, R41.H1 ;  /* 0x00000029ff29723e */ /* 0x000fe400030004ff */
[----:B------:R-:W-:Y:S02]  /*40fc0*/  F2FP.F16.E5M2.UNPACK_B R38, R38.H1 ;  /* 0x00000026ff26723e */ /* 0x000fe400030004ff */
[----:B------:R-:W-:-:S07]  /*40fd0*/  F2FP.F16.E5M2.UNPACK_B R39, R39.H1 ;  /* 0x00000027ff27723e */ /* 0x000fce00030004ff */
[C---:B------:R-:W-:Y:S03]  /*40fe0*/  HMMA.16816.F32 R4, R32.reuse, R38, R4 ;  /* 0x000000262004723c */ /* 0x040fe60000001804 */
[----:B------:R-:W-:Y:S04]  /*40ff0*/  STL.64 [R1+0x330], R48 ;  /* 0x0003303001007387 */ /* 0x000fe80000100a00 */
[----:B------:R-:W-:Y:S04]  /*41000*/  STL.64 [R1+0x338], R50 ;  /* 0x0003383201007387 */ /* 0x000fe80000100a00 */
[----:B------:R-:W-:Y:S04]  /*41010*/  STL.64 [R1+0x350], R44 ;  /* 0x0003502c01007387 */ /* 0x000fe80000100a00 */
[----:B------:R0:W-:Y:S02]  /*41020*/  STL.64 [R1+0x358], R46 ;  /* 0x0003582e01007387 */ /* 0x0001e40000100a00 */
[----:B0-----:R-:W-:Y:S02]  /*41030*/  HMMA.16816.F32 R44, R32, R40, R56 ;  /* 0x00000028202c723c */ /* 0x001fe40000001838 */
[----:B------:R-:W-:Y:S04]  /*41040*/  STL.64 [R1+0x30c8], R42 ;  /* 0x0030c82a01007387 */ /* 0x000fe80000100a00 */
[----:B------:R-:W-:Y:S01]  /*41050*/  STL.64 [R1+0x30c0], R40 ;  /* 0x0030c02801007387 */ /* 0x000fe20000100a00 */
[----:B------:R-:W-:-:S02]  /*41060*/  F2FP.F16.E5M2.UNPACK_B R2, R22.H1 ;  /* 0x00000016ff02723e */ /* 0x000fc400030004ff */
[----:B------:R-:W-:-:S07]  /*41070*/  F2FP.F16.E5M2.UNPACK_B R3, R23.H1 ;  /* 0x00000017ff03723e */ /* 0x000fce00030004ff */
[----:B------:R-:W-:Y:S07]  /*41080*/  HMMA.16816.F32 R16, R32, R2, R16 ;  /* 0x000000022010723c */ /* 0x000fee0000001810 */
[----:B------:R-:W-:Y:S04]  /*41090*/  STL.64 [R1+0x370], R44 ;  /* 0x0003702c01007387 */ /* 0x000fe80000100a00 */
[----:B------:R-:W-:Y:S04]  /*410a0*/  STL.64 [R1+0x378], R46 ;  /* 0x0003782e01007387 */ /* 0x000fe80000100a00 */
[----:B------:R-:W-:Y:S04]  /*410b0*/  STL.64 [R1+0x3148], R38 ;  /* 0x0031482601007387 */ /* 0x000fe80000100a00 */
[----:B------:R-:W-:Y:S04]  /*410c0*/  STL.64 [R1+0x3140], R36 ;  /* 0x0031402401007387 */ /* 0x000fe80000100a00 */
[----:B------:R0:W-:Y:S02]  /*410d0*/  STL.64 [R1+0x390], R4 ;  /* 0x0003900401007387 */ /* 0x0001e40000100a00 */
[----:B0-----:R-:W-:-:S02]  /*410e0*/  F2FP.F16.E5M2.UNPACK_B R4, R20.H1 ;  /* 0x00000014ff04723e */ /* 0x001fc400030004ff */
[----:B------:R-:W-:-:S07]  /*410f0*/  F2FP.F16.E5M2.UNPACK_B R5, R21.H1 ;  /* 0x00000015ff05723e */ /* 0x000fce00030004ff */
[----:B------:R-:W-:Y:S01]  /*41100*/  HMMA.16816.F32 R12, R32, R4, R12 ;  /* 0x00000004200c723c */ /* 0x000fe2000000180c */
[----:B------:R0:W-:Y:S04]  /*41110*/  STL.64 [R1+0x398], R6 ;  /* 0x0003980601007387 */ /* 0x0001e80000100a00 */
[----:B------:R-:W-:Y:S04]  /*41120*/  STL.64 [R1+0x3b0], R16 ;  /* 0x0003b01001007387 */ /* 0x000fe80000100a00 */
[----:B------:R-:W-:Y:S01]  /*41130*/  STL.64 [R1+0x3b8], R18 ;  /* 0x0003b81201007387 */ /* 0x000fe20000100a00 */
[----:B0-----:R-:W-:-:S02]  /*41140*/  F2FP.F16.E5M2.UNPACK_B R6, R10.H1 ;  /* 0x0000000aff06723e */ /* 0x001fc400030004ff */
[----:B------:R-:W-:-:S11]  /*41150*/  F2FP.F16.E5M2.UNPACK_B R7, R11.H1 ;  /* 0x0000000bff07723e */ /* 0x000fd600030004ff */
[----:B------:R-:W-:Y:S04]  /*41160*/  STL.64 [R1+0x3d0], R12 ;  /* 0x0003d00c01007387 */ /* 0x000fe80000100a00 */
[----:B------:R0:W-:Y:S04]  /*41170*/  STL.64 [R1+0x3d8], R14 ;  /* 0x0003d80e01007387 */ /* 0x0001e80000100a00 */
[----:B------:R-:W3:Y:S01]  /*41180*/  LDL.LU R52, [R1+0x5b0] ;  /* 0x0005b00001347983 */ /* 0x000ee20000300800 */
[----:B0-----:R-:W-:-:S15]  /*41190*/  HMMA.16816.F32 R12, R32, R6, R28 ;  /* 0x00000006200c723c */ /* 0x001fde000000181c */
[----:B------:R-:W-:-:S08]  /*411a0*/  NOP ;  /* 0x0000000000007918 */ /* 0x000fd00000000000 */
[----:B------:R-:W-:Y:S04]  /*411b0*/  STL.64 [R1+0x3f0], R12 ;  /* 0x0003f00c01007387 */ /* 0x000fe80000100a00 */
[----:B------:R-:W-:Y:S04]  /*411c0*/  STL.64 [R1+0x3f8], R14 ;  /* 0x0003f80e01007387 */ /* 0x000fe80000100a00 */
[----:B------:R-:W3:Y:S04]  /*411d0*/  LDL.LU R53, [R1+0x5b4] ;  /* 0x0005b40001357983 */ /* 0x000ee80000300800 */
[----:B------:R-:W4:Y:S04]  /*411e0*/  LDL.LU R54, [R1+0x5b8] ;  /* 0x0005b80001367983 */ /* 0x000f280000300800 */
[----:B------:R-:W4:Y:S04]  /*411f0*/  LDL.LU R55, [R1+0x5bc] ;  /* 0x0005bc0001377983 */ /* 0x000f280000300800 */
[----:B----4-:R-:W-:Y:S04]  /*41200*/  STL.64 [R1+0x3158], R54 ;  /* 0x0031583601007387 */ /* 0x010fe80000100a00 */
[----:B---3--:R0:W-:Y:S04]  /*41210*/  STL.64 [R1+0x3150], R52 ;  /* 0x0031503401007387 */ /* 0x0081e80000100a00 */
        /* <DEDUP_REMOVED lines=17> */
[----:B------:R-:W2:Y:S04]  /*41330*/  LDL.LU R11, [R1+0x114] ;  /* 0x00011400010b7983 */ /* 0x000ea80000300800 */
[----:B0-----:R-:W3:Y:S04]  /*41340*/  LDL.LU R52, [R1+0x420] ;  /* 0x0004200001347983 */ /* 0x001ee80000300800 */
[----:B------:R-:W3:Y:S04]  /*41350*/  LDL.LU R53, [R1+0x424] ;  /* 0x0004240001357983 */ /* 0x000ee80000300800 */
[----:B------:R-:W3:Y:S04]  /*41360*/  LDL.LU R54, [R1+0x428] ;  /* 0x0004280001367983 */ /* 0x000ee80000300800 */
[----:B------:R-:W3:Y:S04]  /*41370*/  LDL.LU R55, [R1+0x42c] ;  /* 0x00042c0001377983 */ /* 0x000ee80000300800 */
        /* <DEDUP_REMOVED lines=22> */
[----:B------:R-:W-:Y:S04]  /*414e0*/  STL.64 [R1+0x30b8], R6 ;  /* 0x0030b80601007387 */ /* 0x000fe80000100a00 */
[----:B------:R0:W-:Y:S04]  /*414f0*/  STL.64 [R1+0x30b0], R4 ;  /* 0x0030b00401007387 */ /* 0x0001e80000100a00 */
[----:B0-----:R-:W2:Y:S04]  /*41500*/  LDL.LU R4, [R1+0x590] ;  /* 0x0005900001047983 */ /* 0x001ea80000300800 */
[----:B------:R-:W2:Y:S04]  /*41510*/  LDL.LU R5, [R1+0x594] ;  /* 0x0005940001057983 */ /* 0x000ea80000300800 */
[----:B------:R-:W2:Y:S04]  /*41520*/  LDL.LU R6, [R1+0x598] ;  /* 0x0005980001067983 */ /* 0x000ea80000300800 */
[----:B------:R-:W2:Y:S01]  /*41530*/  LDL.LU R7, [R1+0x59c] ;  /* 0x00059c0001077983 */ /* 0x000ea20000300800 */
[----:B------:R-:W-:-:S02]  /*41540*/  F2FP.F16.E5M2.UNPACK_B R8, R8.H1 ;  /* 0x00000008ff08723e */ /* 0x000fc400030004ff */
[----:B------:R-:W-:-:S07]  /*41550*/  F2FP.F16.E5M2.UNPACK_B R9, R9.H1 ;  /* 0x00000009ff09723e */ /* 0x000fce00030004ff */
[----:B---3--:R-:W-:-:S15]  /*41560*/  HMMA.16816.F32 R52, R32, R8, R52 ;  /* 0x000000082034723c */ /* 0x008fde0000001834 */
[----:B------:R-:W-:-:S08]  /*41570*/  NOP ;  /* 0x0000000000007918 */ /* 0x000fd00000000000 */
[----:B------:R-:W-:Y:S04]  /*41580*/  STL.64 [R1+0x420], R52 ;  /* 0x0004203401007387 */ /* 0x000fe80000100a00 */
[----:B------:R0:W-:Y:S04]  /*41590*/  STL.64 [R1+0x428], R54 ;  /* 0x0004283601007387 */ /* 0x0001e80000100a00 */
[----:B0-----:R-:W3:Y:S04]  /*415a0*/  LDL.LU.64 R54, [R1+0x3158] ;  /* 0x0031580001367983 */ /* 0x001ee80000300a00 */
[----:B------:R-:W3:Y:S01]  /*415b0*/  LDL.LU.64 R52, [R1+0x3150] ;  /* 0x0031500001347983 */ /* 0x000ee20000300a00 */
[----:B----4-:R-:W-:-:S02]  /*415c0*/  F2FP.F16.E5M2.UNPACK_B R10, R10.H1 ;  /* 0x0000000aff0a723e */ /* 0x010fc400030004ff */
[----:B--2---:R-:W-:Y:S02]  /*415d0*/  F2FP.F16.E5M2.UNPACK_B R11, R11.H1 ;  /* 0x0000000bff0b723e */ /* 0x004fe400030004ff */
[----:B------:R-:W-:Y:S02]  /*415e0*/  F2FP.F16.E5M2.UNPACK_B R12, R12.H1 ;  /* 0x0000000cff0c723e */ /* 0x000fe400030004ff */
[----:B------:R-:W-:-:S03]  /*415f0*/  F2FP.F16.E5M2.UNPACK_B R13, R13.H1 ;  /* 0x0000000dff0d723e */ /* 0x000fc600030004ff */
[C---:B------:R-:W-:Y:S06]  /*41600*/  HMMA.16816.F32 R36, R32.reuse, R10, R36 ;  /* 0x0000000a2024723c */ /* 0x040fec0000001824 */
[----:B------:R-:W-:Y:S01]  /*41610*/  HMMA.16816.F32 R4, R32, R12, R4 ;  /* 0x0000000c2004723c */ /* 0x000fe20000001804 */
[----:B------:R-:W-:Y:S02]  /*41620*/  F2FP.F16.E5M2.UNPACK_B R14, R14.H1 ;  /* 0x0000000eff0e723e */ /* 0x000fe400030004ff */
[----:B------:R-:W-:-:S14]  /*41630*/  F2FP.F16.E5M2.UNPACK_B R15, R15.H1 ;  /* 0x0000000fff0f723e */ /* 0x000fdc00030004ff */
[----:B------:R-:W-:Y:S04]  /*41640*/  STL.64 [R1+0x520], R36 ;  /* 0x0005202401007387 */ /* 0x000fe80000100a00 */
[----:B------:R0:W-:Y:S04]  /*41650*/  STL.64 [R1+0x528], R38 ;  /* 0x0005282601007387 */ /* 0x0001e80000100a00 */
[----:B0-----:R-:W2:Y:S04]  /*41660*/  LDL.LU.64 R38, [R1+0x3148] ;  /* 0x0031480001267983 */ /* 0x001ea80000300a00 */
[----:B------:R-:W4:Y:S04]  /*41670*/  LDL.LU.64 R36, [R1+0x3140] ;  /* 0x0031400001247983 */ /* 0x000f280000300a00 */
[----:B------:R-:W-:Y:S04]  /*41680*/  STL.64 [R1+0x30d8], R10 ;  /* 0x0030d80a01007387 */ /* 0x000fe80000100a00 */
[----:B------:R-:W-:Y:S04]  /*41690*/  STL.64 [R1+0x30d0], R8 ;  /* 0x0030d00801007387 */ /* 0x000fe80000100a00 */
[----:B------:R-:W-:Y:S04]  /*416a0*/  STL.64 [R1+0x590], R4 ;  /* 0x0005900401007387 */ /* 0x000fe80000100a00 */
[----:B------:R0:W-:Y:S02]  /*416b0*/  STL.64 [R1+0x598], R6 ;  /* 0x0005980601007387 */ /* 0x0001e40000100a00 */
[----:B0-----:R-:W-:Y:S01]  /*416c0*/  HMMA.16816.F32 R4, R32, R14, R40 ;  /* 0x0000000e2004723c */ /* 0x001fe20000001828 */
[----:B------:R-:W-:-:S02]  /*416d0*/  F2FP.F16.E5M2.UNPACK_B R16, R16.H1 ;  /* 0x00000010ff10723e */ /* 0x000fc400030004ff */
[----:B------:R-:W-:-:S03]  /*416e0*/  F2FP.F16.E5M2.UNPACK_B R17, R17.H1 ;  /* 0x00000011ff11723e */ /* 0x000fc600030004ff */
[----:B------:R-:W-:Y:S04]  /*416f0*/  STL.64 [R1+0x30f8], R14 ;  /* 0x0030f80e01007387 */ /* 0x000fe80000100a00 */
[----:B------:R-:W-:-:S13]  /*41700*/  STL.64 [R1+0x30f0], R12 ;  /* 0x0030f00c01007387 */ /* 0x000fda0000100a00 */
        /* <DEDUP_REMOVED lines=10> */
[----:B------:R-:W-:-:S05]  /*417b0*/  F2FP.F16.E5M2.UNPACK_B R21, R21.H1 ;  /* 0x00000015ff15723e */ /* 0x000fca00030004ff */
[----:B------:R-:W-:Y:S04]  /*417c0*/  STL.64 [R1+0x3098], R18 ;  /* 0x0030981201007387 */ /* 0x000fe80000100a00 */
[----:B------:R-:W-:-:S13]  /*417d0*/  STL.64 [R1+0x3090], R16 ;  /* 0x0030901001007387 */ /* 0x000fda0000100a00 */
[----:B------:R-:W-:Y:S04]  /*417e0*/  STL.64 [R1+0x560], R4 ;  /* 0x0005600401007387 */ /* 0x000fe80000100a00 */
[----:B------:R3:W-:Y:S01]  /*417f0*/  STL.64 [R1+0x568], R6 ;  /* 0x0005680601007387 */ /* 0x0007e20000100a00 */
[----:B------:R-:W-:Y:S02]  /*41800*/  IMAD R31, R31, 0x100, R59 ;  /* 0x000001001f1f7824 */ /* 0x000fe400078e023b */
[----:B------:R-:W-:Y:S02]  /*41810*/  IMAD R30, R30, 0x100, R58 ;  /* 0x000001001e1e7824 */ /* 0x000fe400078e023a */
[----:B------:R-:W-:Y:S02]  /*41820*/  IMAD.MOV.U32 R59, RZ, RZ, R26 ;  /* 0x000000ffff3b7224 */ /* 0x000fe400078e001a */
[----:B------:R-:W-:Y:S01]  /*41830*/  IMAD.MOV.U32 R58, RZ, RZ, R27 ;  /* 0x000000ffff3a7224 */ /* 0x000fe200078e001b */
[----:B---3--:R-:W-:-:S15]  /*41840*/  HMMA.16816.F32 R4, R32, R20, R52 ;  /* 0x000000142004723c */ /* 0x008fde0000001834 */
[----:B------:R-:W-:-:S08]  /*41850*/  NOP ;  /* 0x0000000000007918 */ /* 0x000fd00000000000 */
[----:B------:R0:W-:Y:S04]  /*41860*/  STL.64 [R1+0x5b0], R4 ;  /* 0x0005b00401007387 */ /* 0x0001e80000100a00 */
[----:B------:R1:W-:Y:S04]  /*41870*/  STL.64 [R1+0x5b8], R6 ;  /* 0x0005b80601007387 */ /* 0x0003e80000100a00 */
[----:B------:R-:W3:Y:S04]  /*41880*/  LDL.LU R52, [R1+0x4e0] ;  /* 0x0004e00001347983 */ /* 0x000ee80000300800 */
[----:B------:R-:W3:Y:S04]  /*41890*/  LDL.LU R53, [R1+0x4e4] ;  /* 0x0004e40001357983 */ /* 0x000ee80000300800 */
[----:B------:R-:W3:Y:S04]  /*418a0*/  LDL.LU R54, [R1+0x4e8] ;  /* 0x0004e80001367983 */ /* 0x000ee80000300800 */
[----:B------:R-:W3:Y:S04]  /*418b0*/  LDL.LU R55, [R1+0x4ec] ;  /* 0x0004ec0001377983 */ /* 0x000ee80000300800 */
[----:B------:R-:W2:Y:S04]  /*418c0*/  LDL.LU R26, [R1+0x1b0] ;  /* 0x0001b000011a7983 */ /* 0x000ea80000300800 */
[----:B------:R-:W3:Y:S04]  /*418d0*/  LDL.LU R27, [R1+0x1b4] ;  /* 0x0001b400011b7983 */ /* 0x000ee80000300800 */
[----:B------:R-:W2:Y:S04]  /*418e0*/  LDL.LU R40, [R1+0x5d0] ;  /* 0x0005d00001287983 */ /* 0x000ea80000300800 */
[----:B------:R-:W2:Y:S04]  /*418f0*/  LDL.LU R41, [R1+0x5d4] ;  /* 0x0005d40001297983 */ /* 0x000ea80000300800 */
[----:B------:R-:W2:Y:S04]  /*41900*/  LDL.LU R42, [R1+0x5d8] ;  /* 0x0005d800012a7983 */ /* 0x000ea80000300800 */
[----:B------:R-:W2:Y:S01]  /*41910*/  LDL.LU R43, [R1+0x5dc] ;  /* 0x0005dc00012b7983 */ /* 0x000ea20000300800 */
[----:B------:R-:W-:-:S02]  /*41920*/  F2FP.F16.E5M2.UNPACK_B R22, R22.H1 ;  /* 0x00000016ff16723e */ /* 0x000fc400030004ff */
[----:B------:R-:W-:Y:S01]  /*41930*/  F2FP.F16.E5M2.UNPACK_B R23, R23.H1 ;  /* 0x00000017ff17723e */ /* 0x000fe200030004ff */
[----:B------:R-:W-:Y:S02]  /*41940*/  IMAD R28, R28, 0x100, R56 ;  /* 0x000001001c1c7824 */ /* 0x000fe400078e0238 */
[----:B------:R-:W-:Y:S01]  /*41950*/  IMAD R29, R29, 0x100, R57 ;  /* 0x000001001d1d7824 */ /* 0x000fe200078e0239 */
[----:B------:R-:W3:Y:S04]  /*41960*/  LDL R56, [R1+0x18] ;  /* 0x0000180001387983 */ /* 0x000ee80000100800 */
[----:B------:R-:W3:Y:S01]  /*41970*/  LDL R57, [R1+0x1c] ;  /* 0x00001c0001397983 */ /* 0x000ee20000100800 */
[----:B----4-:R-:W-:Y:S02]  /*41980*/  IMAD.MOV.U32 R11, RZ, RZ, R36 ;  /* 0x000000ffff0b7224 */ /* 0x010fe400078e0024 */
[----:B------:R-:W-:Y:S01]  /*41990*/  IMAD.MOV.U32 R10, RZ, RZ, R37 ;  /* 0x000000ffff0a7224 */ /* 0x000fe200078e0025 */
        /* <DEDUP_REMOVED lines=14> */
[----:B------:R-:W4:Y:S04]  /*41a80*/  LDL R8, [R1+0x30] ;  /* 0x0000300001087983 */ /* 0x000f280000100800 */
[----:B------:R-:W4:Y:S04]  /*41a90*/  LDL R9, [R1+0x34] ;  /* 0x0000340001097983 */ /* 0x000f280000100800 */
        /* <DEDUP_REMOVED lines=8> */
[----:B------:R-:W-:Y:S04]  /*41b20*/  STL.64 [R1+0x30a8], R22 ;  /* 0x0030a81601007387 */ /* 0x000fe80000100a00 */
[----:B------:R0:W-:Y:S01]  /*41b30*/  STL.64 [R1+0x30a0], R20 ;  /* 0x0030a01401007387 */ /* 0x0001e20000100a00 */
[----:B--2---:R-:W-:-:S15]  /*41b40*/  HMMA.16816.F32 R40, R32, R22, R40 ;  /* 0x000000162028723c */ /* 0x004fde0000001828 */
[----:B------:R-:W-:-:S08]  /*41b50*/  NOP ;  /* 0x0000000000007918 */ /* 0x000fd00000000000 */
[----:B------:R-:W-:Y:S04]  /*41b60*/  STL.64 [R1+0x5d0], R40 ;  /* 0x0005d02801007387 */ /* 0x000fe80000100a00 */
[----:B------:R1:W-:Y:S04]  /*41b70*/  STL.64 [R1+0x5d8], R42 ;  /* 0x0005d82a01007387 */ /* 0x0003e80000100a00 */
[----:B0-----:R-:W2:Y:S04]  /*41b80*/  LDL.LU R20, [R1+0x600] ;  /* 0x0006000001147983 */ /* 0x001ea80000300800 */
[----:B------:R-:W2:Y:S04]  /*41b90*/  LDL.LU R21, [R1+0x604] ;  /* 0x0006040001157983 */ /* 0x000ea80000300800 */
[----:B------:R-:W2:Y:S04]  /*41ba0*/  LDL.LU R22, [R1+0x608] ;  /* 0x0006080001167983 */ /* 0x000ea80000300800 */
[----:B------:R-:W2:Y:S01]  /*41bb0*/  LDL.LU R23, [R1+0x60c] ;  /* 0x00060c0001177983 */ /* 0x000ea20000300800 */
[----:B------:R-:W-:-:S02]  /*41bc0*/  F2FP.F16.E5M2.UNPACK_B R24, R24.H1 ;  /* 0x00000018ff18723e */ /* 0x000fc400030004ff */
[----:B------:R-:W-:Y:S02]  /*41bd0*/  F2FP.F16.E5M2.UNPACK_B R25, R25.H1 ;  /* 0x00000019ff19723e */ /* 0x000fe400030004ff */
[----:B------:R-:W-:Y:S02]  /*41be0*/  F2FP.F16.E5M2.UNPACK_B R26, R26.H1 ;  /* 0x0000001aff1a723e */ /* 0x000fe400030004ff */
[----:B---3--:R-:W-:-:S03]  /*41bf0*/  F2FP.F16.E5M2.UNPACK_B R27, R27.H1 ;  /* 0x0000001bff1b723e */ /* 0x008fc600030004ff */
[C---:B----4-:R-:W-:Y:S06]  /*41c00*/  HMMA.16816.F32 R44, R32.reuse, R24, R44 ;  /* 0x00000018202c723c */ /* 0x050fec000000182c */
[----:B-1----:R-:W-:Y:S01]  /*41c10*/  HMMA.16816.F32 R40, R32, R26, R48 ;  /* 0x0000001a2028723c */ /* 0x002fe20000001830 */
[----:B------:R-:W-:Y:S02]  /*41c20*/  F2FP.F16.E5M2.UNPACK_B R36, R36.H1 ;  /* 0x00000024ff24723e */ /* 0x000fe400030004ff */
[----:B------:R-:W-:Y:S02]  /*41c30*/  F2FP.F16.E5M2.UNPACK_B R37, R37.H1 ;  /* 0x00000025ff25723e */ /* 0x000fe400030004ff */
[----:B------:R-:W-:-:S02]  /*41c40*/  F2FP.F16.E5M2.UNPACK_B R28, R28 ;  /* 0x0000001cff1c723e */ /* 0x000fc400020004ff */
[----:B------:R-:W-:Y:S02]  /*41c50*/  F2FP.F16.E5M2.UNPACK_B R29, R29 ;  /* 0x0000001dff1d723e */ /* 0x000fe400020004ff */
[----:B------:R-:W-:Y:S02]  /*41c60*/  F2FP.F16.E5M2.UNPACK_B R30, R30 ;  /* 0x0000001eff1e723e */ /* 0x000fe400020004ff */
[----:B------:R-:W-:-:S07]  /*41c70*/  F2FP.F16.E5M2.UNPACK_B R31, R31 ;  /* 0x0000001fff1f723e */ /* 0x000fce00020004ff */
[C---:B------:R-:W-:Y:S06]  /*41c80*/  HMMA.16816.F32 R16, R28.reuse, R8, R16 ;  /* 0x000000081c10723c */ /* 0x040fec0000001810 */
[C---:B------:R-:W-:Y:S06]  /*41c90*/  HMMA.16816.F32 R12, R28.reuse, R10, R12 ;  /* 0x0000000a1c0c723c */ /* 0x040fec000000180c */
[C---:B------:R-:W-:Y:S06]  /*41ca0*/  HMMA.16816.F32 R8, R28.reuse, R56, R4 ;  /* 0x000000381c08723c */ /* 0x040fec0000001804 */
[----:B------:R-:W-:Y:S01]  /*41cb0*/  HMMA.16816.F32 R4, R28, R58, R52 ;  /* 0x0000003a1c04723c */ /* 0x000fe20000001834 */
[----:B------:R0:W-:Y:S04]  /*41cc0*/  STL.64 [R1+0x5f0], R44 ;  /* 0x0005f02c01007387 */ /* 0x0001e80000100a00 */
[----:B------:R1:W-:Y:S04]  /*41cd0*/  STL.64 [R1+0x5f8], R46 ;  /* 0x0005f82e01007387 */ /* 0x0003e80000100a00 */
[----:B------:R-:W3:Y:S04]  /*41ce0*/  LDL R50, [R1] ;  /* 0x0000000001327983 */ /* 0x000ee80000100800 */
[----:B------:R4:W-:Y:S04]  /*41cf0*/  STL.64 [R1+0x610], R40 ;  /* 0x0006102801007387 */ /* 0x0009e80000100a00 */
[----:B------:R4:W-:Y:S04]  /*41d00*/  STL.64 [R1+0x618], R42 ;  /* 0x0006182a01007387 */ /* 0x0009e80000100a00 */
[----:B------:R-:W3:Y:S04]  /*41d10*/  LDL R51, [R1+0x4] ;  /* 0x0000040001337983 */ /* 0x000ee80000100800 */
[----:B0-----:R-:W3:Y:S04]  /*41d20*/  LDL.LU R44, [R1+0x4c0] ;  /* 0x0004c000012c7983 */ /* 0x001ee80000300800 */
[----:B------:R-:W3:Y:S04]  /*41d30*/  LDL.LU R45, [R1+0x4c4] ;  /* 0x0004c400012d7983 */ /* 0x000ee80000300800 */
[----:B-1----:R-:W3:Y:S04]  /*41d40*/  LDL.LU R46, [R1+0x4c8] ;  /* 0x0004c800012e7983 */ /* 0x002ee80000300800 */
[----:B------:R-:W3:Y:S04]  /*41d50*/  LDL.LU R47, [R1+0x4cc] ;  /* 0x0004cc00012f7983 */ /* 0x000ee80000300800 */
[----:B------:R-:W3:Y:S04]  /*41d60*/  LDL R48, [R1+0x8] ;  /* 0x0000080001307983 */ /* 0x000ee80000100800 */
[----:B----4-:R-:W4:Y:S04]  /*41d70*/  LDL.LU R40, [R1+0x4d0] ;  /* 0x0004d00001287983 */ /* 0x010f280000300800 */
[----:B------:R-:W4:Y:S04]  /*41d80*/  LDL.LU R41, [R1+0x4d4] ;  /* 0x0004d40001297983 */ /* 0x000f280000300800 */
[----:B------:R-:W4:Y:S04]  /*41d90*/  LDL.LU R42, [R1+0x4d8] ;  /* 0x0004d800012a7983 */ /* 0x000f280000300800 */
[----:B------:R-:W4:Y:S04]  /*41da0*/  LDL.LU R43, [R1+0x4dc] ;  /* 0x0004dc00012b7983 */ /* 0x000f280000300800 */
[----:B------:R-:W-:Y:S04]  /*41db0*/  STL.64 [R1+0x3118], R26 ;  /* 0x0031181a01007387 */ /* 0x000fe80000100a00 */
[----:B------:R-:W-:Y:S01]  /*41dc0*/  STL.64 [R1+0x3110], R24 ;  /* 0x0031101801007387 */ /* 0x000fe20000100a00 */
[----:B--2---:R-:W-:-:S15]  /*41dd0*/  HMMA.16816.F32 R20, R32, R36, R20 ;  /* 0x000000242014723c */ /* 0x004fde0000001814 */
[----:B------:R-:W-:-:S08]  /*41de0*/  NOP ;  /* 0x0000000000007918 */ /* 0x000fd00000000000 */
[----:B------:R0:W-:Y:S04]  /*41df0*/  STL.64 [R1+0x600], R20 ;  /* 0x0006001401007387 */ /* 0x0001e80000100a00 */
[----:B------:R1:W-:Y:S04]  /*41e00*/  STL.64 [R1+0x608], R22 ;  /* 0x0006081601007387 */ /* 0x0003e80000100a00 */
[----:B------:R-:W-:Y:S04]  /*41e10*/  STL.64 [R1+0x510], R16 ;  /* 0x0005101001007387 */ /* 0x000fe80000100a00 */
[----:B------:R-:W-:Y:S04]  /*41e20*/  STL.64 [R1+0x518], R18 ;  /* 0x0005181201007387 */ /* 0x000fe80000100a00 */
[----:B------:R-:W-:Y:S04]  /*41e30*/  STL.64 [R1+0x500], R12 ;  /* 0x0005000c01007387 */ /* 0x000fe80000100a00 */
[----:B------:R-:W-:Y:S04]  /*41e40*/  STL.64 [R1+0x508], R14 ;  /* 0x0005080e01007387 */ /* 0x000fe80000100a00 */
[----:B0-----:R-:W2:Y:S04]  /*41e50*/  LDL.LU R20, [R1+0xf90] ;  /* 0x000f900001147983 */ /* 0x001ea80000300800 */
[----:B------:R-:W-:Y:S04]  /*41e60*/  STL.64 [R1+0x4f0], R8 ;  /* 0x0004f00801007387 */ /* 0x000fe80000100a00 */
[----:B------:R-:W-:Y:S04]  /*41e70*/  STL.64 [R1+0x4f8], R10 ;  /* 0x0004f80a01007387 */ /* 0x000fe80000100a00 */
[----:B------:R0:W-:Y:S04]  /*41e80*/  STL.64 [R1+0x4e0], R4 ;  /* 0x0004e00401007387 */ /* 0x0001e80000100a00 */
[----:B------:R0:W-:Y:S04]  /*41e90*/  STL.64 [R1+0x4e8], R6 ;  /* 0x0004e80601007387 */ /* 0x0001e80000100a00 */
[----:B------:R-:W2:Y:S04]  /*41ea0*/  LDL.LU R21, [R1+0xf94] ;  /* 0x000f940001157983 */ /* 0x000ea80000300800 */
[----:B-1----:R-:W2:Y:S04]  /*41eb0*/  LDL.LU R22, [R1+0xf98] ;  /* 0x000f980001167983 */ /* 0x002ea80000300800 */
[----:B------:R-:W2:Y:S04]  /*41ec0*/  LDL.LU R23, [R1+0xf9c] ;  /* 0x000f9c0001177983 */ /* 0x000ea80000300800 */
[----:B------:R-:W2:Y:S04]  /*41ed0*/  LDL.LU R32, [R1+0xfa0] ;  /* 0x000fa00001207983 */ /* 0x000ea80000300800 */
[----:B------:R-:W2:Y:S04]  /*41ee0*/  LDL.LU R33, [R1+0xfa4] ;  /* 0x000fa40001217983 */ /* 0x000ea80000300800 */
[----:B------:R-:W2:Y:S04]  /*41ef0*/  LDL.LU R34, [R1+0xfa8] ;  /* 0x000fa80001227983 */ /* 0x000ea80000300800 */
[----:B------:R-:W2:Y:S04]  /*41f00*/  LDL.LU R35, [R1+0xfac] ;  /* 0x000fac0001237983 */ /* 0x000ea80000300800 */
        /* <DEDUP_REMOVED lines=12> */
[----:B------:R-:W-:Y:S01]  /*41fd0*/  IMAD.MOV.U32 R49, RZ, RZ, R0 ;  /* 0x000000ffff317224 */ /* 0x000fe200078e0000 */
[C---:B---3--:R-:W-:Y:S02]  /*41fe0*/  HMMA.16816.F32 R8, R28.reuse, R50, R44 ;  /* 0x000000321c08723c */ /* 0x048fe4000000182c */
[----:B------:R-:W3:Y:S04]  /*41ff0*/  LDL.LU R16, [R1+0xf80] ;  /* 0x000f800001107983 */ /* 0x000ee80000300800 */
[----:B------:R-:W3:Y:S04]  /*42000*/  LDL.LU R17, [R1+0xf84] ;  /* 0x000f840001117983 */ /* 0x000ee80000300800 */
[----:B------:R-:W3:Y:S04]  /*42010*/  LDL.LU R18, [R1+0xf88] ;  /* 0x000f880001127983 */ /* 0x000ee80000300800 */
[----:B------:R-:W3:Y:S04]  /*42020*/  LDL.LU R19, [R1+0xf8c] ;  /* 0x000f8c0001137983 */ /* 0x000ee80000300800 */
[----:B------:R-:W3:Y:S01]  /*42030*/  LDL.LU R24, [R1+0x1050] ;  /* 0x0010500001187983 */ /* 0x000ee20000300800 */
[----:B----4-:R-:W-:-:S15]  /*42040*/  HMMA.16816.F32 R12, R28, R48, R40 ;  /* 0x000000301c0c723c */ /* 0x010fde0000001828 */
[----:B------:R-:W-:-:S08]  /*42050*/  NOP ;  /* 0x0000000000007918 */ /* 0x000fd00000000000 */
[----:B------:R0:W-:Y:S04]  /*42060*/  STL.64 [R1+0x4d0], R12 ;  /* 0x0004d00c01007387 */ /* 0x0001e80000100a00 */
[----:B------:R1:W-:Y:S04]  /*42070*/  STL.64 [R1+0x4d8], R14 ;  /* 0x0004d80e01007387 */ /* 0x0003e80000100a00 */
[----:B------:R4:W-:Y:S04]  /*42080*/  STL.64 [R1+0x4c0], R8 ;  /* 0x0004c00801007387 */ /* 0x0009e80000100a00 */
[----:B------:R4:W-:Y:S04]  /*42090*/  STL.64 [R1+0x4c8], R10 ;  /* 0x0004c80a01007387 */ /* 0x0009e80000100a00 */
[----:B------:R-:W3:Y:S04]  /*420a0*/  LDL.LU R25, [R1+0x1054] ;  /* 0x0010540001197983 */ /* 0x000ee80000300800 */
[----:B------:R-:W3:Y:S04]  /*420b0*/  LDL.LU R26, [R1+0x1058] ;  /* 0x00105800011a7983 */ /* 0x000ee80000300800 */
[----:B------:R-:W3:Y:S04]  /*420c0*/  LDL.LU R27, [R1+0x105c] ;  /* 0x00105c00011b7983 */ /* 0x000ee80000300800 */
[----:B------:R-:W3:Y:S04]  /*420d0*/  LDL.LU R48, [R1+0x1040] ;  /* 0x0010400001307983 */ /* 0x000ee80000300800 */
[----:B------:R-:W3:Y:S04]  /*420e0*/  LDL.LU R49, [R1+0x1044] ;  /* 0x0010440001317983 */ /* 0x000ee80000300800 */
[----:B------:R-:W3:Y:S04]  /*420f0*/  LDL.LU R50, [R1+0x1048] ;  /* 0x0010480001327983 */ /* 0x000ee80000300800 */
[----:B------:R-:W3:Y:S04]  /*42100*/  LDL.LU R51, [R1+0x104c] ;  /* 0x00104c0001337983 */ /* 0x000ee80000300800 */
[----:B0-----:R-:W3:Y:S04]  /*42110*/  LDL.LU R12, [R1+0x1030] ;  /* 0x00103000010c7983 */ /* 0x001ee80000300800 */
[----:B------:R-:W3:Y:S04]  /*42120*/  LDL.LU R13, [R1+0x1034] ;  /* 0x00103400010d7983 */ /* 0x000ee80000300800 */
[----:B-1----:R-:W3:Y:S04]  /*42130*/  LDL.LU R14, [R1+0x1038] ;  /* 0x00103800010e7983 */ /* 0x002ee80000300800 */
[----:B------:R-:W3:Y:S04]  /*42140*/  LDL.LU R15, [R1+0x103c] ;  /* 0x00103c00010f7983 */ /* 0x000ee80000300800 */
[----:B------:R-:W3:Y:S04]  /*42150*/  LDL.LU R44, [R1+0x1020] ;  /* 0x00102000012c7983 */ /* 0x000ee80000300800 */
[----:B------:R-:W3:Y:S04]  /*42160*/  LDL.LU R45, [R1+0x1024] ;  /* 0x00102400012d7983 */ /* 0x000ee80000300800 */
[----:B------:R-:W3:Y:S04]  /*42170*/  LDL.LU R46, [R1+0x1028] ;  /* 0x00102800012e7983 */ /* 0x000ee80000300800 */
[----:B------:R-:W3:Y:S04]  /*42180*/  LDL.LU R47, [R1+0x102c] ;  /* 0x00102c00012f7983 */ /* 0x000ee80000300800 */
[----:B----4-:R-:W4:Y:S04]  /*42190*/  LDL.LU R8, [R1+0x1010] ;  /* 0x0010100001087983 */ /* 0x010f280000300800 */
[----:B------:R-:W4:Y:S04]  /*421a0*/  LDL.LU R9, [R1+0x1014] ;  /* 0x0010140001097983 */ /* 0x000f280000300800 */
[----:B------:R-:W4:Y:S04]  /*421b0*/  LDL.LU R10, [R1+0x1018] ;  /* 0x00101800010a7983 */ /* 0x000f280000300800 */
[----:B------:R-:W4:Y:S04]  /*421c0*/  LDL.LU R11, [R1+0x101c] ;  /* 0x00101c00010b7983 */ /* 0x000f280000300800 */
[----:B------:R-:W4:Y:S04]  /*421d0*/  LDL.LU R40, [R1+0x1000] ;  /* 0x0010000001287983 */ /* 0x000f280000300800 */
[----:B------:R-:W4:Y:S04]  /*421e0*/  LDL.LU R41, [R1+0x1004] ;  /* 0x0010040001297983 */ /* 0x000f280000300800 */
[----:B------:R-:W4:Y:S04]  /*421f0*/  LDL.LU R42, [R1+0x1008] ;  /* 0x00100800012a7983 */ /* 0x000f280000300800 */
[----:B------:R-:W4:Y:S01]  /*42200*/  LDL.LU R43, [R1+0x100c] ;  /* 0x00100c00012b7983 */ /* 0x000f220000300800 */
[----:B--2---:R-:W-:-:S15]  /*42210*/  HMMA.16816.F32 R56, R28, R60, R56 ;  /* 0x0000003c1c38723c */ /* 0x004fde0000001838 */
[----:B------:R-:W-:-:S08]  /*42220*/  NOP ;  /* 0x0000000000007918 */ /* 0x000fd00000000000 */
[----:B------:R-:W-:Y:S04]  /*42230*/  STL.64 [R1+0x4b0], R56 ;  /* 0x0004b03801007387 */ /* 0x000fe80000100a00 */
[----:B------:R0:W-:Y:S04]  /*42240*/  STL.64 [R1+0x4b8], R58 ;  /* 0x0004b83a01007387 */ /* 0x0001e80000100a00 */
[----:B0-----:R-:W2:Y:S04]  /*42250*/  LDL.LU.64 R58, [R1+0x3138] ;  /* 0x00313800013a7983 */ /* 0x001ea80000300a00 */
[----:B------:R-:W3:Y:S01]  /*42260*/  LDL.LU.64 R56, [R1+0x3130] ;  /* 0x0031300001387983 */ /* 0x000ee20000300a00 */
[----:B--2---:R-:W-:-:S15]  /*42270*/  HMMA.16816.F32 R52, R28, R58, R52 ;  /* 0x0000003a1c34723c */ /* 0x004fde0000001834 */
[----:B------:R-:W-:-:S08]  /*42280*/  NOP ;  /* 0x0000000000007918 */ /* 0x000fd00000000000 */
[----:B------:R-:W-:Y:S04]  /*42290*/  STL.64 [R1+0x1070], R52 ;  /* 0x0010703401007387 */ /* 0x000fe80000100a00 */
[----:B------:R0:W-:Y:S04]  /*422a0*/  STL.64 [R1+0x1078], R54 ;  /* 0x0010783601007387 */ /* 0x0001e80000100a00 */
[----:B0-----:R-:W2:Y:S04]  /*422b0*/  LDL.LU.64 R54, [R1+0x3128] ;  /* 0x0031280001367983 */ /* 0x001ea80000300a00 */
[----:B------:R-:W4:Y:S01]  /*422c0*/  LDL.LU.64 R52, [R1+0x3120] ;  /* 0x0031200001347983 */ /* 0x000f220000300a00 */
[----:B---3--:R-:W-:-:S15]  /*422d0*/  HMMA.16816.F32 R4, R28, R56, R4 ;  /* 0x000000381c04723c */ /* 0x008fde0000001804 */
[----:B------:R-:W-:-:S08]  /*422e0*/  NOP ;  /* 0x0000000000007918 */ /* 0x000fd00000000000 */
[----:B------:R0:W-:Y:S04]  /*422f0*/  STL.64 [R1+0x1060], R4 ;  /* 0x0010600401007387 */ /* 0x0001e80000100a00 */
[----:B------:R1:W-:Y:S04]  /*42300*/  STL.64 [R1+0x1068], R6 ;  /* 0x0010680601007387 */ /* 0x0003e80000100a00 */
[----:B0-----:R-:W3:Y:S04]  /*42310*/  LDL.LU R4, [R1+0xff0] ;  /* 0x000ff00001047983 */ /* 0x001ee80000300800 */
[----:B------:R-:W3:Y:S04]  /*42320*/  LDL.LU R5, [R1+0xff4] ;  /* 0x000ff40001057983 */ /* 0x000ee80000300800 */
[----:B-1----:R-:W3:Y:S04]  /*42330*/  LDL.LU R6, [R1+0xff8] ;  /* 0x000ff80001067983 */ /* 0x002ee80000300800 */
[----:B------:R-:W3:Y:S04]  /*42340*/  LDL.LU R7, [R1+0xffc] ;  /* 0x000ffc0001077983 */ /* 0x000ee80000300800 */
[----:B------:R-:W-:Y:S04]  /*42350*/  STL.64 [R1+0x3050], R58 ;  /* 0x0030503a01007387 */ /* 0x000fe80000100a00 */
[----:B------:R0:W-:Y:S04]  /*42360*/  STL.64 [R1+0x3048], R56 ;  /* 0x0030483801007387 */ /* 0x0001e80000100a00 */
[----:B0-----:R-:W3:Y:S04]  /*42370*/  LDL.LU R56, [R1+0xfb0] ;  /* 0x000fb00001387983 */ /* 0x001ee80000300800 */
[----:B------:R-:W3:Y:S04]  /*42380*/  LDL.LU R57, [R1+0xfb4] ;  /* 0x000fb40001397983 */ /* 0x000ee80000300800 */
[----:B------:R-:W3:Y:S04]  /*42390*/  LDL.LU R58, [R1+0xfb8] ;  /* 0x000fb800013a7983 */ /* 0x000ee80000300800 */
[----:B------:R-:W3:Y:S01]  /*423a0*/  LDL.LU R59, [R1+0xfbc] ;  /* 0x000fbc00013b7983 */ /* 0x000ee20000300800 */
        /* <DEDUP_REMOVED lines=13> */
[----:B0-----:R-:W4:Y:S04]  /*42480*/  LDL.LU R52, [R1+0xfc0] ;  /* 0x000fc00001347983 */ /* 0x001f280000300800 */
[----:B------:R-:W4:Y:S04]  /*42490*/  LDL.LU R53, [R1+0xfc4] ;  /* 0x000fc40001357983 */ /* 0x000f280000300800 */
[----:B------:R-:W4:Y:S04]  /*424a0*/  LDL.LU R54, [R1+0xfc8] ;  /* 0x000fc80001367983 */ /* 0x000f280000300800 */
[----:B------:R-:W4:Y:S01]  /*424b0*/  LDL.LU R55, [R1+0xfcc] ;  /* 0x000fcc0001377983 */ /* 0x000f220000300800 */
[C---:B---3--:R-:W-:Y:S06]  /*424c0*/  HMMA.16816.F32 R12, R28.reuse, R50, R12 ;  /* 0x000000321c0c723c */ /* 0x048fec000000180c */
[----:B--2---:R-:W-:-:S15]  /*424d0*/  HMMA.16816.F32 R44, R28, R48, R44 ;  /* 0x000000301c2c723c */ /* 0x004fde000000182c */
        /* <DEDUP_REMOVED lines=11> */
[----:B0-----:R-:W3:Y:S04]  /*42590*/  LDL.LU R48, [R1+0xfd0] ;  /* 0x000fd00001307983 */ /* 0x001ee80000300800 */
[----:B------:R-:W3:Y:S04]  /*425a0*/  LDL.LU R49, [R1+0xfd4] ;  /* 0x000fd40001317983 */ /* 0x000ee80000300800 */
[----:B------:R-:W3:Y:S04]  /*425b0*/  LDL.LU R50, [R1+0xfd8] ;  /* 0x000fd80001327983 */ /* 0x000ee80000300800 */
[----:B------:R-:W3:Y:S01]  /*425c0*/  LDL.LU R51, [R1+0xfdc] ;  /* 0x000fdc0001337983 */ /* 0x000ee20000300800 */
        /* <DEDUP_REMOVED lines=13> */
[----:B0-----:R-:W2:Y:S04]  /*426a0*/  LDL.LU R44, [R1+0xfe0] ;  /* 0x000fe000012c7983 */ /* 0x001ea80000300800 */
[----:B------:R-:W2:Y:S04]  /*426b0*/  LDL.LU R45, [R1+0xfe4] ;  /* 0x000fe400012d7983 */ /* 0x000ea80000300800 */
[----:B------:R-:W2:Y:S04]  /*426c0*/  LDL.LU R46, [R1+0xfe8] ;  /* 0x000fe800012e7983 */ /* 0x000ea80000300800 */
[----:B------:R-:W2:Y:S01]  /*426d0*/  LDL.LU R47, [R1+0xfec] ;  /* 0x000fec00012f7983 */ /* 0x000ea20000300800 */
[----:B---3--:R-:W-:-:S15]  /*426e0*/  HMMA.16816.F32 R4, R28, R42, R4 ;  /* 0x0000002a1c04723c */ /* 0x008fde0000001804 */
[----:B------:R-:W-:-:S08]  /*426f0*/  NOP ;  /* 0x0000000000007918 */ /* 0x000fd00000000000 */
[----:B------:R-:W-:Y:S04]  /*42700*/  STL.64 [R1+0xff0], R4 ;  /* 0x000ff00401007387 */ /* 0x000fe80000100a00 */
[----:B------:R0:W-:Y:S04]  /*42710*/  STL.64 [R1+0xff8], R6 ;  /* 0x000ff80601007387 */ /* 0x0001e80000100a00 */
[----:B0-----:R-:W3:Y:S04]  /*42720*/  LDL.LU.64 R6, [R1+0x30b8] ;  /* 0x0030b80001067983 */ /* 0x001ee80000300a00 */
[----:B------:R-:W3:Y:S01]  /*42730*/  LDL.LU.64 R4, [R1+0x30b0] ;  /* 0x0030b00001047983 */ /* 0x000ee20000300a00 */
[C---:B--2---:R-:W-:Y:S03]  /*42740*/  HMMA.16816.F32 R44, R28.reuse, R40, R44 ;  /* 0x000000281c2c723c */ /* 0x044fe6000000182c */
[----:B------:R-:W-:Y:S04]  /*42750*/  STL.64 [R1+0x3020], R42 ;  /* 0x0030202a01007387 */ /* 0x000fe80000100a00 */
[----:B------:R-:W-:Y:S01]  /*42760*/  STL.64 [R1+0x3018], R40 ;  /* 0x0030182801007387 */ /* 0x000fe20000100a00 */
[----:B------:R-:W-:-:S15]  /*42770*/  HMMA.16816.F32 R48, R28, R38, R48 ;  /* 0x000000261c30723c */ /* 0x000fde0000001830 */
[----:B------:R-:W-:Y:S04]  /*42780*/  STL.64 [R1+0xfe0], R44 ;  /* 0x000fe02c01007387 */ /* 0x000fe80000100a00 */
[----:B------:R0:W-:Y:S02]  /*42790*/  STL.64 [R1+0xfe8], R46 ;  /* 0x000fe82e01007387 */ /* 0x0001e40000100a00 */
[C---:B0-----:R-:W-:Y:S02]  /*427a0*/  HMMA.16816.F32 R44, R28.reuse, R2, R52 ;  /* 0x000000021c2c723c */ /* 0x041fe40000001834 */
[----:B------:R-:W-:Y:S04]  /*427b0*/  STL.64 [R1+0xfd0], R48 ;  /* 0x000fd03001007387 */ /* 0x000fe80000100a00 */
[----:B------:R-:W-:Y:S01]  /*427c0*/  STL.64 [R1+0xfd8], R50 ;  /* 0x000fd83201007387 */ /* 0x000fe20000100a00 */
[----:B----4-:R-:W-:-:S15]  /*427d0*/  HMMA.16816.F32 R20, R28, R8, R20 ;  /* 0x000000081c14723c */ /* 0x010fde0000001814 */
[----:B------:R-:W-:-:S01]  /*427e0*/  NOP ;  /* 0x0000000000007918 */ /* 0x000fc20000000000 */
[----:B------:R-:W-:Y:S04]  /*427f0*/  STL.64 [R1+0xfc0], R44 ;  /* 0x000fc02c01007387 */ /* 0x000fe80000100a00 */
[----:B------:R-:W-:Y:S01]  /*42800*/  STL.64 [R1+0xfc8], R46 ;  /* 0x000fc82e01007387 */ /* 0x000fe20000100a00 */
[C---:B---3--:R-:W-:Y:S06]  /*42810*/  HMMA.16816.F32 R40, R28.reuse, R4, R56 ;  /* 0x000000041c28723c */ /* 0x048fec0000001838 */
[C---:B------:R-:W-:Y:S06]  /*42820*/  HMMA.16816.F32 R32, R28.reuse, R6, R32 ;  /* 0x000000061c20723c */ /* 0x040fec0000001820 */
[----:B------:R-:W-:Y:S11]  /*42830*/  STL.64 [R1+0x2fe0], R6 ;  /* 0x002fe00601007387 */ /* 0x000ff60000100a00 */
[----:B------:R-:W-:Y:S04]  /*42840*/  STL.64 [R1+0xfb0], R40 ;  /* 0x000fb02801007387 */ /* 0x000fe80000100a00 */
[----:B------:R-:W-:Y:S04]  /*42850*/  STL.64 [R1+0xfb8], R42 ;  /* 0x000fb82a01007387 */ /* 0x000fe80000100a00 */
[----:B------:R0:W-:Y:S02]  /*42860*/  STL.64 [R1+0x2fd8], R4 ;  /* 0x002fd80401007387 */ /* 0x0001e40000100a00 */
[C---:B0-----:R-:W-:Y:S02]  /*42870*/  HMMA.16816.F32 R4, R28.reuse, R10, R16 ;  /* 0x0000000a1c04723c */ /* 0x041fe40000001810 */
[----:B------:R-:W-:Y:S04]  /*42880*/  STL.64 [R1+0xfa0], R32 ;  /* 0x000fa02001007387 */ /* 0x000fe80000100a00 */
[----:B------:R-:W-:Y:S04]  /*42890*/  STL.64 [R1+0xfa8], R34 ;  /* 0x000fa82201007387 */ /* 0x000fe80000100a00 */
[----:B------:R-:W2:Y:S04]  /*428a0*/  LDL.LU R40, [R1+0xf20] ;  /* 0x000f200001287983 */ /* 0x000ea80000300800 */
[----:B------:R0:W-:Y:S04]  /*428b0*/  STL.64 [R1+0xf90], R20 ;  /* 0x000f901401007387 */ /* 0x0001e80000100a00 */
[----:B------:R1:W-:Y:S05]  /*428c0*/  STL.64 [R1+0xf98], R22 ;  /* 0x000f981601007387 */ /* 0x0003ea0000100a00 */
[----:B------:R3:W-:Y:S04]  /*428d0*/  STL.64 [R1+0xf80], R4 ;  /* 0x000f800401007387 */ /* 0x0007e80000100a00 */
[----:B------:R4:W-:Y:S04]  /*428e0*/  STL.64 [R1+0xf88], R6 ;  /* 0x000f880601007387 */ /* 0x0009e80000100a00 */
[----:B------:R-:W2:Y:S04]  /*428f0*/  LDL.LU R41, [R1+0xf24] ;  /* 0x000f240001297983 */ /* 0x000ea80000300800 */
[----:B------:R-:W2:Y:S04]  /*42900*/  LDL.LU R42, [R1+0xf28] ;  /* 0x000f2800012a7983 */ /* 0x000ea80000300800 */
[----:B------:R-:W2:Y:S04]  /*42910*/  LDL.LU R43, [R1+0xf2c] ;  /* 0x000f2c00012b7983 */ /* 0x000ea80000300800 */
[----:B------:R-:W2:Y:S04]  /*42920*/  LDL.LU R16, [R1+0xf60] ;  /* 0x000f600001107983 */ /* 0x000ea80000300800 */
[----:B------:R-:W2:Y:S04]  /*42930*/  LDL.LU R17, [R1+0xf64] ;  /* 0x000f640001117983 */ /* 0x000ea80000300800 */
[----:B------:R-:W2:Y:S04]  /*42940*/  LDL.LU R18, [R1+0xf68] ;  /* 0x000f680001127983 */ /* 0x000ea80000300800 */
[----:B------:R-:W2:Y:S04]  /*42950*/  LDL.LU R19, [R1+0xf6c] ;  /* 0x000f6c0001137983 */ /* 0x000ea80000300800 */
[----:B0-----:R-:W2:Y:S04]  /*42960*/  LDL.LU R20, [R1+0xf70] ;  /* 0x000f700001147983 */ /* 0x001ea80000300800 */
[----:B------:R-:W2:Y:S04]  /*42970*/  LDL.LU R21, [R1+0xf74] ;  /* 0x000f740001157983 */ /* 0x000ea80000300800 */
[----:B-1----:R-:W2:Y:S04]  /*42980*/  LDL.LU R22, [R1+0xf78] ;  /* 0x000f780001167983 */ /* 0x002ea80000300800 */
[----:B------:R-:W2:Y:S04]  /*42990*/  LDL.LU R23, [R1+0xf7c] ;  /* 0x000f7c0001177983 */ /* 0x000ea80000300800 */
[----:B---3--:R-:W3:Y:S04]  /*429a0*/  LDL.LU R4, [R1+0xf30] ;  /* 0x000f300001047983 */ /* 0x008ee80000300800 */
[----:B------:R-:W3:Y:S04]  /*429b0*/  LDL.LU R5, [R1+0xf34] ;  /* 0x000f340001057983 */ /* 0x000ee80000300800 */
[----:B----4-:R-:W3:Y:S04]  /*429c0*/  LDL.LU R6, [R1+0xf38] ;  /* 0x000f380001067983 */ /* 0x010ee80000300800 */
[----:B------:R-:W3:Y:S04]  /*429d0*/  LDL.LU R7, [R1+0xf3c] ;  /* 0x000f3c0001077983 */ /* 0x000ee80000300800 */
[----:B------:R-:W4:Y:S04]  /*429e0*/  LDL.LU R45, [R1+0x2080] ;  /* 0x00208000012d7983 */ /* 0x000f280000300800 */
[----:B------:R-:W4:Y:S04]  /*429f0*/  LDL.LU R32, [R1+0x207c] ;  /* 0x00207c0001207983 */ /* 0x000f280000300800 */
        /* <DEDUP_REMOVED lines=25> */
[----:B------:R-:W-:-:S15]  /*42b90*/  HMMA.16816.F32 R20, R28, R12, R20 ;  /* 0x0000000c1c14723c */ /* 0x000fde0000001814 */
[----:B------:R-:W-:-:S08]  /*42ba0*/  NOP ;  /* 0x0000000000007918 */ /* 0x000fd00000000000 */
[----:B------:R-:W-:Y:S04]  /*42bb0*/  STL.64 [R1+0xf70], R20 ;  /* 0x000f701401007387 */ /* 0x000fe80000100a00 */
[----:B------:R0:W-:Y:S04]  /*42bc0*/  STL.64 [R1+0xf78], R22 ;  /* 0x000f781601007387 */ /* 0x0001e80000100a00 */
[----:B0-----:R-:W2:Y:S04]  /*42bd0*/  LDL.LU.64 R22, [R1+0x30a8] ;  /* 0x0030a80001167983 */ /* 0x001ea80000300a00 */
[----:B------:R-:W2:Y:S04]  /*42be0*/  LDL.LU.64 R20, [R1+0x30a0] ;  /* 0x0030a00001147983 */ /* 0x000ea80000300a00 */
[----:B------:R-:W-:Y:S04]  /*42bf0*/  STL.64 [R1+0xf60], R16 ;  /* 0x000f601001007387 */ /* 0x000fe80000100a00 */
[----:B------:R0:W-:Y:S04]  /*42c00*/  STL.64 [R1+0xf68], R18 ;  /* 0x000f681201007387 */ /* 0x0001e80000100a00 */
[----:B0-----:R-:W2:Y:S04]  /*42c10*/  LDL.LU.64 R18, [R1+0x3098] ;  /* 0x0030980001127983 */ /* 0x001ea80000300a00 */
[----:B------:R-:W2:Y:S04]  /*42c20*/  LDL.LU.64 R16, [R1+0x3090] ;  /* 0x0030900001107983 */ /* 0x000ea80000300a00 */
[----:B------:R-:W-:Y:S04]  /*42c30*/  STL.64 [R1+0x3000], R14 ;  /* 0x0030000e01007387 */ /* 0x000fe80000100a00 */
[----:B------:R0:W-:Y:S04]  /*42c40*/  STL.64 [R1+0x2ff8], R12 ;  /* 0x002ff80c01007387 */ /* 0x0001e80000100a00 */
[----:B0-----:R-:W2:Y:S04]  /*42c50*/  LDL.LU R12, [R1+0xf50] ;  /* 0x000f5000010c7983 */ /* 0x001ea80000300800 */
[----:B------:R-:W2:Y:S04]  /*42c60*/  LDL.LU R13, [R1+0xf54] ;  /* 0x000f5400010d7983 */ /* 0x000ea80000300800 */
[----:B------:R-:W2:Y:S04]  /*42c70*/  LDL.LU R14, [R1+0xf58] ;  /* 0x000f5800010e7983 */ /* 0x000ea80000300800 */
[----:B------:R-:W2:Y:S01]  /*42c80*/  LDL.LU R15, [R1+0xf5c] ;  /* 0x000f5c00010f7983 */ /* 0x000ea20000300800 */
[----:B----4-:R-:W-:-:S02]  /*42c90*/  IMAD R32, R32, 0x100, R45 ;  /* 0x0000010020207824 */ /* 0x010fc400078e022d */
[----:B---3--:R-:W-:Y:S02]  /*42ca0*/  IMAD R33, R33, 0x100, R46 ;  /* 0x0000010021217824 */ /* 0x008fe400078e022e */
[----:B------:R-:W-:Y:S01]  /*42cb0*/  IMAD R34, R34, 0x100, R47 ;  /* 0x0000010022227824 */ /* 0x000fe200078e022f */
[C---:B--2---:R-:W-:Y:S06]  /*42cc0*/  HMMA.16816.F32 R4, R28.reuse, R20, R4 ;  /* 0x000000141c04723c */ /* 0x044fec0000001804 */
[C---:B------:R-:W-:Y:S06]  /*42cd0*/  HMMA.16816.F32 R8, R28.reuse, R18, R8 ;  /* 0x000000121c08723c */ /* 0x040fec0000001808 */
[----:B------:R-:W-:Y:S06]  /*42ce0*/  HMMA.16816.F32 R12, R28, R16, R12 ;  /* 0x000000101c0c723c */ /* 0x000fec000000180c */
[----:B------:R-:W-:Y:S04]  /*42cf0*/  STL [R1+0x2fcc], R16 ;  /* 0x002fcc1001007387 */ /* 0x000fe80000100800 */
[----:B------:R-:W-:-:S13]  /*42d00*/  STL [R1+0x2fc8], R17 ;  /* 0x002fc81101007387 */ /* 0x000fda0000100800 */
[----:B------:R-:W-:Y:S04]  /*42d10*/  STL.64 [R1+0xf50], R12 ;  /* 0x000f500c01007387 */ /* 0x000fe80000100a00 */
[----:B------:R-:W-:Y:S04]  /*42d20*/  STL.64 [R1+0xf58], R14 ;  /* 0x000f580e01007387 */ /* 0x000fe80000100a00 */
[----:B------:R-:W-:Y:S04]  /*42d30*/  STL [R1+0x2fd4], R18 ;  /* 0x002fd41201007387 */ /* 0x000fe80000100800 */
[----:B------:R-:W-:Y:S04]  /*42d40*/  STL [R1+0x2fd0], R19 ;  /* 0x002fd01301007387 */ /* 0x000fe80000100800 */
[----:B------:R-:W-:Y:S04]  /*42d50*/  STL.64 [R1+0xf40], R8 ;  /* 0x000f400801007387 */ /* 0x000fe80000100a00 */
[----:B------:R-:W-:Y:S04]  /*42d60*/  STL.64 [R1+0xf48], R10 ;  /* 0x000f480a01007387 */ /* 0x000fe80000100a00 */
[----:B------:R-:W-:Y:S04]  /*42d70*/  STL.64 [R1+0xf30], R4 ;  /* 0x000f300401007387 */ /* 0x000fe80000100a00 */
[----:B------:R0:W-:Y:S02]  /*42d80*/  STL.64 [R1+0xf38], R6 ;  /* 0x000f380601007387 */ /* 0x0001e40000100a00 */
[----:B0-----:R-:W-:Y:S06]  /*42d90*/  HMMA.16816.F32 R4, R28, R22, R40 ;  /* 0x000000161c04723c */ /* 0x001fec0000001828 */
[----:B------:R-:W-:Y:S04]  /*42da0*/  STL [R1+0x2f94], R22 ;  /* 0x002f941601007387 */ /* 0x000fe80000100800 */
[----:B------:R-:W-:-:S13]  /*42db0*/  STL [R1+0x2f90], R23 ;  /* 0x002f901701007387 */ /* 0x000fda0000100800 */
[----:B------:R-:W-:Y:S04]  /*42dc0*/  STL.64 [R1+0xf20], R4 ;  /* 0x000f200401007387 */ /* 0x000fe80000100a00 */
[----:B------:R0:W-:Y:S02]  /*42dd0*/  STL.64 [R1+0xf28], R6 ;  /* 0x000f280601007387 */ /* 0x0001e40000100a00 */
[C---:B0-----:R-:W-:Y:S02]  /*42de0*/  HMMA.16816.F32 R4, R28.reuse, R24, R48 ;  /* 0x000000181c04723c */ /* 0x041fe40000001830 */
[----:B------:R-:W-:Y:S04]  /*42df0*/  STL.64 [R1+0x3088], R20 ;  /* 0x0030881401007387 */ /* 0x000fe80000100a00 */
[----:B------:R-:W-:Y:S01]  /*42e00*/  STL [R1+0x2f78], R25 ;  /* 0x002f781901007387 */ /* 0x000fe20000100800 */
[----:B------:R-:W-:-:S15]  /*42e10*/  HMMA.16816.F32 R8, R28, R36, R56 ;  /* 0x000000241c08723c */ /* 0x000fde0000001838 */
[----:B------:R-:W-:-:S01]  /*42e20*/  NOP ;  /* 0x0000000000007918 */ /* 0x000fc20000000000 */
[----:B------:R-:W-:Y:S04]  /*42e30*/  STL.64 [R1+0x1130], R4 ;  /* 0x0011300401007387 */ /* 0x000fe80000100a00 */
[----:B------:R0:W-:Y:S02]  /*42e40*/  STL.64 [R1+0x1138], R6 ;  /* 0x0011380601007387 */ /* 0x0001e40000100a00 */
[----:B0-----:R-:W-:Y:S06]  /*42e50*/  HMMA.16816.F32 R4, R28, R26, R52 ;  /* 0x0000001a1c04723c */ /* 0x001fec0000001834 */
[----:B------:R-:W-:Y:S04]  /*42e60*/  STL.64 [R1+0x3080], R26 ;  /* 0x0030801a01007387 */ /* 0x000fe80000100a00 */
[----:B------:R-:W-:-:S13]  /*42e70*/  STL [R1+0x3078], R24 ;  /* 0x0030781801007387 */ /* 0x000fda0000100800 */
[----:B------:R0:W-:Y:S04]  /*42e80*/  STL.64 [R1+0x1120], R4 ;  /* 0x0011200401007387 */ /* 0x0001e80000100a00 */
[----:B------:R1:W-:Y:S04]  /*42e90*/  STL.64 [R1+0x1128], R6 ;  /* 0x0011280601007387 */ /* 0x0003e80000100a00 */
[----:B0-----:R-:W2:Y:S04]  /*42ea0*/  LDL.LU R4, [R1+0xea0] ;  /* 0x000ea00001047983 */ /* 0x001ea80000300800 */
[----:B------:R0:W-:Y:S04]  /*42eb0*/  STL.64 [R1+0xf10], R8 ;  /* 0x000f100801007387 */ /* 0x0001e80000100a00 */
[----:B------:R3:W-:Y:S04]  /*42ec0*/  STL.64 [R1+0xf18], R10 ;  /* 0x000f180a01007387 */ /* 0x0007e80000100a00 */
[----:B------:R-:W2:Y:S04]  /*42ed0*/  LDL.LU R5, [R1+0xea4] ;  /* 0x000ea40001057983 */ /* 0x000ea80000300800 */
[----:B-1----:R-:W2:Y:S04]  /*42ee0*/  LDL.LU R6, [R1+0xea8] ;  /* 0x000ea80001067983 */ /* 0x002ea80000300800 */
[----:B------:R-:W2:Y:S04]  /*42ef0*/  LDL.LU R7, [R1+0xeac] ;  /* 0x000eac0001077983 */ /* 0x000ea80000300800 */
[----:B0-----:R-:W4:Y:S04]  /*42f00*/  LDL.LU R8, [R1+0xeb0] ;  /* 0x000eb00001087983 */ /* 0x001f280000300800 */
[----:B------:R-:W4:Y:S04]  /*42f10*/  LDL.LU R9, [R1+0xeb4] ;  /* 0x000eb40001097983 */ /* 0x000f280000300800 */
[----:B---3--:R-:W4:Y:S04]  /*42f20*/  LDL.LU R10, [R1+0xeb8] ;  /* 0x000eb800010a7983 */ /* 0x008f280000300800 */
[----:B------:R-:W4:Y:S04]  /*42f30*/  LDL.LU R11, [R1+0xebc] ;  /* 0x000ebc00010b7983 */ /* 0x000f280000300800 */
[----:B------:R-:W3:Y:S04]  /*42f40*/  LDL.LU R24, [R1+0x490] ;  /* 0x0004900001187983 */ /* 0x000ee80000300800 */
[----:B------:R-:W3:Y:S04]  /*42f50*/  LDL.LU R25, [R1+0x494] ;  /* 0x0004940001197983 */ /* 0x000ee80000300800 */
[----:B------:R-:W3:Y:S04]  /*42f60*/  LDL.LU R26, [R1+0x498] ;  /* 0x00049800011a7983 */ /* 0x000ee80000300800 */
[----:B------:R-:W3:Y:S04]  /*42f70*/  LDL.LU R27, [R1+0x49c] ;  /* 0x00049c00011b7983 */ /* 0x000ee80000300800 */
[----:B------:R-:W2:Y:S04]  /*42f80*/  LDL.LU R20, [R1+0x4a0] ;  /* 0x0004a00001147983 */ /* 0x000ea80000300800 */
[----:B------:R-:W2:Y:S04]  /*42f90*/  LDL.LU R21, [R1+0x4a4] ;  /* 0x0004a40001157983 */ /* 0x000ea80000300800 */
[----:B------:R-:W2:Y:S04]  /*42fa0*/  LDL.LU R22, [R1+0x4a8] ;  /* 0x0004a80001167983 */ /* 0x000ea80000300800 */
[----:B------:R-:W2:Y:S04]  /*42fb0*/  LDL.LU R23, [R1+0x4ac] ;  /* 0x0004ac0001177983 */ /* 0x000ea80000300800 */
[----:B------:R-:W3:Y:S04]  /*42fc0*/  LDL.64 R28, [R1+0x20] ;  /* 0x00002000011c7983 */ /* 0x000ee80000100a00 */
        /* <DEDUP_REMOVED lines=8> */
[----:B------:R-:W4:Y:S04]  /*43050*/  LDL.64 R30, [R1+0x18] ;  /* 0x00001800011e7983 */ /* 0x000f280000100a00 */
[----:B------:R-:W4:Y:S04]  /*43060*/  LDL.LU R52, [R1+0xef0] ;  /* 0x000ef00001347983 */ /* 0x000f280000300800 */
[----:B------:R-:W4:Y:S04]  /*43070*/  LDL.LU R53, [R1+0xef4] ;  /* 0x000ef40001357983 */ /* 0x000f280000300800 */
[----:B------:R-:W4:Y:S04]  /*43080*/  LDL.LU R54, [R1+0xef8] ;  /* 0x000ef80001367983 */ /* 0x000f280000300800 */
[----:B------:R-:W4:Y:S04]  /*43090*/  LDL.LU R55, [R1+0xefc] ;  /* 0x000efc0001377983 */ /* 0x000f280000300800 */
[----:B------:R-:W4:Y:S04]  /*430a0*/  LDL.64 R16, [R1+0x10] ;  /* 0x0000100001107983 */ /* 0x000f280000100a00 */
[----:B------:R-:W4:Y:S04]  /*430b0*/  LDL.64 R18, [R1+0x8] ;  /* 0x0000080001127983 */ /* 0x000f280000100a00 */
        /* <DEDUP_REMOVED lines=13> */
[----:B0-----:R-:W4:Y:S04]  /*43190*/  LDL.64 R38, [R1] ;  /* 0x0000000001267983 */ /* 0x001f280000100a00 */
[----:B------:R0:W-:Y:S04]  /*431a0*/  STL.64 [R1+0x3008], R36 ;  /* 0x0030082401007387 */ /* 0x0001e80000100a00 */
[----:B0-----:R-:W2:Y:S01]  /*431b0*/  LDL.64 R36, [R1+0x30] ;  /* 0x0000300001247983 */ /* 0x001ea20000100a00 */
[----:B------:R-:W-:Y:S01]  /*431c0*/  IMAD R35, R0, 0x100, R35 ;  /* 0x0000010000237824 */ /* 0x000fe200078e0223 */
[----:B------:R-:W-:-:S02]  /*431d0*/  F2FP.F16.E5M2.UNPACK_B R32, R32 ;  /* 0x00000020ff20723e */ /* 0x000fc400020004ff */
[----:B------:R-:W-:Y:S02]  /*431e0*/  F2FP.F16.E5M2.UNPACK_B R33, R33 ;  /* 0x00000021ff21723e */ /* 0x000fe400020004ff */
[----:B------:R-:W-:Y:S02]  /*431f0*/  F2FP.F16.E5M2.UNPACK_B R34, R34 ;  /* 0x00000022ff22723e */ /* 0x000fe400020004ff */
[----:B------:R-:W-:-:S07]  /*43200*/  F2FP.F16.E5M2.UNPACK_B R35, R35 ;  /* 0x00000023ff23723e */ /* 0x000fce00020004ff */
[C---:B---3--:R-:W-:Y:S06]  /*43210*/  HMMA.16816.F32 R24, R32.reuse, R28, R24 ;  /* 0x0000001c2018723c */ /* 0x048fec0000001818 */
[----:B--2---:R-:W-:-:S15]  /*43220*/  HMMA.16816.F32 R20, R32, R36, R20 ;  /* 0x000000242014723c */ /* 0x004fde0000001814 */
[----:B------:R-:W-:-:S08]  /*43230*/  NOP ;  /* 0x0000000000007918 */ /* 0x000fd00000000000 */
[----:B------:R0:W-:Y:S04]  /*43240*/  STL.64 [R1+0x4a0], R20 ;  /* 0x0004a01401007387 */ /* 0x0001e80000100a00 */
[----:B------:R-:W-:Y:S04]  /*43250*/  STL.64 [R1+0x4a8], R22 ;  /* 0x0004a81601007387 */ /* 0x000fe80000100a00 */
[----:B0-----:R-:W2:Y:S04]  /*43260*/  LDL.LU.64 R20, [R1+0x3088] ;  /* 0x0030880001147983 */ /* 0x001ea80000300a00 */
[----:B------:R-:W-:Y:S04]  /*43270*/  STL.64 [R1+0x490], R24 ;  /* 0x0004901801007387 */ /* 0x000fe80000100a00 */
[----:B------:R0:W-:Y:S04]  /*43280*/  STL.64 [R1+0x498], R26 ;  /* 0x0004981a01007387 */ /* 0x0001e80000100a00 */
[----:B0-----:R-:W3:Y:S04]  /*43290*/  LDL.LU.64 R26, [R1+0x3080] ;  /* 0x00308000011a7983 */ /* 0x001ee80000300a00 */
[----:B------:R-:W2:Y:S01]  /*432a0*/  LDL.LU R24, [R1+0x3078] ;  /* 0x0030780001187983 */ /* 0x000ea20000300800 */
[C---:B----4-:R-:W-:Y:S06]  /*432b0*/  HMMA.16816.F32 R48, R32.reuse, R30, R48 ;  /* 0x0000001e2030723c */ /* 0x050fec0000001830 */
[C---:B------:R-:W-:Y:S06]  /*432c0*/  HMMA.16816.F32 R52, R32.reuse, R16, R52 ;  /* 0x000000102034723c */ /* 0x040fec0000001834 */
[C---:B------:R-:W-:Y:S01]  /*432d0*/  HMMA.16816.F32 R56, R32.reuse, R18, R56 ;  /* 0x000000122038723c */ /* 0x040fe20000001838 */
[----:B------:R-:W-:Y:S01]  /*432e0*/  IMAD.MOV.U32 R25, RZ, RZ, R28 ;  /* 0x000000ffff197224 */ /* 0x000fe200078e001c */
[----:B---3--:R-:W-:Y:S04]  /*432f0*/  STL.64 [R1+0x3030], R26 ;  /* 0x0030301a01007387 */ /* 0x008fe80000100a00 */
[----:B--2---:R0:W-:Y:S04]  /*43300*/  STL.64 [R1+0x3028], R24 ;  /* 0x0030281801007387 */ /* 0x0041e80000100a00 */
[----:B0-----:R-:W2:Y:S04]  /*43310*/  LDL.LU R24, [R1+0xed0] ;  /* 0x000ed00001187983 */ /* 0x001ea80000300800 */
[----:B------:R-:W2:Y:S04]  /*43320*/  LDL.LU R25, [R1+0xed4] ;  /* 0x000ed40001197983 */ /* 0x000ea80000300800 */
[----:B------:R-:W2:Y:S04]  /*43330*/  LDL.LU R26, [R1+0xed8] ;  /* 0x000ed800011a7983 */ /* 0x000ea80000300800 */
[----:B------:R-:W2:Y:S04]  /*43340*/  LDL.LU R27, [R1+0xedc] ;  /* 0x000edc00011b7983 */ /* 0x000ea80000300800 */
[----:B------:R-:W-:Y:S04]  /*43350*/  STL.64 [R1+0xf00], R48 ;  /* 0x000f003001007387 */ /* 0x000fe80000100a00 */
[----:B------:R0:W-:Y:S04]  /*43360*/  STL.64 [R1+0xf08], R50 ;  /* 0x000f083201007387 */ /* 0x0001e80000100a00 */
[----:B0-----:R-:W3:Y:S04]  /*43370*/  LDL.LU.64 R50, [R1+0x3070] ;  /* 0x0030700001327983 */ /* 0x001ee80000300a00 */
[----:B------:R-:W4:Y:S04]  /*43380*/  LDL.LU.64 R48, [R1+0x3068] ;  /* 0x0030680001307983 */ /* 0x000f280000300a00 */
[----:B------:R-:W-:Y:S04]  /*43390*/  STL.64 [R1+0xef0], R52 ;  /* 0x000ef03401007387 */ /* 0x000fe80000100a00 */
[----:B------:R0:W-:Y:S04]  /*433a0*/  STL.64 [R1+0xef8], R54 ;  /* 0x000ef83601007387 */ /* 0x0001e80000100a00 */
[----:B0-----:R-:W3:Y:S04]  /*433b0*/  LDL.LU.64 R54, [R1+0x3060] ;  /* 0x0030600001367983 */ /* 0x001ee80000300a00 */
[----:B------:R-:W4:Y:S04]  /*433c0*/  LDL.LU.64 R52, [R1+0x3058] ;  /* 0x0030580001347983 */ /* 0x000f280000300a00 */
[----:B------:R-:W-:Y:S04]  /*433d0*/  STL.64 [R1+0xee0], R56 ;  /* 0x000ee03801007387 */ /* 0x000fe80000100a00 */
[----:B------:R0:W-:Y:S04]  /*433e0*/  STL.64 [R1+0xee8], R58 ;  /* 0x000ee83a01007387 */ /* 0x0001e80000100a00 */
[----:B0-----:R-:W3:Y:S04]  /*433f0*/  LDL.LU.64 R58, [R1+0x3050] ;  /* 0x00305000013a7983 */ /* 0x001ee80000300a00 */
[----:B------:R-:W4:Y:S01]  /*43400*/  LDL.LU.64 R56, [R1+0x3048] ;  /* 0x0030480001387983 */ /* 0x000f220000300a00 */
[C---:B------:R-:W-:Y:S06]  /*43410*/  HMMA.16816.F32 R12, R32.reuse, R60, R12 ;  /* 0x0000003c200c723c */ /* 0x040fec000000180c */
[----:B--2---:R-:W-:-:S15]  /*43420*/  HMMA.16816.F32 R24, R32, R38, R24 ;  /* 0x000000262018723c */ /* 0x004fde0000001818 */
[----:B------:R-:W-:-:S08]  /*43430*/  NOP ;  /* 0x0000000000007918 */ /* 0x000fd00000000000 */
[----:B------:R-:W-:Y:S04]  /*43440*/  STL.64 [R1+0xed0], R24 ;  /* 0x000ed01801007387 */ /* 0x000fe80000100a00 */
[----:B------:R-:W-:Y:S01]  /*43450*/  STL.64 [R1+0xed8], R26 ;  /* 0x000ed81a01007387 */ /* 0x000fe20000100a00 */
[C---:B---3--:R-:W-:Y:S06]  /*43460*/  HMMA.16816.F32 R8, R32.reuse, R58, R8 ;  /* 0x0000003a2008723c */ /* 0x048fec0000001808 */
[C---:B----4-:R-:W-:Y:S01]  /*43470*/  HMMA.16816.F32 R4, R32.reuse, R56, R4 ;  /* 0x000000382004723c */ /* 0x050fe20000001804 */
[----:B------:R-:W-:Y:S04]  /*43480*/  STL.64 [R1+0xec0], R12 ;  /* 0x000ec00c01007387 */ /* 0x000fe80000100a00 */
[----:B------:R0:W-:Y:S04]  /*43490*/  STL.64 [R1+0xec8], R14 ;  /* 0x000ec80e01007387 */ /* 0x0001e80000100a00 */
[----:B------:R-:W-:Y:S01]  /*434a0*/  STL.64 [R1+0x2f50], R58 ;  /* 0x002f503a01007387 */ /* 0x000fe20000100a00 */
[C---:B0-----:R-:W-:Y:S07]  /*434b0*/  HMMA.16816.F32 R12, R32.reuse, R54, R40 ;  /* 0x00000036200c723c */ /* 0x041fee0000001828 */
[----:B------:R-:W-:Y:S04]  /*434c0*/  STL.64 [R1+0xeb0], R8 ;  /* 0x000eb00801007387 */ /* 0x000fe80000100a00 */
[----:B------:R0:W-:Y:S02]  /*434d0*/  STL.64 [R1+0xeb8], R10 ;  /* 0x000eb80a01007387 */ /* 0x0001e40000100a00 */
[----:B0-----:R-:W-:Y:S02]  /*434e0*/  HMMA.16816.F32 R8, R32, R52, R44 ;  /* 0x000000342008723c */ /* 0x001fe4000000182c */
[----:B------:R0:W-:Y:S04]  /*434f0*/  STL.64 [R1+0x2f48], R56 ;  /* 0x002f483801007387 */ /* 0x0001e80000100a00 */
[----:B------:R1:W-:Y:S04]  /*43500*/  STL.64 [R1+0xea0], R4 ;  /* 0x000ea00401007387 */ /* 0x0003e80000100a00 */
[----:B------:R2:W-:Y:S04]  /*43510*/  STL.64 [R1+0xea8], R6 ;  /* 0x000ea80601007387 */ /* 0x0005e80000100a00 */
[----:B0-----:R-:W3:Y:S04]  /*43520*/  LDL.LU R56, [R1+0xda0] ;  /* 0x000da00001387983 */ /* 0x001ee80000300800 */
[----:B------:R-:W3:Y:S04]  /*43530*/  LDL.LU R57, [R1+0xda4] ;  /* 0x000da40001397983 */ /* 0x000ee80000300800 */
[----:B------:R-:W3:Y:S04]  /*43540*/  LDL.LU R58, [R1+0xda8] ;  /* 0x000da800013a7983 */ /* 0x000ee80000300800 */
[----:B------:R-:W3:Y:S04]  /*43550*/  LDL.LU R59, [R1+0xdac] ;  /* 0x000dac00013b7983 */ /* 0x000ee80000300800 */
[----:B-1----:R-:W4:Y:S04]  /*43560*/  LDL.LU R4, [R1+0xe70] ;  /* 0x000e700001047983 */ /* 0x002f280000300800 */
[----:B------:R0:W-:Y:S04]  /*43570*/  STL.64 [R1+0xe90], R12 ;  /* 0x000e900c01007387 */ /* 0x0001e80000100a00 */
[----:B------:R1:W-:Y:S04]  /*43580*/  STL.64 [R1+0xe98], R14 ;  /* 0x000e980e01007387 */ /* 0x0003e80000100a00 */
[----:B------:R1:W-:Y:S04]  /*43590*/  STL.64 [R1+0xe80], R8 ;  /* 0x000e800801007387 */ /* 0x0003e80000100a00 */
[----:B------:R1:W-:Y:S04]  /*435a0*/  STL.64 [R1+0xe88], R10 ;  /* 0x000e880a01007387 */ /* 0x0003e80000100a00 */
[----:B------:R-:W4:Y:S04]  /*435b0*/  LDL.LU R5, [R1+0xe74] ;  /* 0x000e740001057983 */ /* 0x000f280000300800 */
[----:B--2---:R-:W4:Y:S04]  /*435c0*/  LDL.LU R6, [R1+0xe78] ;  /* 0x000e780001067983 */ /* 0x004f280000300800 */
        /* <DEDUP_REMOVED lines=14> */
[----:B------:R-:W3:Y:S01]  /*436b0*/  LDL.LU R13, [R1+0xe24] ;  /* 0x000e2400010d7983 */ /* 0x000ee20000300800 */
[----:B------:R-:W-:-:S02]  /*436c0*/  IMAD.MOV.U32 R23, RZ, RZ, R29 ;  /* 0x000000ffff177224 */ /* 0x000fc400078e001d */
[----:B------:R-:W-:Y:S01]  /*436d0*/  IMAD.MOV.U32 R28, RZ, RZ, R31 ;  /* 0x000000ffff1c7224 */ /* 0x000fe200078e001f */
[----:B-1----:R-:W3:Y:S01]  /*436e0*/  LDL.LU R14, [R1+0xe28] ;  /* 0x000e2800010e7983 */ /* 0x002ee20000300800 */
[----:B------:R-:W-:Y:S02]  /*436f0*/  IMAD.MOV.U32 R22, RZ, RZ, R36 ;  /* 0x000000ffff167224 */ /* 0x000fe400078e0024 */
[----:B------:R-:W-:Y:S02]  /*43700*/  IMAD.MOV.U32 R29, RZ, RZ, R30 ;  /* 0x000000ffff1d7224 */ /* 0x000fe400078e001e */
[----:B------:R-:W-:Y:S01]  /*43710*/  IMAD.MOV.U32 R31, RZ, RZ, R16 ;  /* 0x000000ffff1f7224 */ /* 0x000fe200078e0010 */
[----:B------:R-:W3:Y:S01]  /*43720*/  LDL.LU R15, [R1+0xe2c] ;  /* 0x000e2c00010f7983 */ /* 0x000ee20000300800 */
[----:B------:R-:W-:Y:S02]  /*43730*/  IMAD.MOV.U32 R0, RZ, RZ, R37 ;  /* 0x000000ffff007224 */ /* 0x000fe400078e0025 */
[----:B------:R-:W-:-:S02]  /*43740*/  IMAD.MOV.U32 R30, RZ, RZ, R17 ;  /* 0x000000ffff1e7224 */ /* 0x000fc400078e0011 */
[----:B------:R-:W-:Y:S01]  /*43750*/  IMAD.MOV.U32 R16, RZ, RZ, R18 ;  /* 0x000000ffff107224 */ /* 0x000fe200078e0012 */
[----:B------:R-:W3:Y:S01]  /*43760*/  LDL.LU R36, [R1+0xe30] ;  /* 0x000e300001247983 */ /* 0x000ee20000300800 */
[----:B------:R-:W-:Y:S02]  /*43770*/  IMAD.MOV.U32 R17, RZ, RZ, R19 ;  /* 0x000000ffff117224 */ /* 0x000fe400078e0013 */
[----:B------:R-:W-:Y:S01]  /*43780*/  IMAD.MOV.U32 R18, RZ, RZ, R38 ;  /* 0x000000ffff127224 */ /* 0x000fe200078e0026 */
[----:B------:R-:W3:Y:S01]  /*43790*/  LDL.LU R37, [R1+0xe34] ;  /* 0x000e340001257983 */ /* 0x000ee20000300800 */
[----:B------:R-:W-:-:S03]  /*437a0*/  IMAD.MOV.U32 R19, RZ, RZ, R39 ;  /* 0x000000ffff137224 */ /* 0x000fc600078e0027 */
        /* <DEDUP_REMOVED lines=15> */
[----:B------:R0:W-:Y:S04]  /*438a0*/  STL.64 [R1+0xe70], R4 ;  /* 0x000e700401007387 */ /* 0x0001e80000100a00 */
[----:B------:R1:W-:Y:S04]  /*438b0*/  STL.64 [R1+0xe78], R6 ;  /* 0x000e780601007387 */ /* 0x0003e80000100a00 */
[----:B0-----:R-:W2:Y:S04]  /*438c0*/  LDL.LU R4, [R1+0xe00] ;  /* 0x000e000001047983 */ /* 0x001ea80000300800 */
[----:B------:R-:W2:Y:S04]  /*438d0*/  LDL.LU R5, [R1+0xe04] ;  /* 0x000e040001057983 */ /* 0x000ea80000300800 */
[----:B-1----:R-:W2:Y:S04]  /*438e0*/  LDL.LU R6, [R1+0xe08] ;  /* 0x000e080001067983 */ /* 0x002ea80000300800 */
[----:B------:R-:W2:Y:S04]  /*438f0*/  LDL.LU R7, [R1+0xe0c] ;  /* 0x000e0c0001077983 */ /* 0x000ea80000300800 */
[----:B------:R-:W-:Y:S04]  /*43900*/  STL.64 [R1+0xe60], R44 ;  /* 0x000e602c01007387 */ /* 0x000fe80000100a00 */
[----:B------:R0:W-:Y:S04]  /*43910*/  STL.64 [R1+0xe68], R46 ;  /* 0x000e682e01007387 */ /* 0x0001e80000100a00 */
[----:B0-----:R-:W3:Y:S04]  /*43920*/  LDL.LU.64 R46, [R1+0x3040] ;  /* 0x00304000012e7983 */ /* 0x001ee80000300a00 */
[----:B------:R-:W4:Y:S04]  /*43930*/  LDL.LU.64 R44, [R1+0x3038] ;  /* 0x00303800012c7983 */ /* 0x000f280000300a00 */
[----:B------:R-:W-:Y:S04]  /*43940*/  STL.64 [R1+0x2f10], R50 ;  /* 0x002f103201007387 */ /* 0x000fe80000100a00 */
[----:B------:R0:W-:Y:S04]  /*43950*/  STL.64 [R1+0x2f08], R48 ;  /* 0x002f083001007387 */ /* 0x0001e80000100a00 */
[----:B0-----:R-:W2:Y:S04]  /*43960*/  LDL.LU R48, [R1+0xdc0] ;  /* 0x000dc00001307983 */ /* 0x001ea80000300800 */
[----:B------:R-:W2:Y:S04]  /*43970*/  LDL.LU R49, [R1+0xdc4] ;  /* 0x000dc40001317983 */ /* 0x000ea80000300800 */
[----:B------:R-:W2:Y:S04]  /*43980*/  LDL.LU R50, [R1+0xdc8] ;  /* 0x000dc80001327983 */ /* 0x000ea80000300800 */
[----:B------:R-:W2:Y:S01]  /*43990*/  LDL.LU R51, [R1+0xdcc] ;  /* 0x000dcc0001337983 */ /* 0x000ea20000300800 */
[C---:B---3--:R-:W-:Y:S06]  /*439a0*/  HMMA.16816.F32 R24, R32.reuse, R46, R24 ;  /* 0x0000002e2018723c */ /* 0x048fec0000001818 */
[----:B----4-:R-:W-:-:S15]  /*439b0*/  HMMA.16816.F32 R40, R32, R44, R40 ;  /* 0x0000002c2028723c */ /* 0x010fde0000001828 */
        /* <DEDUP_REMOVED lines=10> */
[----:B------:R0:W-:Y:S04]  /*43a60*/  STL.64 [R1+0x2ee8], R44 ;  /* 0x002ee82c01007387 */ /* 0x0001e80000100a00 */
[----:B0-----:R-:W4:Y:S04]  /*43a70*/  LDL.LU R44, [R1+0xdd0] ;  /* 0x000dd000012c7983 */ /* 0x001f280000300800 */
        /* <DEDUP_REMOVED lines=8> */
[----:B------:R-:W4:Y:S01]  /*43b00*/  LDL.LU.64 R36, [R1+0x3008] ;  /* 0x0030080001247983 */ /* 0x000f220000300a00 */
[C---:B---3--:R-:W-:Y:S06]  /*43b10*/  HMMA.16816.F32 R12, R32.reuse, R40, R12 ;  /* 0x00000028200c723c */ /* 0x048fec000000180c */
[----:B------:R-:W-:-:S15]  /*43b20*/  HMMA.16816.F32 R4, R32, R2, R4 ;  /* 0x000000022004723c */ /* 0x000fde0000001804 */
[----:B------:R-:W-:-:S02]  /*43b30*/  NOP ;  /* 0x0000000000007918 */ /* 0x000fc40000000000 */
[----:B------:R-:W-:Y:S04]  /*43b40*/  STL.64 [R1+0xe20], R12 ;  /* 0x000e200c01007387 */ /* 0x000fe80000100a00 */
[----:B------:R0:W-:Y:S04]  /*43b50*/  STL.64 [R1+0xe28], R14 ;  /* 0x000e280e01007387 */ /* 0x0001e80000100a00 */
[----:B0-----:R-:W3:Y:S04]  /*43b60*/  LDL.LU.64 R14, [R1+0x3000] ;  /* 0x00300000010e7983 */ /* 0x001ee80000300a00 */
[----:B------:R-:W3:Y:S04]  /*43b70*/  LDL.LU.64 R12, [R1+0x2ff8] ;  /* 0x002ff800010c7983 */ /* 0x000ee80000300a00 */
[----:B------:R-:W-:Y:S04]  /*43b80*/  STL.64 [R1+0x2ed0], R42 ;  /* 0x002ed02a01007387 */ /* 0x000fe80000100a00 */
[----:B------:R0:W-:Y:S04]  /*43b90*/  STL.64 [R1+0x2ec8], R40 ;  /* 0x002ec82801007387 */ /* 0x0001e80000100a00 */
[----:B0-----:R-:W3:Y:S04]  /*43ba0*/  LDL.LU R40, [R1+0xde0] ;  /* 0x000de00001287983 */ /* 0x001ee80000300800 */
[----:B------:R-:W3:Y:S04]  /*43bb0*/  LDL.LU R41, [R1+0xde4] ;  /* 0x000de40001297983 */ /* 0x000ee80000300800 */
[----:B------:R-:W3:Y:S04]  /*43bc0*/  LDL.LU R42, [R1+0xde8] ;  /* 0x000de800012a7983 */ /* 0x000ee80000300800 */
[----:B------:R-:W3:Y:S01]  /*43bd0*/  LDL.LU R43, [R1+0xdec] ;  /* 0x000dec00012b7983 */ /* 0x000ee20000300800 */
[----:B--2---:R-:W-:-:S15]  /*43be0*/  HMMA.16816.F32 R8, R32, R38, R8 ;  /* 0x000000262008723c */ /* 0x004fde0000001808 */
[----:B------:R-:W-:-:S08]  /*43bf0*/  NOP ;  /* 0x0000000000007918 */ /* 0x000fd00000000000 */
[----:B------:R-:W-:Y:S04]  /*43c00*/  STL.64 [R1+0xe10], R8 ;  /* 0x000e100801007387 */ /* 0x000fe80000100a00 */
[----:B------:R0:W-:Y:S04]  /*43c10*/  STL.64 [R1+0xe18], R10 ;  /* 0x000e180a01007387 */ /* 0x0001e80000100a00 */
[----:B0-----:R-:W2:Y:S04]  /*43c20*/  LDL.LU.64 R10, [R1+0x2ff0] ;  /* 0x002ff000010a7983 */ /* 0x001ea80000300a00 */
[----:B------:R-:W2:Y:S04]  /*43c30*/  LDL.LU.64 R8, [R1+0x2fe8] ;  /* 0x002fe80001087983 */ /* 0x000ea80000300a00 */
[----:B------:R-:W-:Y:S04]  /*43c40*/  STL.64 [R1+0x2f60], R38 ;  /* 0x002f602601007387 */ /* 0x000fe80000100a00 */
[----:B----4-:R0:W-:Y:S04]  /*43c50*/  STL.64 [R1+0x2f58], R36 ;  /* 0x002f582401007387 */ /* 0x0101e80000100a00 */
[----:B0-----:R-:W4:Y:S04]  /*43c60*/  LDL.LU R36, [R1+0xdf0] ;  /* 0x000df00001247983 */ /* 0x001f280000300800 */
[----:B------:R-:W4:Y:S04]  /*43c70*/  LDL.LU R37, [R1+0xdf4] ;  /* 0x000df40001257983 */ /* 0x000f280000300800 */
[----:B------:R-:W4:Y:S04]  /*43c80*/  LDL.LU R38, [R1+0xdf8] ;  /* 0x000df80001267983 */ /* 0x000f280000300800 */
[----:B------:R-:W4:Y:S04]  /*43c90*/  LDL.LU R39, [R1+0xdfc] ;  /* 0x000dfc0001277983 */ /* 0x000f280000300800 */
        /* <DEDUP_REMOVED lines=8> */
[C---:B---3--:R-:W-:Y:S06]  /*43d20*/  HMMA.16816.F32 R36, R32.reuse, R6, R40 ;  /* 0x000000062024723c */ /* 0x048fec0000001828 */
[----:B------:R-:W-:Y:S04]  /*43d30*/  STL.64 [R1+0x2ee0], R6 ;  /* 0x002ee00601007387 */ /* 0x000fe80000100a00 */
[----:B------:R2:W-:Y:S02]  /*43d40*/  STL.64 [R1+0x2ed8], R4 ;  /* 0x002ed80401007387 */ /* 0x0005e40000100a00 */
[C---:B--2---:R-:W-:Y:S11]  /*43d50*/  HMMA.16816.F32 R4, R32.reuse, R10, R48 ;  /* 0x0000000a2004723c */ /* 0x044ff60000001830 */
[----:B------:R-:W-:Y:S04]  /*43d60*/  STL.64 [R1+0xde0], R36 ;  /* 0x000de02401007387 */ /* 0x000fe80000100a00 */
[----:B------:R0:W-:Y:S02]  /*43d70*/  STL.64 [R1+0xde8], R38 ;  /* 0x000de82601007387 */ /* 0x0001e40000100a00 */
[----:B0-----:R-:W-:Y:S02]  /*43d80*/  HMMA.16816.F32 R36, R32, R8, R44 ;  /* 0x000000082024723c */ /* 0x001fe4000000182c */
[----:B------:R-:W-:-:S15]  /*43d90*/  STL.64 [R1+0x2f00], R10 ;  /* 0x002f000a01007387 */ /* 0x000fde0000100a00 */
[----:B------:R-:W-:-:S06]  /*43da0*/  NOP ;  /* 0x0000000000007918 */ /* 0x000fcc0000000000 */
[----:B------:R-:W-:Y:S04]  /*43db0*/  STL.64 [R1+0xdd0], R36 ;  /* 0x000dd02401007387 */ /* 0x000fe80000100a00 */
[----:B------:R-:W-:Y:S04]  /*43dc0*/  STL.64 [R1+0xdd8], R38 ;  /* 0x000dd82601007387 */ /* 0x000fe80000100a00 */
[----:B------:R0:W-:Y:S04]  /*43dd0*/  STL.64 [R1+0x2ef8], R8 ;  /* 0x002ef80801007387 */ /* 0x0001e80000100a00 */
[----:B------:R-:W-:Y:S04]  /*43de0*/  STL.64 [R1+0xdc0], R4 ;  /* 0x000dc00401007387 */ /* 0x000fe80000100a00 */
[----:B------:R1:W-:Y:S01]  /*43df0*/  STL.64 [R1+0xdc8], R6 ;  /* 0x000dc80601007387 */ /* 0x0003e20000100a00 */
[C---:B0-----:R-:W-:Y:S06]  /*43e00*/  HMMA.16816.F32 R8, R32.reuse, R12, R52 ;  /* 0x0000000c2008723c */ /* 0x041fec0000001834 */
[----:B-1----:R-:W-:Y:S07]  /*43e10*/  HMMA.16816.F32 R4, R32, R14, R56 ;  /* 0x0000000e2004723c */ /* 0x002fee0000001838 */
[----:B------:R-:W-:-:S02]  /*43e20*/  IMAD.MOV.U32 R58, RZ, RZ, R18 ;  /* 0x000000ffff3a7224 */ /* 0x000fc400078e0012 */
[----:B------:R-:W-:Y:S02]  /*43e30*/  IMAD.MOV.U32 R59, RZ, RZ, R19 ;  /* 0x000000ffff3b7224 */ /* 0x000fe400078e0013 */
[----:B------:R-:W-:Y:S02]  /*43e40*/  IMAD.MOV.U32 R56, RZ, RZ, R16 ;  /* 0x000000ffff387224 */ /* 0x000fe400078e0010 */
[----:B------:R-:W-:-:S04]  /*43e50*/  IMAD.MOV.U32 R57, RZ, RZ, R17 ;  /* 0x000000ffff397224 */ /* 0x000fc800078e0011 */
[----:B------:R-:W-:Y:S04]  /*43e60*/  STL.64 [R1+0xdb0], R8 ;  /* 0x000db00801007387 */ /* 0x000fe80000100a00 */
[----:B------:R-:W-:Y:S04]  /*43e70*/  STL.64 [R1+0xdb8], R10 ;  /* 0x000db80a01007387 */ /* 0x000fe80000100a00 */
[----:B------:R-:W2:Y:S04]  /*43e80*/  LDL.LU R18, [R1+0x2fd4] ;  /* 0x002fd40001127983 */ /* 0x000ea80000300800 */
[----:B------:R0:W-:Y:S04]  /*43e90*/  STL.64 [R1+0xda0], R4 ;  /* 0x000da00401007387 */ /* 0x0001e80000100a00 */
[----:B------:R1:W-:Y:S04]  /*43ea0*/  STL.64 [R1+0xda8], R6 ;  /* 0x000da80601007387 */ /* 0x0003e80000100a00 */
[----:B------:R-:W2:Y:S04]  /*43eb0*/  LDL.LU R19, [R1+0x2fd0] ;  /* 0x002fd00001137983 */ /* 0x000ea80000300800 */
[----:B------:R-:W3:Y:S04]  /*43ec0*/  LDL.LU R16, [R1+0x2fcc] ;  /* 0x002fcc0001107983 */ /* 0x000ee80000300800 */
[----:B------:R-:W3:Y:S04]  /*43ed0*/  LDL.LU R17, [R1+0x2fc8] ;  /* 0x002fc80001117983 */ /* 0x000ee80000300800 */
[----:B------:R-:W-:Y:S04]  /*43ee0*/  STL.64 [R1+0x2f70], R58 ;  /* 0x002f703a01007387 */ /* 0x000fe80000100a00 */
[----:B------:R-:W-:Y:S04]  /*43ef0*/  STL.64 [R1+0x2f68], R56 ;  /* 0x002f683801007387 */ /* 0x000fe80000100a00 */
[----:B------:R-:W4:Y:S04]  /*43f00*/  LDL.LU R48, [R1+0xd20] ;  /* 0x000d200001307983 */ /* 0x000f280000300800 */
[----:B------:R-:W4:Y:S04]  /*43f10*/  LDL.LU R49, [R1+0xd24] ;  /* 0x000d240001317983 */ /* 0x000f280000300800 */
[----:B------:R-:W2:Y:S04]  /*43f20*/  LDL.LU R50, [R1+0xd28] ;  /* 0x000d280001327983 */ /* 0x000ea80000300800 */
[----:B------:R-:W2:Y:S04]  /*43f30*/  LDL.LU R51, [R1+0xd2c] ;  /* 0x000d2c0001337983 */ /* 0x000ea80000300800 */
[----:B--2---:R-:W-:Y:S04]  /*43f40*/  STL.64 [R1+0x2f88], R50 ;  /* 0x002f883201007387 */ /* 0x004fe80000100a00 */
[----:B----4-:R2:W-:Y:S04]  /*43f50*/  STL.64 [R1+0x2f80], R48 ;  /* 0x002f803001007387 */ /* 0x0105e80000100a00 */
[----:B------:R-:W4:Y:S04]  /*43f60*/  LDL.LU R40, [R1+0xd30] ;  /* 0x000d300001287983 */ /* 0x000f280000300800 */
[----:B------:R-:W4:Y:S04]  /*43f70*/  LDL.LU R41, [R1+0xd34] ;  /* 0x000d340001297983 */ /* 0x000f280000300800 */
[----:B------:R-:W3:Y:S04]  /*43f80*/  LDL.LU R42, [R1+0xd38] ;  /* 0x000d3800012a7983 */ /* 0x000ee80000300800 */
[----:B------:R-:W3:Y:S01]  /*43f90*/  LDL.LU R43, [R1+0xd3c] ;  /* 0x000d3c00012b7983 */ /* 0x000ee20000300800 */
[----:B------:R-:W-:-:S02]  /*43fa0*/  IMAD.MOV.U32 R46, RZ, RZ, R31 ;  /* 0x000000ffff2e7224 */ /* 0x000fc400078e001f */
[----:B------:R-:W-:Y:S02]  /*43fb0*/  IMAD.MOV.U32 R47, RZ, RZ, R30 ;  /* 0x000000ffff2f7224 */ /* 0x000fe400078e001e */
[----:B------:R-:W-:Y:S02]  /*43fc0*/  IMAD.MOV.U32 R44, RZ, RZ, R29 ;  /* 0x000000ffff2c7224 */ /* 0x000fe400078e001d */
[----:B------:R-:W-:Y:S01]  /*43fd0*/  IMAD.MOV.U32 R45, RZ, RZ, R28 ;  /* 0x000000ffff2d7224 */ /* 0x000fe200078e001c */
[----:B---3--:R-:W-:Y:S04]  /*43fe0*/  STL.64 [R1+0x2fa0], R42 ;  /* 0x002fa02a01007387 */ /* 0x008fe80000100a00 */
[----:B----4-:R-:W-:Y:S04]  /*43ff0*/  STL.64 [R1+0x2f98], R40 ;  /* 0x002f982801007387 */ /* 0x010fe80000100a00 */
[----:B------:R-:W-:Y:S04]  /*44000*/  STL.64 [R1+0x2fb0], R46 ;  /* 0x002fb02e01007387 */ /* 0x000fe80000100a00 */
[----:B------:R3:W-:Y:S04]  /*44010*/  STL.64 [R1+0x2fa8], R44 ;  /* 0x002fa82c01007387 */ /* 0x0007e80000100a00 */
[----:B0-----:R-:W4:Y:S04]  /*44020*/  LDL.LU R4, [R1+0xd40] ;  /* 0x000d400001047983 */ /* 0x001f280000300800 */
[----:B------:R-:W4:Y:S04]  /*44030*/  LDL.LU R5, [R1+0xd44] ;  /* 0x000d440001057983 */ /* 0x000f280000300800 */
[----:B-1----:R-:W2:Y:S04]  /*44040*/  LDL.LU R6, [R1+0xd48] ;  /* 0x000d480001067983 */ /* 0x002ea80000300800 */
[----:B------:R-:W2:Y:S01]  /*44050*/  LDL.LU R7, [R1+0xd4c] ;  /* 0x000d4c0001077983 */ /* 0x000ea20000300800 */
[----:B------:R-:W-:-:S02]  /*44060*/  IMAD.MOV.U32 R8, RZ, RZ, R22 ;  /* 0x000000ffff087224 */ /* 0x000fc400078e0016 */
[----:B------:R-:W-:Y:S01]  /*44070*/  IMAD.MOV.U32 R11, RZ, RZ, R23 ;  /* 0x000000ffff0b7224 */ /* 0x000fe200078e0017 */
[----:B--2---:R-:W-:Y:S04]  /*44080*/  STL.64 [R1+0x2fc0], R6 ;  /* 0x002fc00601007387 */ /* 0x004fe80000100a00 */
[----:B----4-:R0:W-:Y:S04]  /*44090*/  STL.64 [R1+0x2fb8], R4 ;  /* 0x002fb80401007387 */ /* 0x0101e80000100a00 */
[----:B------:R-:W2:Y:S04]  /*440a0*/  LDL.LU R48, [R1+0xd60] ;  /* 0x000d600001307983 */ /* 0x000ea80000300800 */
[----:B------:R-:W2:Y:S04]  /*440b0*/  LDL.LU R49, [R1+0xd64] ;  /* 0x000d640001317983 */ /* 0x000ea80000300800 */
[----:B------:R-:W2:Y:S04]  /*440c0*/  LDL.LU R50, [R1+0xd68] ;  /* 0x000d680001327983 */ /* 0x000ea80000300800 */
[----:B------:R-:W2:Y:S04]  /*440d0*/  LDL.LU R51, [R1+0xd6c] ;  /* 0x000d6c0001337983 */ /* 0x000ea80000300800 */
[----:B---3--:R-:W3:Y:S04]  /*440e0*/  LDL.LU R44, [R1+0xd80] ;  /* 0x000d8000012c7983 */ /* 0x008ee80000300800 */
[----:B------:R-:W3:Y:S04]  /*440f0*/  LDL.LU R45, [R1+0xd84] ;  /* 0x000d8400012d7983 */ /* 0x000ee80000300800 */
[----:B------:R-:W3:Y:S04]  /*44100*/  LDL.LU R46, [R1+0xd88] ;  /* 0x000d8800012e7983 */ /* 0x000ee80000300800 */
[----:B------:R-:W3:Y:S04]  /*44110*/  LDL.LU R47, [R1+0xd8c] ;  /* 0x000d8c00012f7983 */ /* 0x000ee80000300800 */
[----:B0-----:R-:W4:Y:S04]  /*44120*/  LDL.LU R4, [R1+0xd90] ;  /* 0x000d900001047983 */ /* 0x001f280000300800 */
[----:B------:R-:W4:Y:S04]  /*44130*/  LDL.LU R5, [R1+0xd94] ;  /* 0x000d940001057983 */ /* 0x000f280000300800 */
[----:B------:R-:W4:Y:S04]  /*44140*/  LDL.LU R6, [R1+0xd98] ;  /* 0x000d980001067983 */ /* 0x000f280000300800 */
[----:B------:R-:W4:Y:S04]  /*44150*/  LDL.LU R7, [R1+0xd9c] ;  /* 0x000d9c0001077983 */ /* 0x000f280000300800 */
        /* <DEDUP_REMOVED lines=11> */
[----:B------:R-:W-:-:S03]  /*44210*/  IMAD.MOV.U32 R10, RZ, RZ, R25 ;  /* 0x000000ffff0a7224 */ /* 0x000fc600078e0019 */
[----:B------:R-:W2:Y:S04]  /*44220*/  LDL.LU R55, [R1+0xd1c] ;  /* 0x000d1c0001377983 */ /* 0x000ea80000300800 */
[----:B------:R-:W2:Y:S04]  /*44230*/  LDL.LU R25, [R1+0x20b0] ;  /* 0x0020b00001197983 */ /* 0x000ea80000300800 */
[----:B------:R-:W2:Y:S01]  /*44240*/  LDL.LU R30, [R1+0x20ac] ;  /* 0x0020ac00011e7983 */ /* 0x000ea20000300800 */
[----:B------:R-:W-:-:S03]  /*44250*/  IMAD.MOV.U32 R9, RZ, RZ, R0 ;  /* 0x000000ffff097224 */ /* 0x000fc600078e0000 */
        /* <DEDUP_REMOVED lines=16> */
[C---:B---3--:R-:W-:Y:S06]  /*44360*/  HMMA.16816.F32 R44, R32.reuse, R18, R44 ;  /* 0x00000012202c723c */ /* 0x048fec000000182c */
[C---:B----4-:R-:W-:Y:S06]  /*44370*/  HMMA.16816.F32 R4, R32.reuse, R16, R4 ;  /* 0x000000102004723c */ /* 0x050fec0000001804 */
[----:B--2---:R-:W-:Y:S01]  /*44380*/  HMMA.16816.F32 R40, R32, R20, R40 ;  /* 0x000000142028723c */ /* 0x004fe20000001828 */
[----:B------:R-:W-:-:S15]  /*44390*/  IMAD R28, R28, 0x100, R22 ;  /* 0x000001001c1c7824 */ /* 0x000fde00078e0216 */
[----:B------:R-:W-:-:S01]  /*443a0*/  NOP ;  /* 0x0000000000007918 */ /* 0x000fc20000000000 */
[----:B------:R-:W-:Y:S04]  /*443b0*/  STL.64 [R1+0xd90], R4 ;  /* 0x000d900401007387 */ /* 0x000fe80000100a00 */
[----:B------:R0:W-:Y:S04]  /*443c0*/  STL.64 [R1+0xd98], R6 ;  /* 0x000d980601007387 */ /* 0x0001e80000100a00 */
[----:B0-----:R-:W2:Y:S04]  /*443d0*/  LDL.LU.64 R6, [R1+0x2fc0] ;  /* 0x002fc00001067983 */ /* 0x001ea80000300a00 */
[----:B------:R-:W2:Y:S04]  /*443e0*/  LDL.LU.64 R4, [R1+0x2fb8] ;  /* 0x002fb80001047983 */ /* 0x000ea80000300a00 */
[----:B------:R-:W-:Y:S04]  /*443f0*/  STL.64 [R1+0xd80], R44 ;  /* 0x000d802c01007387 */ /* 0x000fe80000100a00 */
[----:B------:R0:W-:Y:S04]  /*44400*/  STL.64 [R1+0xd88], R46 ;  /* 0x000d882e01007387 */ /* 0x0001e80000100a00 */
[----:B0-----:R-:W3:Y:S04]  /*44410*/  LDL.LU.64 R46, [R1+0x2fb0] ;  /* 0x002fb000012e7983 */ /* 0x001ee80000300a00 */
[----:B------:R-:W2:Y:S04]  /*44420*/  LDL.LU.64 R44, [R1+0x2fa8] ;  /* 0x002fa800012c7983 */ /* 0x000ea80000300a00 */
[----:B------:R-:W-:Y:S04]  /*44430*/  STL.64 [R1+0x2eb0], R18 ;  /* 0x002eb01201007387 */ /* 0x000fe80000100a00 */
[----:B------:R0:W-:Y:S01]  /*44440*/  STL.64 [R1+0x2ea8], R16 ;  /* 0x002ea81001007387 */ /* 0x0001e20000100a00 */
[----:B------:R-:W-:-:S03]  /*44450*/  IMAD R29, R29, 0x100, R23 ;  /* 0x000001001d1d7824 */ /* 0x000fc600078e0217 */
[----:B0-----:R-:W4:Y:S04]  /*44460*/  LDL.LU R16, [R1+0x480] ;  /* 0x0004800001107983 */ /* 0x001f280000300800 */
[----:B------:R-:W4:Y:S04]  /*44470*/  LDL.LU R17, [R1+0x484] ;  /* 0x0004840001117983 */ /* 0x000f280000300800 */
[----:B------:R-:W4:Y:S04]  /*44480*/  LDL.LU R18, [R1+0x488] ;  /* 0x0004880001127983 */ /* 0x000f280000300800 */
[----:B------:R-:W4:Y:S04]  /*44490*/  LDL.LU R19, [R1+0x48c] ;  /* 0x00048c0001137983 */ /* 0x000f280000300800 */
[----:B------:R-:W-:Y:S04]  /*444a0*/  STL.64 [R1+0xd70], R40 ;  /* 0x000d702801007387 */ /* 0x000fe80000100a00 */
[----:B------:R0:W-:Y:S04]  /*444b0*/  STL.64 [R1+0xd78], R42 ;  /* 0x000d782a01007387 */ /* 0x0001e80000100a00 */
[----:B0-----:R-:W3:Y:S04]  /*444c0*/  LDL.LU.64 R42, [R1+0x2fa0] ;  /* 0x002fa000012a7983 */ /* 0x001ee80000300a00 */
[----:B------:R-:W3:Y:S04]  /*444d0*/  LDL.LU.64 R40, [R1+0x2f98] ;  /* 0x002f980001287983 */ /* 0x000ee80000300a00 */
[----:B------:R-:W2:Y:S04]  /*444e0*/  LDL.LU R22, [R1+0x2f94] ;  /* 0x002f940001167983 */ /* 0x000ea80000300800 */
[----:B------:R-:W2:Y:S01]  /*444f0*/  LDL.LU R23, [R1+0x2f90] ;  /* 0x002f900001177983 */ /* 0x000ea20000300800 */
[----:B------:R-:W-:Y:S01]  /*44500*/  IMAD R30, R30, 0x100, R25 ;  /* 0x000001001e1e7824 */ /* 0x000fe200078e0219 */
[----:B--2---:R-:W-:-:S15]  /*44510*/  HMMA.16816.F32 R48, R32, R22, R48 ;  /* 0x000000162030723c */ /* 0x004fde0000001830 */
[----:B------:R-:W-:-:S08]  /*44520*/  NOP ;  /* 0x0000000000007918 */ /* 0x000fd00000000000 */
        /* <DEDUP_REMOVED lines=9> */
[----:B------:R-:W2:Y:S04]  /*445c0*/  LDL.LU R23, [R1+0xd5c] ;  /* 0x000d5c0001177983 */ /* 0x000ea80000300800 */
[----:B------:R-:W4:Y:S01]  /*445d0*/  LDL.LU R25, [R1+0x2f78] ;  /* 0x002f780001197983 */ /* 0x000f220000300800 */
[C---:B------:R-:W-:Y:S06]  /*445e0*/  HMMA.16816.F32 R36, R32.reuse, R26, R36 ;  /* 0x0000001a2024723c */ /* 0x040fec0000001824 */
[----:B----4-:R-:W-:-:S15]  /*445f0*/  HMMA.16816.F32 R56, R32, R24, R56 ;  /* 0x000000182038723c */ /* 0x010fde0000001838 */
[----:B------:R-:W-:-:S08]  /*44600*/  NOP ;  /* 0x0000000000007918 */ /* 0x000fd00000000000 */
[----:B------:R-:W-:Y:S04]  /*44610*/  STL.64 [R1+0x1110], R56 ;  /* 0x0011103801007387 */ /* 0x000fe80000100a00 */
[----:B------:R0:W-:Y:S04]  /*44620*/  STL.64 [R1+0x1118], R58 ;  /* 0x0011183a01007387 */ /* 0x0001e80000100a00 */
[----:B0-----:R-:W4:Y:S04]  /*44630*/  LDL.LU.64 R58, [R1+0x2f70] ;  /* 0x002f7000013a7983 */ /* 0x001f280000300a00 */
[----:B------:R-:W4:Y:S04]  /*44640*/  LDL.LU.64 R56, [R1+0x2f68] ;  /* 0x002f680001387983 */ /* 0x000f280000300a00 */
[----:B------:R-:W-:Y:S04]  /*44650*/  STL.64 [R1+0x1100], R36 ;  /* 0x0011002401007387 */ /* 0x000fe80000100a00 */
[----:B------:R0:W-:Y:S04]  /*44660*/  STL.64 [R1+0x1108], R38 ;  /* 0x0011082601007387 */ /* 0x0001e80000100a00 */
[----:B0-----:R-:W4:Y:S04]  /*44670*/  LDL.LU.64 R38, [R1+0x2f60] ;  /* 0x002f600001267983 */ /* 0x001f280000300a00 */
[----:B------:R-:W2:Y:S01]  /*44680*/  LDL.LU.64 R36, [R1+0x2f58] ;  /* 0x002f580001247983 */ /* 0x000ea20000300a00 */
[----:B------:R-:W-:Y:S01]  /*44690*/  IMAD R31, R0, 0x100, R31 ;  /* 0x00000100001f7824 */ /* 0x000fe200078e021f */
[----:B------:R-:W-:-:S02]  /*446a0*/  F2FP.F16.E5M2.UNPACK_B R28, R28 ;  /* 0x0000001cff1c723e */ /* 0x000fc400020004ff */
[----:B------:R-:W-:Y:S02]  /*446b0*/  F2FP.F16.E5M2.UNPACK_B R29, R29 ;  /* 0x0000001dff1d723e */ /* 0x000fe400020004ff */
[----:B------:R-:W-:Y:S02]  /*446c0*/  F2FP.F16.E5M2.UNPACK_B R30, R30 ;  /* 0x0000001eff1e723e */ /* 0x000fe400020004ff */
[----:B------:R-:W-:-:S07]  /*446d0*/  F2FP.F16.E5M2.UNPACK_B R31, R31 ;  /* 0x0000001fff1f723e */ /* 0x000fce00020004ff */
[C---:B------:R-:W-:Y:S06]  /*446e0*/  HMMA.16816.F32 R16, R28.reuse, R8, R16 ;  /* 0x000000081c10723c */ /* 0x040fec0000001810 */
[C---:B------:R-:W-:Y:S06]  /*446f0*/  HMMA.16816.F32 R8, R28.reuse, R10, R12 ;  /* 0x0000000a1c08723c */ /* 0x040fec000000180c */
[C---:B------:R-:W-:Y:S01]  /*44700*/  HMMA.16816.F32 R4, R28.reuse, R44, R4 ;  /* 0x0000002c1c04723c */ /* 0x040fe20000001804 */
[----:B------:R-:W-:Y:S04]  /*44710*/  STL.64 [R1+0x2ea0], R26 ;  /* 0x002ea01a01007387 */ /* 0x000fe80000100a00 */
[----:B------:R-:W-:Y:S01]  /*44720*/  STL.64 [R1+0x2e98], R24 ;  /* 0x002e981801007387 */ /* 0x000fe20000100a00 */
[----:B---3--:R-:W-:Y:S06]  /*44730*/  HMMA.16816.F32 R12, R28, R46, R40 ;  /* 0x0000002e1c0c723c */ /* 0x008fec0000001828 */
[----:B--2---:R-:W-:Y:S01]  /*44740*/  HMMA.16816.F32 R20, R32, R36, R20 ;  /* 0x000000242014723c */ /* 0x004fe20000001814 */
[----:B----4-:R-:W-:Y:S05]  /*44750*/  STL.64 [R1+0x2f40], R38 ;  /* 0x002f402601007387 */ /* 0x010fea0000100a00 */
[----:B------:R-:W-:-:S15]  /*44760*/  STL.64 [R1+0x2f38], R36 ;  /* 0x002f382401007387 */ /* 0x000fde0000100a00 */
[----:B------:R-:W-:-:S02]  /*44770*/  NOP ;  /* 0x0000000000007918 */ /* 0x000fc40000000000 */
[----:B------:R-:W-:Y:S04]  /*44780*/  STL.64 [R1+0xd50], R20 ;  /* 0x000d501401007387 */ /* 0x000fe80000100a00 */
[----:B------:R-:W-:Y:S04]  /*44790*/  STL.64 [R1+0xd58], R22 ;  /* 0x000d581601007387 */ /* 0x000fe80000100a00 */
[----:B------:R-:W-:Y:S04]  /*447a0*/  STL.64 [R1+0x480], R16 ;  /* 0x0004801001007387 */ /* 0x000fe80000100a00 */
[----:B------:R-:W-:Y:S04]  /*447b0*/  STL.64 [R1+0x488], R18 ;  /* 0x0004881201007387 */ /* 0x000fe80000100a00 */
[----:B------:R-:W-:Y:S04]  /*447c0*/  STL.64 [R1+0x470], R8 ;  /* 0x0004700801007387 */ /* 0x000fe80000100a00 */
[----:B------:R0:W-:Y:S04]  /*447d0*/  STL.64 [R1+0x478], R10 ;  /* 0x0004780a01007387 */ /* 0x0001e80000100a00 */
[----:B------:R-:W-:Y:S04]  /*447e0*/  STL.64 [R1+0xd40], R4 ;  /* 0x000d400401007387 */ /* 0x000fe80000100a00 */
[----:B------:R1:W-:Y:S01]  /*447f0*/  STL.64 [R1+0xd48], R6 ;  /* 0x000d480601007387 */ /* 0x0003e20000100a00 */
[C---:B0-----:R-:W-:Y:S06]  /*44800*/  HMMA.16816.F32 R8, R28.reuse, R56, R48 ;  /* 0x000000381c08723c */ /* 0x041fec0000001830 */
[C---:B-1----:R-:W-:Y:S01]  /*44810*/  HMMA.16816.F32 R4, R28.reuse, R58, R52 ;  /* 0x0000003a1c04723c */ /* 0x042fe20000001834 */
[----:B------:R0:W-:Y:S04]  /*44820*/  STL.64 [R1+0xd30], R12 ;  /* 0x000d300c01007387 */ /* 0x0001e80000100a00 */
[----:B------:R1:W-:Y:S04]  /*44830*/  STL.64 [R1+0xd38], R14 ;  /* 0x000d380e01007387 */ /* 0x0003e80000100a00 */
[----:B------:R-:W2:Y:S08]  /*44840*/  LDL.LU R20, [R1+0xc10] ;  /* 0x000c100001147983 */ /* 0x000eb00000300800 */
[----:B------:R3:W-:Y:S04]  /*44850*/  STL.64 [R1+0xd20], R8 ;  /* 0x000d200801007387 */ /* 0x0007e80000100a00 */
[----:B------:R4:W-:Y:S04]  /*44860*/  STL.64 [R1+0xd28], R10 ;  /* 0x000d280a01007387 */ /* 0x0009e80000100a00 */
        /* <DEDUP_REMOVED lines=29> */
[----:B------:R-:W2:Y:S04]  /*44a40*/  LDL.LU R48, [R1+0xcc0] ;  /* 0x000cc00001307983 */ /* 0x000ea80000300800 */
[----:B------:R-:W2:Y:S04]  /*44a50*/  LDL.LU R49, [R1+0xcc4] ;  /* 0x000cc40001317983 */ /* 0x000ea80000300800 */
[----:B------:R-:W2:Y:S04]  /*44a60*/  LDL.LU R50, [R1+0xcc8] ;  /* 0x000cc80001327983 */ /* 0x000ea80000300800 */
[----:B------:R-:W2:Y:S04]  /*44a70*/  LDL.LU R51, [R1+0xccc] ;  /* 0x000ccc0001337983 */ /* 0x000ea80000300800 */
[----:B---3--:R-:W3:Y:S04]  /*44a80*/  LDL.LU R8, [R1+0xcb0] ;  /* 0x000cb00001087983 */ /* 0x008ee80000300800 */
[----:B------:R-:W3:Y:S04]  /*44a90*/  LDL.LU R9, [R1+0xcb4] ;  /* 0x000cb40001097983 */ /* 0x000ee80000300800 */
[----:B----4-:R-:W3:Y:S04]  /*44aa0*/  LDL.LU R10, [R1+0xcb8] ;  /* 0x000cb800010a7983 */ /* 0x010ee80000300800 */
        /* <DEDUP_REMOVED lines=92> */
[----:B--2---:R-:W-:-:S15]  /*45070*/  HMMA.16816.F32 R44, R28, R42, R44 ;  /* 0x0000002a1c2c723c */ /* 0x004fde000000182c */
[----:B------:R-:W-:-:S08]  /*45080*/  NOP ;  /* 0x0000000000007918 */ /* 0x000fd00000000000 */
[----:B------:R-:W-:Y:S04]  /*45090*/  STL.64 [R1+0xc70], R44 ;  /* 0x000c702c01007387 */ /* 0x000fe80000100a00 */
[----:B------:R4:W-:Y:S02]  /*450a0*/  STL.64 [R1+0xc78], R46 ;  /* 0x000c782e01007387 */ /* 0x0009e40000100a00 */
[C---:B----4-:R-:W-:Y:S02]  /*450b0*/  HMMA.16816.F32 R44, R28.reuse, R40, R48 ;  /* 0x000000281c2c723c */ /* 0x050fe40000001830 */
[----:B------:R-:W-:Y:S04]  /*450c0*/  STL.64 [R1+0x2e30], R42 ;  /* 0x002e302a01007387 */ /* 0x000fe80000100a00 */
[----:B------:R0:W-:Y:S01]  /*450d0*/  STL.64 [R1+0x2e28], R40 ;  /* 0x002e282801007387 */ /* 0x0001e20000100a00 */
[C---:B------:R-:W-:Y:S06]  /*450e0*/  HMMA.16816.F32 R32, R28.reuse, R4, R32 ;  /* 0x000000041c20723c */ /* 0x040fec0000001820 */
[C---:B0-----:R-:W-:Y:S10]  /*450f0*/  HMMA.16816.F32 R40, R28.reuse, R38, R52 ;  /* 0x000000261c28723c */ /* 0x041ff40000001834 */
[----:B------:R-:W-:Y:S04]  /*45100*/  STL.64 [R1+0xc60], R44 ;  /* 0x000c602c01007387 */ /* 0x000fe80000100a00 */
[----:B------:R-:W-:Y:S04]  /*45110*/  STL.64 [R1+0xc68], R46 ;  /* 0x000c682e01007387 */ /* 0x000fe80000100a00 */
[----:B------:R-:W-:Y:S04]  /*45120*/  STL.64 [R1+0x2ec0], R38 ;  /* 0x002ec02601007387 */ /* 0x000fe80000100a00 */
[----:B------:R0:W-:Y:S02]  /*45130*/  STL.64 [R1+0x2eb8], R36 ;  /* 0x002eb82401007387 */ /* 0x0001e40000100a00 */
[C---:B0-----:R-:W-:Y:S02]  /*45140*/  HMMA.16816.F32 R36, R28.reuse, R2, R56 ;  /* 0x000000021c24723c */ /* 0x041fe40000001838 */
[----:B------:R-:W-:Y:S04]  /*45150*/  STL.64 [R1+0xc50], R40 ;  /* 0x000c502801007387 */ /* 0x000fe80000100a00 */
[----:B------:R-:W-:Y:S01]  /*45160*/  STL.64 [R1+0xc58], R42 ;  /* 0x000c582a01007387 */ /* 0x000fe20000100a00 */
[----:B------:R-:W-:-:S15]  /*45170*/  HMMA.16816.F32 R24, R28, R6, R24 ;  /* 0x000000061c18723c */ /* 0x000fde0000001818 */
[----:B------:R-:W-:-:S01]  /*45180*/  NOP ;  /* 0x0000000000007918 */ /* 0x000fc20000000000 */
[----:B------:R-:W-:Y:S04]  /*45190*/  STL.64 [R1+0xc40], R36 ;  /* 0x000c402401007387 */ /* 0x000fe80000100a00 */
[----:B------:R-:W-:Y:S04]  /*451a0*/  STL.64 [R1+0xc48], R38 ;  /* 0x000c482601007387 */ /* 0x000fe80000100a00 */
[----:B------:R-:W-:Y:S04]  /*451b0*/  STL.64 [R1+0x2df0], R6 ;  /* 0x002df00601007387 */ /* 0x000fe80000100a00 */
[----:B------:R-:W-:Y:S04]  /*451c0*/  STL.64 [R1+0xc30], R32 ;  /* 0x000c302001007387 */ /* 0x000fe80000100a00 */
[----:B------:R-:W-:Y:S04]  /*451d0*/  STL.64 [R1+0xc38], R34 ;  /* 0x000c382201007387 */ /* 0x000fe80000100a00 */
[----:B------:R0:W-:Y:S02]  /*451e0*/  STL.64 [R1+0x2de8], R4 ;  /* 0x002de80401007387 */ /* 0x0001e40000100a00 */
[C---:B0-----:R-:W-:Y:S02]  /*451f0*/  HMMA.16816.F32 R4, R28.reuse, R10, R16 ;  /* 0x0000000a1c04723c */ /* 0x041fe40000001810 */
[----:B------:R-:W-:Y:S04]  /*45200*/  STL.64 [R1+0xc20], R24 ;  /* 0x000c201801007387 */ /* 0x000fe80000100a00 */
[----:B------:R-:W-:Y:S04]  /*45210*/  STL.64 [R1+0xc28], R26 ;  /* 0x000c281a01007387 */ /* 0x000fe80000100a00 */
[----:B------:R-:W2:Y:S04]  /*45220*/  LDL.LU R48, [R1+0xb90] ;  /* 0x000b900001307983 */ /* 0x000ea80000300800 */
[----:B------:R-:W-:Y:S04]  /*45230*/  STL.64 [R1+0xc10], R20 ;  /* 0x000c101401007387 */ /* 0x000fe80000100a00 */
[----:B------:R-:W-:Y:S05]  /*45240*/  STL.64 [R1+0xc18], R22 ;  /* 0x000c181601007387 */ /* 0x000fea0000100a00 */
[----:B------:R0:W-:Y:S04]  /*45250*/  STL.64 [R1+0xc00], R4 ;  /* 0x000c000401007387 */ /* 0x0001e80000100a00 */
[----:B------:R1:W-:Y:S04]  /*45260*/  STL.64 [R1+0xc08], R6 ;  /* 0x000c080601007387 */ /* 0x0003e80000100a00 */
[----:B------:R-:W2:Y:S04]  /*45270*/  LDL.LU R49, [R1+0xb94] ;  /* 0x000b940001317983 */ /* 0x000ea80000300800 */
[----:B------:R-:W2:Y:S04]  /*45280*/  LDL.LU R50, [R1+0xb98] ;  /* 0x000b980001327983 */ /* 0x000ea80000300800 */
[----:B------:R-:W2:Y:S04]  /*45290*/  LDL.LU R51, [R1+0xb9c] ;  /* 0x000b9c0001337983 */ /* 0x000ea80000300800 */
[----:B0-----:R-:W3:Y:S04]  /*452a0*/  LDL.LU R4, [R1+0xba0] ;  /* 0x000ba00001047983 */ /* 0x001ee80000300800 */
[----:B------:R-:W3:Y:S04]  /*452b0*/  LDL.LU R5, [R1+0xba4] ;  /* 0x000ba40001057983 */ /* 0x000ee80000300800 */
[----:B-1----:R-:W3:Y:S04]  /*452c0*/  LDL.LU R6, [R1+0xba8] ;  /* 0x000ba80001067983 */ /* 0x002ee80000300800 */
        /* <DEDUP_REMOVED lines=36> */
[----:B------:R-:W3:Y:S04]  /*45510*/  LDL.64 R58, [R1+0x30] ;  /* 0x00003000013a7983 */ /* 0x000ee80000100a00 */
[----:B------:R0:W-:Y:S04]  /*45520*/  STL.64 [R1+0x2dd0], R10 ;  /* 0x002dd00a01007387 */ /* 0x0001e80000100a00 */
[----:B0-----:R-:W3:Y:S04]  /*45530*/  LDL.LU R11, [R1+0x20c0] ;  /* 0x0020c000010b7983 */ /* 0x001ee80000300800 */
[----:B------:R-:W-:Y:S01]  /*45540*/  STL.64 [R1+0x2dc8], R8 ;  /* 0x002dc80801007387 */ /* 0x000fe20000100a00 */
[C---:B----4-:R-:W-:Y:S06]  /*45550*/  HMMA.16816.F32 R16, R28.reuse, R14, R16 ;  /* 0x0000000e1c10723c */ /* 0x050fec0000001810 */
[----:B--2---:R-:W-:-:S15]  /*45560*/  HMMA.16816.F32 R36, R28, R12, R36 ;  /* 0x0000000c1c24723c */ /* 0x004fde0000001824 */
[----:B------:R-:W-:-:S08]  /*45570*/  NOP ;  /* 0x0000000000007918 */ /* 0x000fd00000000000 */
[----:B------:R-:W-:Y:S04]  /*45580*/  STL.64 [R1+0xbf0], R36 ;  /* 0x000bf02401007387 */ /* 0x000fe80000100a00 */
[----:B------:R0:W-:Y:S04]  /*45590*/  STL.64 [R1+0xbf8], R38 ;  /* 0x000bf82601007387 */ /* 0x0001e80000100a00 */
[----:B0-----:R-:W2:Y:S04]  /*455a0*/  LDL.LU.64 R38, [R1+0x2ec0] ;  /* 0x002ec00001267983 */ /* 0x001ea80000300a00 */
        /* <DEDUP_REMOVED lines=20> */
[----:B0-----:R-:W2:Y:S04]  /*456f0*/  LDL.LU.64 R22, [R1+0x2e90] ;  /* 0x002e900001167983 */ /* 0x001ea80000300a00 */
[----:B------:R-:W4:Y:S04]  /*45700*/  LDL.LU.64 R20, [R1+0x2e88] ;  /* 0x002e880001147983 */ /* 0x000f280000300a00 */
[----:B------:R-:W-:Y:S04]  /*45710*/  STL.64 [R1+0x2e00], R18 ;  /* 0x002e001201007387 */ /* 0x000fe80000100a00 */
[----:B------:R-:W-:Y:S01]  /*45720*/  STL.64 [R1+0x2df8], R16 ;  /* 0x002df81001007387 */ /* 0x000fe20000100a00 */
[----:B------:R-:W-:-:S02]  /*45730*/  IMAD R32, R32, 0x100, R11 ;  /* 0x0000010020207824 */ /* 0x000fc400078e020b */
[----:B------:R-:W-:Y:S02]  /*45740*/  IMAD R33, R33, 0x100, R56 ;  /* 0x0000010021217824 */ /* 0x000fe400078e0238 */
[----:B------:R-:W-:Y:S02]  /*45750*/  IMAD R34, R34, 0x100, R57 ;  /* 0x0000010022227824 */ /* 0x000fe400078e0239 */
[----:B------:R-:W-:Y:S01]  /*45760*/  IMAD R35, R0, 0x100, R35 ;  /* 0x0000010000237824 */ /* 0x000fe200078e0223 */
[----:B------:R-:W-:Y:S02]  /*45770*/  F2FP.F16.E5M2.UNPACK_B R32, R32 ;  /* 0x00000020ff20723e */ /* 0x000fe400020004ff */
[----:B------:R-:W-:Y:S02]  /*45780*/  F2FP.F16.E5M2.UNPACK_B R33, R33 ;  /* 0x00000021ff21723e */ /* 0x000fe400020004ff */
[----:B------:R-:W-:Y:S02]  /*45790*/  F2FP.F16.E5M2.UNPACK_B R34, R34 ;  /* 0x00000022ff22723e */ /* 0x000fe400020004ff */
[----:B------:R-:W-:Y:S01]  /*457a0*/  F2FP.F16.E5M2.UNPACK_B R35, R35 ;  /* 0x00000023ff23723e */ /* 0x000fe200020004ff */
[C---:B----4-:R-:W-:Y:S06]  /*457b0*/  HMMA.16816.F32 R12, R28.reuse, R20, R12 ;  /* 0x000000141c0c723c */ /* 0x050fec000000180c */
[----:B--2---:R-:W-:Y:S01]  /*457c0*/  HMMA.16816.F32 R4, R28, R22, R4 ;  /* 0x000000161c04723c */ /* 0x004fe20000001804 */
[----:B------:R-:W-:Y:S04]  /*457d0*/  STL [R1+0x2dc4], R20 ;  /* 0x002dc41401007387 */ /* 0x000fe80000100800 */
[----:B------:R-:W-:-:S12]  /*457e0*/  STL [R1+0x2dc0], R21 ;  /* 0x002dc01501007387 */ /* 0x000fd80000100800 */
[----:B------:R-:W-:Y:S04]  /*457f0*/  STL.64 [R1+0xbb0], R12 ;  /* 0x000bb00c01007387 */ /* 0x000fe80000100a00 */
[----:B------:R-:W-:Y:S04]  /*45800*/  STL.64 [R1+0xbb8], R14 ;  /* 0x000bb80e01007387 */ /* 0x000fe80000100a00 */
[----:B------:R-:W-:Y:S04]  /*45810*/  STL [R1+0x2dbc], R22 ;  /* 0x002dbc1601007387 */ /* 0x000fe80000100800 */
[----:B------:R-:W-:Y:S04]  /*45820*/  STL [R1+0x2db8], R23 ;  /* 0x002db81701007387 */ /* 0x000fe80000100800 */
[----:B------:R-:W-:Y:S04]  /*45830*/  STL.64 [R1+0xba0], R4 ;  /* 0x000ba00401007387 */ /* 0x000fe80000100a00 */
[----:B------:R3:W-:Y:S02]  /*45840*/  STL.64 [R1+0xba8], R6 ;  /* 0x000ba80601007387 */ /* 0x0007e40000100a00 */
[C---:B---3--:R-:W-:Y:S06]  /*45850*/  HMMA.16816.F32 R4, R28.reuse, R24, R40 ;  /* 0x000000181c04723c */ /* 0x048fec0000001828 */
[----:B------:R-:W-:Y:S04]  /*45860*/  STL [R1+0x2db4], R24 ;  /* 0x002db41801007387 */ /* 0x000fe80000100800 */
[----:B------:R-:W-:Y:S01]  /*45870*/  STL [R1+0x2db0], R25 ;  /* 0x002db01901007387 */ /* 0x000fe20000100800 */
[----:B------:R-:W-:-:S12]  /*45880*/  HMMA.16816.F32 R8, R28, R26, R44 ;  /* 0x0000001a1c08723c */ /* 0x000fd8000000182c */
[----:B------:R-:W-:Y:S04]  /*45890*/  STL.64 [R1+0x10f0], R4 ;  /* 0x0010f00401007387 */ /* 0x000fe80000100a00 */
[----:B------:R0:W-:Y:S02]  /*458a0*/  STL.64 [R1+0x10f8], R6 ;  /* 0x0010f80601007387 */ /* 0x0001e40000100a00 */
[----:B0-----:R-:W-:Y:S02]  /*458b0*/  HMMA.16816.F32 R4, R28, R36, R48 ;  /* 0x000000241c04723c */ /* 0x001fe40000001830 */
[----:B------:R-:W-:Y:S04]  /*458c0*/  STL.64 [R1+0x2e10], R38 ;  /* 0x002e102601007387 */ /* 0x000fe80000100a00 */
[----:B------:R-:W-:Y:S04]  /*458d0*/  STL.64 [R1+0x10e0], R8 ;  /* 0x0010e00801007387 */ /* 0x000fe80000100a00 */
[----:B------:R-:W-:Y:S04]  /*458e0*/  STL.64 [R1+0x10e8], R10 ;  /* 0x0010e80a01007387 */ /* 0x000fe80000100a00 */
[----:B------:R-:W-:Y:S09]  /*458f0*/  STL.64 [R1+0x2e08], R36 ;  /* 0x002e082401007387 */ /* 0x000ff20000100a00 */
[----:B------:R-:W-:Y:S04]  /*45900*/  STL.64 [R1+0xb90], R4 ;  /* 0x000b900401007387 */ /* 0x000fe80000100a00 */
[----:B------:R0:W-:Y:S02]  /*45910*/  STL.64 [R1+0xb98], R6 ;  /* 0x000b980601007387 */ /* 0x0001e40000100a00 */
[----:B0-----:R-:W-:-:S15]  /*45920*/  HMMA.16816.F32 R4, R32, R58, R52 ;  /* 0x0000003a2004723c */ /* 0x001fde0000001834 */
[----:B------:R-:W-:-:S08]  /*45930*/  NOP ;  /* 0x0000000000007918 */ /* 0x000fd00000000000 */
[----:B------:R0:W-:Y:S04]  /*45940*/  STL.64 [R1+0x460], R4 ;  /* 0x0004600401007387 */ /* 0x0001e80000100a00 */
[----:B------:R1:W-:Y:S04]  /*45950*/  STL.64 [R1+0x468], R6 ;  /* 0x0004680601007387 */ /* 0x0003e80000100a00 */
        /* <DEDUP_REMOVED lines=8> */
[----:B0-----:R-:W4:Y:S04]  /*459e0*/  LDL.LU R4, [R1+0xb80] ;  /* 0x000b800001047983 */ /* 0x001f280000300800 */
[----:B------:R-:W4:Y:S04]  /*459f0*/  LDL.LU R5, [R1+0xb84] ;  /* 0x000b840001057983 */ /* 0x000f280000300800 */
[----:B-1----:R-:W4:Y:S04]  /*45a00*/  LDL.LU R6, [R1+0xb88] ;  /* 0x000b880001067983 */ /* 0x002f280000300800 */
[----:B------:R-:W4:Y:S04]  /*45a10*/  LDL.LU R7, [R1+0xb8c] ;  /* 0x000b8c0001077983 */ /* 0x000f280000300800 */
[----:B------:R-:W4:Y:S04]  /*45a20*/  LDL.64 R42, [R1+0x20] ;  /* 0x00002000012a7983 */ /* 0x000f280000100a00 */
        /* <DEDUP_REMOVED lines=12> */
[----:B------:R-:W3:Y:S04]  /*45af0*/  LDL.64 R30, [R1+0x18] ;  /* 0x00001800011e7983 */ /* 0x000ee80000100a00 */
[----:B------:R-:W2:Y:S04]  /*45b00*/  LDL.64 R28, [R1+0x10] ;  /* 0x00001000011c7983 */ /* 0x000ea80000100a00 */
[----:B------:R-:W2:Y:S04]  /*45b10*/  LDL.LU R52, [R1+0xb50] ;  /* 0x000b500001347983 */ /* 0x000ea80000300800 */
[----:B------:R-:W2:Y:S04]  /*45b20*/  LDL.LU R53, [R1+0xb54] ;  /* 0x000b540001357983 */ /* 0x000ea80000300800 */
[----:B------:R-:W2:Y:S04]  /*45b30*/  LDL.LU R54, [R1+0xb58] ;  /* 0x000b580001367983 */ /* 0x000ea80000300800 */
[----:B------:R-:W2:Y:S04]  /*45b40*/  LDL.LU R55, [R1+0xb5c] ;  /* 0x000b5c0001377983 */ /* 0x000ea80000300800 */
[----:B------:R-:W2:Y:S04]  /*45b50*/  LDL.64 R20, [R1+0x8] ;  /* 0x0000080001147983 */ /* 0x000ea80000100a00 */
[----:B------:R-:W2:Y:S01]  /*45b60*/  LDL.LU R56, [R1+0xb40] ;  /* 0x000b400001387983 */ /* 0x000ea20000300800 */
[----:B------:R-:W-:-:S03]  /*45b70*/  IMAD.MOV.U32 R24, RZ, RZ, R58 ;  /* 0x000000ffff187224 */ /* 0x000fc600078e003a */
        /* <DEDUP_REMOVED lines=13> */
[----:B------:R-:W2:Y:S04]  /*45c50*/  LDL.LU R27, [R1+0xb3c] ;  /* 0x000b3c00011b7983 */ /* 0x000ea80000300800 */
[----:B------:R-:W2:Y:S01]  /*45c60*/  LDL.LU R40, [R1+0xad0] ;  /* 0x000ad00001287983 */ /* 0x000ea20000300800 */
[C---:B----4-:R-:W-:Y:S06]  /*45c70*/  HMMA.16816.F32 R4, R32.reuse, R42, R4 ;  /* 0x0000002a2004723c */ /* 0x050fec0000001804 */
[C---:B---3--:R-:W-:Y:S06]  /*45c80*/  HMMA.16816.F32 R44, R32.reuse, R30, R44 ;  /* 0x0000001e202c723c */ /* 0x048fec000000182c */
[C---:B--2---:R-:W-:Y:S06]  /*45c90*/  HMMA.16816.F32 R48, R32.reuse, R28, R48 ;  /* 0x0000001c2030723c */ /* 0x044fec0000001830 */
[----:B------:R-:W-:Y:S01]  /*45ca0*/  HMMA.16816.F32 R52, R32, R20, R52 ;  /* 0x000000142034723c */ /* 0x000fe20000001834 */
[----:B------:R-:W-:-:S04]  /*45cb0*/  IMAD.MOV.U32 R0, RZ, RZ, R43 ;  /* 0x000000ffff007224 */ /* 0x000fc800078e002b */
        /* <DEDUP_REMOVED lines=9> */
[----:B------:R-:W-:Y:S04]  /*45d50*/  STL.64 [R1+0xb70], R44 ;  /* 0x000b702c01007387 */ /* 0x000fe80000100a00 */
[----:B------:R0:W-:Y:S01]  /*45d60*/  STL.64 [R1+0xb78], R46 ;  /* 0x000b782e01007387 */ /* 0x0001e20000100a00 */
[----:B------:R-:W-:-:S02]  /*45d70*/  IMAD.MOV.U32 R22, RZ, RZ, R30 ;  /* 0x000000ffff167224 */ /* 0x000fc400078e001e */
[----:B------:R-:W-:Y:S02]  /*45d80*/  IMAD.MOV.U32 R23, RZ, RZ, R31 ;  /* 0x000000ffff177224 */ /* 0x000fe400078e001f */
[----:B------:R-:W-:Y:S02]  /*45d90*/  IMAD.MOV.U32 R31, RZ, RZ, R28 ;  /* 0x000000ffff1f7224 */ /* 0x000fe400078e001c */
[----:B------:R-:W-:Y:S01]  /*45da0*/  IMAD.MOV.U32 R30, RZ, RZ, R29 ;  /* 0x000000ffff1e7224 */ /* 0x000fe200078e001d */
[----:B0-----:R-:W4:Y:S04]  /*45db0*/  LDL.LU.64 R46, [R1+0x2e80] ;  /* 0x002e8000012e7983 */ /* 0x001f280000300a00 */
        /* <DEDUP_REMOVED lines=8> */
[----:B------:R-:W3:Y:S04]  /*45e40*/  LDL.LU.64 R52, [R1+0x2e58] ;  /* 0x002e580001347983 */ /* 0x000ee80000300a00 */
[----:B------:R0:W-:Y:S04]  /*45e50*/  STL.64 [R1+0x2e40], R30 ;  /* 0x002e401e01007387 */ /* 0x0001e80000100a00 */
[----:B0-----:R-:W2:Y:S01]  /*45e60*/  LDL.64 R30, [R1] ;  /* 0x00000000011e7983 */ /* 0x001ea20000100a00 */
[----:B------:R-:W-:-:S02]  /*45e70*/  IMAD.MOV.U32 R29, RZ, RZ, R20 ;  /* 0x000000ffff1d7224 */ /* 0x000fc400078e0014 */
[----:B------:R-:W-:-:S05]  /*45e80*/  IMAD.MOV.U32 R28, RZ, RZ, R21 ;  /* 0x000000ffff1c7224 */ /* 0x000fca00078e0015 */
[----:B------:R-:W-:Y:S01]  /*45e90*/  STL.64 [R1+0x2e38], R28 ;  /* 0x002e381c01007387 */ /* 0x000fe20000100a00 */
[----:B--2---:R-:W-:-:S15]  /*45ea0*/  HMMA.16816.F32 R56, R32, R30, R56 ;  /* 0x0000001e2038723c */ /* 0x004fde0000001838 */
[----:B------:R-:W-:-:S08]  /*45eb0*/  NOP ;  /* 0x0000000000007918 */ /* 0x000fd00000000000 */
[----:B------:R-:W-:Y:S04]  /*45ec0*/  STL.64 [R1+0xb40], R56 ;  /* 0x000b403801007387 */ /* 0x000fe80000100a00 */
[----:B------:R0:W-:Y:S04]  /*45ed0*/  STL.64 [R1+0xb48], R58 ;  /* 0x000b483a01007387 */ /* 0x0001e80000100a00 */
[----:B0-----:R-:W2:Y:S04]  /*45ee0*/  LDL.LU.64 R58, [R1+0x2e50] ;  /* 0x002e5000013a7983 */ /* 0x001ea80000300a00 */
[----:B------:R-:W2:Y:S01]  /*45ef0*/  LDL.LU.64 R56, [R1+0x2e48] ;  /* 0x002e480001387983 */ /* 0x000ea20000300a00 */
[----:B------:R-:W-:-:S02]  /*45f00*/  IMAD.MOV.U32 R20, RZ, RZ, R30 ;  /* 0x000000ffff147224 */ /* 0x000fc400078e001e */
[----:B------:R-:W-:Y:S02]  /*45f10*/  IMAD.MOV.U32 R21, RZ, RZ, R31 ;  /* 0x000000ffff157224 */ /* 0x000fe400078e001f */
[C---:B------:R-:W-:Y:S06]  /*45f20*/  HMMA.16816.F32 R28, R32.reuse, R60, R24 ;  /* 0x0000003c201c723c */ /* 0x040fec0000001818 */
[C---:B----4-:R-:W-:Y:S06]  /*45f30*/  HMMA.16816.F32 R12, R32.reuse, R54, R12 ;  /* 0x00000036200c723c */ /* 0x050fec000000180c */
[C---:B---3--:R-:W-:Y:S11]  /*45f40*/  HMMA.16816.F32 R8, R32.reuse, R52, R8 ;  /* 0x000000342008723c */ /* 0x048ff60000001808 */
[----:B------:R-:W-:Y:S04]  /*45f50*/  STL.64 [R1+0xb30], R28 ;  /* 0x000b301c01007387 */ /* 0x000fe80000100a00 */
[----:B------:R-:W-:Y:S01]  /*45f60*/  STL.64 [R1+0xb38], R30 ;  /* 0x000b381e01007387 */ /* 0x000fe20000100a00 */
[C---:B--2---:R-:W-:Y:S06]  /*45f70*/  HMMA.16816.F32 R24, R32.reuse, R58, R36 ;  /* 0x0000003a2018723c */ /* 0x044fec0000001824 */
[----:B------:R-:W-:Y:S01]  /*45f80*/  HMMA.16816.F32 R16, R32, R56, R16 ;  /* 0x000000382010723c */ /* 0x000fe20000001810 */
[----:B------:R-:W-:-:S15]  /*45f90*/  STL.64 [R1+0x2d68], R58 ;  /* 0x002d683a01007387 */ /* 0x000fde0000100a00 */
[----:B------:R-:W-:-:S01]  /*45fa0*/  NOP ;  /* 0x0000000000007918 */ /* 0x000fc20000000000 */
[----:B------:R-:W-:Y:S04]  /*45fb0*/  STL.64 [R1+0xb20], R24 ;  /* 0x000b201801007387 */ /* 0x000fe80000100a00 */
[----:B------:R-:W-:Y:S04]  /*45fc0*/  STL.64 [R1+0xb28], R26 ;  /* 0x000b281a01007387 */ /* 0x000fe80000100a00 */
[----:B------:R0:W-:Y:S04]  /*45fd0*/  STL.64 [R1+0x2d60], R56 ;  /* 0x002d603801007387 */ /* 0x0001e80000100a00 */
[----:B------:R-:W-:Y:S04]  /*45fe0*/  STL.64 [R1+0xb10], R16 ;  /* 0x000b101001007387 */ /* 0x000fe80000100a00 */
[----:B------:R-:W-:Y:S04]  /*45ff0*/  STL.64 [R1+0xb18], R18 ;  /* 0x000b181201007387 */ /* 0x000fe80000100a00 */
[----:B0-----:R-:W2:Y:S04]  /*46000*/  LDL.LU R56, [R1+0x9f0] ;  /* 0x0009f00001387983 */ /* 0x001ea80000300800 */
[----:B------:R-:W-:Y:S04]  /*46010*/  STL.64 [R1+0xb00], R12 ;  /* 0x000b000c01007387 */ /* 0x000fe80000100a00 */
[----:B------:R-:W-:Y:S04]  /*46020*/  STL.64 [R1+0xb08], R14 ;  /* 0x000b080e01007387 */ /* 0x000fe80000100a00 */
[----:B------:R-:W-:Y:S04]  /*46030*/  STL.64 [R1+0xaf0], R8 ;  /* 0x000af00801007387 */ /* 0x000fe80000100a00 */
[----:B------:R0:W-:Y:S04]  /*46040*/  STL.64 [R1+0xaf8], R10 ;  /* 0x000af80a01007387 */ /* 0x0001e80000100a00 */
[----:B------:R-:W2:Y:S04]  /*46050*/  LDL.LU R57, [R1+0x9f4] ;  /* 0x0009f40001397983 */ /* 0x000ea80000300800 */
[----:B------:R-:W2:Y:S04]  /*46060*/  LDL.LU R58, [R1+0x9f8] ;  /* 0x0009f800013a7983 */ /* 0x000ea80000300800 */
[----:B------:R-:W2:Y:S01]  /*46070*/  LDL.LU R59, [R1+0x9fc] ;  /* 0x0009fc00013b7983 */ /* 0x000ea20000300800 */
[C---:B0-----:R-:W-:Y:S06]  /*46080*/  HMMA.16816.F32 R8, R32.reuse, R50, R4 ;  /* 0x000000322008723c */ /* 0x041fec0000001804 */
[C---:B------:R-:W-:Y:S01]  /*46090*/  HMMA.16816.F32 R4, R32.reuse, R48, R40 ;  /* 0x000000302004723c */ /* 0x040fe20000001828 */
[----:B------:R-:W-:Y:S04]  /*460a0*/  STL.64 [R1+0x2d78], R54 ;  /* 0x002d783601007387 */ /* 0x000fe80000100a00 */
[----:B------:R0:W-:Y:S04]  /*460b0*/  STL.64 [R1+0x2d70], R52 ;  /* 0x002d703401007387 */ /* 0x0001e80000100a00 */
[----:B0-----:R-:W3:Y:S04]  /*460c0*/  LDL.LU R52, [R1+0xa00] ;  /* 0x000a000001347983 */ /* 0x001ee80000300800 */
[----:B------:R-:W3:Y:S04]  /*460d0*/  LDL.LU R53, [R1+0xa04] ;  /* 0x000a040001357983 */ /* 0x000ee80000300800 */
[----:B------:R-:W3:Y:S04]  /*460e0*/  LDL.LU R54, [R1+0xa08] ;  /* 0x000a080001367983 */ /* 0x000ee80000300800 */
[----:B------:R-:W3:Y:S04]  /*460f0*/  LDL.LU R55, [R1+0xa0c] ;  /* 0x000a0c0001377983 */ /* 0x000ee80000300800 */
[----:B------:R-:W4:Y:S04]  /*46100*/  LDL.LU R40, [R1+0xab0] ;  /* 0x000ab00001287983 */ /* 0x000f280000300800 */
[----:B------:R0:W-:Y:S04]  /*46110*/  STL.64 [R1+0xae0], R8 ;  /* 0x000ae00801007387 */ /* 0x0001e80000100a00 */
[----:B------:R1:W-:Y:S04]  /*46120*/  STL.64 [R1+0xae8], R10 ;  /* 0x000ae80a01007387 */ /* 0x0003e80000100a00 */
[----:B------:R1:W-:Y:S04]  /*46130*/  STL.64 [R1+0xad0], R4 ;  /* 0x000ad00401007387 */ /* 0x0003e80000100a00 */
[----:B------:R1:W-:Y:S04]  /*46140*/  STL.64 [R1+0xad8], R6 ;  /* 0x000ad80601007387 */ /* 0x0003e80000100a00 */
        /* <DEDUP_REMOVED lines=65> */
[C---:B------:R-:W-:Y:S03]  /*46560*/  HMMA.16816.F32 R4, R32.reuse, R2, R4 ;  /* 0x000000022004723c */ /* 0x040fe60000001804 */
[----:B------:R-:W-:Y:S04]  /*46570*/  STL.64 [R1+0x2d08], R42 ;  /* 0x002d082a01007387 */ /* 0x000fe80000100a00 */
[----:B------:R0:W-:Y:S04]  /*46580*/  STL.64 [R1+0x2d00], R40 ;  /* 0x002d002801007387 */ /* 0x0001e80000100a00 */
[----:B0-----:R-:W3:Y:S04]  /*46590*/  LDL.LU R40, [R1+0xa30] ;  /* 0x000a300001287983 */ /* 0x001ee80000300800 */
[----:B------:R-:W3:Y:S04]  /*465a0*/  LDL.LU R41, [R1+0xa34] ;  /* 0x000a340001297983 */ /* 0x000ee80000300800 */
[----:B------:R-:W3:Y:S04]  /*465b0*/  LDL.LU R42, [R1+0xa38] ;  /* 0x000a3800012a7983 */ /* 0x000ee80000300800 */
[----:B------:R-:W3:Y:S01]  /*465c0*/  LDL.LU R43, [R1+0xa3c] ;  /* 0x000a3c00012b7983 */ /* 0x000ee20000300800 */
[----:B----4-:R-:W-:-:S15]  /*465d0*/  HMMA.16816.F32 R16, R32, R38, R16 ;  /* 0x000000262010723c */ /* 0x010fde0000001810 */
[----:B------:R-:W-:-:S08]  /*465e0*/  NOP ;  /* 0x0000000000007918 */ /* 0x000fd00000000000 */
[----:B------:R-:W-:Y:S04]  /*465f0*/  STL.64 [R1+0xa80], R16 ;  /* 0x000a801001007387 */ /* 0x000fe80000100a00 */
[----:B------:R0:W-:Y:S04]  /*46600*/  STL.64 [R1+0xa88], R18 ;  /* 0x000a881201007387 */ /* 0x0001e80000100a00 */
[----:B0-----:R-:W4:Y:S04]  /*46610*/  LDL.LU.64 R18, [R1+0x2e00] ;  /* 0x002e000001127983 */ /* 0x001f280000300a00 */
[----:B------:R-:W4:Y:S04]  /*46620*/  LDL.LU.64 R16, [R1+0x2df8] ;  /* 0x002df80001107983 */ /* 0x000f280000300a00 */
[----:B------:R-:W-:Y:S04]  /*46630*/  STL.64 [R1+0x2d98], R38 ;  /* 0x002d982601007387 */ /* 0x000fe80000100a00 */
        /* <DEDUP_REMOVED lines=8> */
[----:B------:R-:W4:Y:S02]  /*466c0*/  LDL.LU.64 R4, [R1+0x2de8] ;  /* 0x002de80001047983 */ /* 0x000f240000300a00 */
[C---:B----4-:R-:W-:Y:S06]  /*466d0*/  HMMA.16816.F32 R12, R32.reuse, R4, R12 ;  /* 0x00000004200c723c */ /* 0x050fec000000180c */
[----:B---3--:R-:W-:-:S15]  /*466e0*/  HMMA.16816.F32 R8, R32, R6, R8 ;  /* 0x000000062008723c */ /* 0x008fde0000001808 */
[----:B------:R-:W-:-:S02]  /*466f0*/  NOP ;  /* 0x0000000000007918 */ /* 0x000fc40000000000 */
[----:B------:R-:W-:Y:S04]  /*46700*/  STL.64 [R1+0xa60], R12 ;  /* 0x000a600c01007387 */ /* 0x000fe80000100a00 */
[----:B------:R0:W-:Y:S04]  /*46710*/  STL.64 [R1+0xa68], R14 ;  /* 0x000a680e01007387 */ /* 0x0001e80000100a00 */
[----:B0-----:R-:W3:Y:S04]  /*46720*/  LDL.LU.64 R14, [R1+0x2de0] ;  /* 0x002de000010e7983 */ /* 0x001ee80000300a00 */
[----:B------:R-:W4:Y:S04]  /*46730*/  LDL.LU.64 R12, [R1+0x2dd8] ;  /* 0x002dd800010c7983 */ /* 0x000f280000300a00 */
[----:B------:R-:W-:Y:S04]  /*46740*/  STL.64 [R1+0xa50], R8 ;  /* 0x000a500801007387 */ /* 0x000fe80000100a00 */
[----:B------:R0:W-:Y:S04]  /*46750*/  STL.64 [R1+0xa58], R10 ;  /* 0x000a580a01007387 */ /* 0x0001e80000100a00 */
[----:B0-----:R-:W3:Y:S04]  /*46760*/  LDL.LU.64 R10, [R1+0x2dd0] ;  /* 0x002dd000010a7983 */ /* 0x001ee80000300a00 */
[----:B------:R-:W2:Y:S04]  /*46770*/  LDL.LU.64 R8, [R1+0x2dc8] ;  /* 0x002dc80001087983 */ /* 0x000ea80000300a00 */
[----:B------:R-:W-:Y:S04]  /*46780*/  STL.64 [R1+0x2cc8], R6 ;  /* 0x002cc80601007387 */ /* 0x000fe80000100a00 */
[----:B------:R3:W-:Y:S01]  /*46790*/  STL.64 [R1+0x2cc0], R4 ;  /* 0x002cc00401007387 */ /* 0x0007e20000100a00 */
[C---:B--2---:R-:W-:Y:S06]  /*467a0*/  HMMA.16816.F32 R36, R32.reuse, R8, R36 ;  /* 0x000000082024723c */ /* 0x044fec0000001824 */
[C---:B---3--:R-:W-:Y:S06]  /*467b0*/  HMMA.16816.F32 R4, R32.reuse, R10, R40 ;  /* 0x0000000a2004723c */ /* 0x048fec0000001828 */
[----:B------:R-:W-:Y:S11]  /*467c0*/  STL.64 [R1+0x2ca8], R10 ;  /* 0x002ca80a01007387 */ /* 0x000ff60000100a00 */
[----:B------:R-:W-:Y:S04]  /*467d0*/  STL.64 [R1+0xa40], R36 ;  /* 0x000a402401007387 */ /* 0x000fe80000100a00 */
[----:B------:R-:W-:Y:S04]  /*467e0*/  STL.64 [R1+0xa48], R38 ;  /* 0x000a482601007387 */ /* 0x000fe80000100a00 */
[----:B------:R4:W-:Y:S04]  /*467f0*/  STL.64 [R1+0x2ca0], R8 ;  /* 0x002ca00801007387 */ /* 0x0009e80000100a00 */
[----:B------:R-:W-:Y:S04]  /*46800*/  STL.64 [R1+0xa30], R4 ;  /* 0x000a300401007387 */ /* 0x000fe80000100a00 */
[----:B------:R0:W-:Y:S01]  /*46810*/  STL.64 [R1+0xa38], R6 ;  /* 0x000a380601007387 */ /* 0x0001e20000100a00 */
[C---:B----4-:R-:W-:Y:S06]  /*46820*/  HMMA.16816.F32 R8, R32.reuse, R12, R44 ;  /* 0x0000000c2008723c */ /* 0x050fec000000182c */
[C---:B0-----:R-:W-:Y:S06]  /*46830*/  HMMA.16816.F32 R4, R32.reuse, R14, R48 ;  /* 0x0000000e2004723c */ /* 0x041fec0000001830 */
[----:B------:R-:W-:Y:S11]  /*46840*/  STL.64 [R1+0x2cb8], R14 ;  /* 0x002cb80e01007387 */ /* 0x000ff60000100a00 */
[----:B------:R-:W-:Y:S04]  /*46850*/  STL.64 [R1+0xa20], R8 ;  /* 0x000a200801007387 */ /* 0x000fe80000100a00 */
[----:B------:R0:W-:Y:S04]  /*46860*/  STL.64 [R1+0xa28], R10 ;  /* 0x000a280a01007387 */ /* 0x0001e80000100a00 */
[----:B------:R-:W-:Y:S04]  /*46870*/  STL.64 [R1+0x2cb0], R12 ;  /* 0x002cb00c01007387 */ /* 0x000fe80000100a00 */
[----:B------:R-:W-:Y:S04]  /*46880*/  STL.64 [R1+0xa10], R4 ;  /* 0x000a100401007387 */ /* 0x000fe80000100a00 */
[----:B------:R1:W-:Y:S04]  /*46890*/  STL.64 [R1+0xa18], R6 ;  /* 0x000a180601007387 */ /* 0x0003e80000100a00 */
[----:B------:R-:W2:Y:S01]  /*468a0*/  LDL.LU R48, [R1+0x940] ;  /* 0x0009400001307983 */ /* 0x000ea20000300800 */
[C---:B0-----:R-:W-:Y:S06]  /*468b0*/  HMMA.16816.F32 R8, R32.reuse, R16, R52 ;  /* 0x000000102008723c */ /* 0x041fec0000001834 */
[----:B-1----:R-:W-:-:S15]  /*468c0*/  HMMA.16816.F32 R4, R32, R18, R56 ;  /* 0x000000122004723c */ /* 0x002fde0000001838 */
[----:B------:R-:W-:-:S02]  /*468d0*/  NOP ;  /* 0x0000000000007918 */ /* 0x000fc40000000000 */
[----:B------:R-:W-:Y:S04]  /*468e0*/  STL.64 [R1+0xa00], R8 ;  /* 0x000a000801007387 */ /* 0x000fe80000100a00 */
[----:B------:R-:W-:Y:S04]  /*468f0*/  STL.64 [R1+0xa08], R10 ;  /* 0x000a080a01007387 */ /* 0x000fe80000100a00 */
[----:B------:R-:W-:Y:S04]  /*46900*/  STL.64 [R1+0x9f0], R4 ;  /* 0x0009f00401007387 */ /* 0x000fe80000100a00 */
[----:B------:R0:W-:Y:S04]  /*46910*/  STL.64 [R1+0x9f8], R6 ;  /* 0x0009f80601007387 */ /* 0x0001e80000100a00 */
[----:B------:R-:W2:Y:S04]  /*46920*/  LDL.LU R49, [R1+0x944] ;  /* 0x0009440001317983 */ /* 0x000ea80000300800 */
[----:B------:R-:W3:Y:S04]  /*46930*/  LDL.LU R50, [R1+0x948] ;  /* 0x0009480001327983 */ /* 0x000ee80000300800 */
[----:B------:R-:W3:Y:S04]  /*46940*/  LDL.LU R51, [R1+0x94c] ;  /* 0x00094c0001337983 */ /* 0x000ee80000300800 */
[----:B---3--:R-:W-:Y:S04]  /*46950*/  STL.64 [R1+0x2d88], R50 ;  /* 0x002d883201007387 */ /* 0x008fe80000100a00 */
[----:B--2---:R1:W-:Y:S04]  /*46960*/  STL.64 [R1+0x2d80], R48 ;  /* 0x002d803001007387 */ /* 0x0043e80000100a00 */
[----:B------:R-:W2:Y:S04]  /*46970*/  LDL.LU R40, [R1+0x960] ;  /* 0x0009600001287983 */ /* 0x000ea80000300800 */
[----:B------:R-:W2:Y:S04]  /*46980*/  LDL.LU R41, [R1+0x964] ;  /* 0x0009640001297983 */ /* 0x000ea80000300800 */
[----:B------:R-:W3:Y:S04]  /*46990*/  LDL.LU R42, [R1+0x968] ;  /* 0x00096800012a7983 */ /* 0x000ee80000300800 */
[----:B------:R-:W3:Y:S01]  /*469a0*/  LDL.LU R43, [R1+0x96c] ;  /* 0x00096c00012b7983 */ /* 0x000ee20000300800 */
[----:B0-----:R-:W-:-:S02]  /*469b0*/  IMAD.MOV.U32 R6, RZ, RZ, R20 ;  /* 0x000000ffff067224 */ /* 0x001fc400078e0014 */
[----:B------:R-:W-:Y:S02]  /*469c0*/  IMAD.MOV.U32 R7, RZ, RZ, R21 ;  /* 0x000000ffff077224 */ /* 0x000fe400078e0015 */
[----:B------:R-:W-:Y:S02]  /*469d0*/  IMAD.MOV.U32 R5, RZ, RZ, R28 ;  /* 0x000000ffff057224 */ /* 0x000fe400078e001c */
[----:B------:R-:W-:Y:S01]  /*469e0*/  IMAD.MOV.U32 R4, RZ, RZ, R29 ;  /* 0x000000ffff047224 */ /* 0x000fe200078e001d */
[----:B---3--:R-:W-:Y:S04]  /*469f0*/  STL.64 [R1+0x2da8], R42 ;  /* 0x002da82a01007387 */ /* 0x008fe80000100a00 */
[----:B--2---:R-:W-:Y:S04]  /*46a00*/  STL.64 [R1+0x2da0], R40 ;  /* 0x002da02801007387 */ /* 0x004fe80000100a00 */
        /* <DEDUP_REMOVED lines=10> */
[----:B-1----:R-:W2:Y:S04]  /*46ab0*/  LDL.LU R48, [R1+0x9e0] ;  /* 0x0009e00001307983 */ /* 0x002ea80000300800 */
[----:B------:R-:W2:Y:S04]  /*46ac0*/  LDL.LU R49, [R1+0x9e4] ;  /* 0x0009e40001317983 */ /* 0x000ea80000300800 */
[----:B------:R-:W2:Y:S04]  /*46ad0*/  LDL.LU R50, [R1+0x9e8] ;  /* 0x0009e80001327983 */ /* 0x000ea80000300800 */
[----:B------:R-:W2:Y:S04]  /*46ae0*/  LDL.LU R51, [R1+0x9ec] ;  /* 0x0009ec0001337983 */ /* 0x000ea80000300800 */
[----:B------:R-:W3:Y:S04]  /*46af0*/  LDL.LU R58, [R1+0x20e0] ;  /* 0x0020e000013a7983 */ /* 0x000ee80000300800 */
        /* <DEDUP_REMOVED lines=12> */
[----:B------:R-:W4:Y:S01]  /*46bc0*/  LDL.LU R56, [R1+0x20f0] ;  /* 0x0020f00001387983 */ /* 0x000f220000300800 */
[----:B0-----:R-:W-:-:S02]  /*46bd0*/  IMAD.MOV.U32 R19, RZ, RZ, R30 ;  /* 0x000000ffff137224 */ /* 0x001fc400078e001e */
        /* <DEDUP_REMOVED lines=12> */
[----:B------:R0:W-:Y:S02]  /*46ca0*/  STL.64 [R1+0x2cd0], R16 ;  /* 0x002cd01001007387 */ /* 0x0001e40000100a00 */
[----:B0-----:R-:W-:-:S02]  /*46cb0*/  IMAD.MOV.U32 R16, RZ, RZ, R22 ;  /* 0x000000ffff107224 */ /* 0x001fc400078e0016 */
[----:B------:R-:W-:Y:S01]  /*46cc0*/  IMAD.MOV.U32 R17, RZ, RZ, R23 ;  /* 0x000000ffff117224 */ /* 0x000fe200078e0017 */
[----:B------:R-:W4:Y:S04]  /*46cd0*/  LDL.LU R22, [R1+0x2dbc] ;  /* 0x002dbc0001167983 */ /* 0x000f280000300800 */
[----:B------:R-:W4:Y:S01]  /*46ce0*/  LDL.LU R23, [R1+0x2db8] ;  /* 0x002db80001177983 */ /* 0x000f220000300800 */
[----:B--2---:R-:W-:Y:S01]  /*46cf0*/  HMMA.16816.F32 R48, R32, R20, R48 ;  /* 0x000000142030723c */ /* 0x004fe20000001830 */
[----:B---3--:R-:W-:Y:S02]  /*46d00*/  IMAD R28, R28, 0x100, R58 ;  /* 0x000001001c1c7824 */ /* 0x008fe400078e023a */
[----:B------:R-:W-:Y:S02]  /*46d10*/  IMAD.MOV.U32 R58, RZ, RZ, R24 ;  /* 0x000000ffff3a7224 */ /* 0x000fe400078e0018 */
[----:B----4-:R-:W-:-:S02]  /*46d20*/  IMAD R29, R29, 0x100, R59 ;  /* 0x000001001d1d7824 */ /* 0x010fc400078e023b */
[----:B------:R-:W-:-:S15]  /*46d30*/  IMAD.MOV.U32 R59, RZ, RZ, R25 ;  /* 0x000000ffff3b7224 */ /* 0x000fde00078e0019 */
[----:B------:R-:W-:-:S01]  /*46d40*/  NOP ;  /* 0x0000000000007918 */ /* 0x000fc20000000000 */
[----:B------:R0:W-:Y:S04]  /*46d50*/  STL.64 [R1+0x9e0], R48 ;  /* 0x0009e03001007387 */ /* 0x0001e80000100a00 */
[----:B------:R1:W-:Y:S04]  /*46d60*/  STL.64 [R1+0x9e8], R50 ;  /* 0x0009e83201007387 */ /* 0x0003e80000100a00 */
[----:B0-----:R-:W2:Y:S04]  /*46d70*/  LDL.LU R48, [R1+0x9c0] ;  /* 0x0009c00001307983 */ /* 0x001ea80000300800 */
[----:B------:R-:W2:Y:S04]  /*46d80*/  LDL.LU R49, [R1+0x9c4] ;  /* 0x0009c40001317983 */ /* 0x000ea80000300800 */
[----:B-1----:R-:W2:Y:S04]  /*46d90*/  LDL.LU R50, [R1+0x9c8] ;  /* 0x0009c80001327983 */ /* 0x002ea80000300800 */
[----:B------:R-:W2:Y:S04]  /*46da0*/  LDL.LU R51, [R1+0x9cc] ;  /* 0x0009cc0001337983 */ /* 0x000ea80000300800 */
[----:B------:R-:W3:Y:S01]  /*46db0*/  LDL.LU R24, [R1+0x2db4] ;  /* 0x002db40001187983 */ /* 0x000ee20000300800 */
[----:B------:R-:W-:-:S15]  /*46dc0*/  HMMA.16816.F32 R52, R32, R22, R52 ;  /* 0x000000162034723c */ /* 0x000fde0000001834 */
[----:B------:R-:W-:-:S08]  /*46dd0*/  NOP ;  /* 0x0000000000007918 */ /* 0x000fd00000000000 */
[----:B------:R0:W-:Y:S04]  /*46de0*/  STL.64 [R1+0x9d0], R52 ;  /* 0x0009d03401007387 */ /* 0x0001e80000100a00 */
[----:B------:R1:W-:Y:S04]  /*46df0*/  STL.64 [R1+0x9d8], R54 ;  /* 0x0009d83601007387 */ /* 0x0003e80000100a00 */
[----:B------:R-:W3:Y:S01]  /*46e00*/  LDL.LU R25, [R1+0x2db0] ;  /* 0x002db00001197983 */ /* 0x000ee20000300800 */
[C---:B------:R-:W-:Y:S03]  /*46e10*/  HMMA.16816.F32 R36, R32.reuse, R26, R36 ;  /* 0x0000001a2024723c */ /* 0x040fe60000001824 */
[----:B0-----:R-:W4:Y:S04]  /*46e20*/  LDL.LU R52, [R1+0x450] ;  /* 0x0004500001347983 */ /* 0x001f280000300800 */
[----:B------:R-:W4:Y:S04]  /*46e30*/  LDL.LU R53, [R1+0x454] ;  /* 0x0004540001357983 */ /* 0x000f280000300800 */
[----:B-1----:R-:W4:Y:S04]  /*46e40*/  LDL.LU R54, [R1+0x458] ;  /* 0x0004580001367983 */ /* 0x002f280000300800 */
[----:B------:R-:W4:Y:S04]  /*46e50*/  LDL.LU R55, [R1+0x45c] ;  /* 0x00045c0001377983 */ /* 0x000f280000300800 */
[----:B------:R-:W-:Y:S04]  /*46e60*/  STL [R1+0x2c88], R23 ;  /* 0x002c881701007387 */ /* 0x000fe80000100800 */
[----:B------:R-:W-:Y:S04]  /*46e70*/  STL [R1+0x2ce8], R22 ;  /* 0x002ce81601007387 */ /* 0x000fe80000100800 */
        /* <DEDUP_REMOVED lines=10> */
[----:B------:R-:W3:Y:S04]  /*46f20*/  LDL.LU.64 R40, [R1+0x2da0] ;  /* 0x002da00001287983 */ /* 0x000ee80000300a00 */
[----:B------:R-:W-:Y:S04]  /*46f30*/  STL.64 [R1+0x10c0], R36 ;  /* 0x0010c02401007387 */ /* 0x000fe80000100a00 */
[----:B------:R0:W-:Y:S04]  /*46f40*/  STL.64 [R1+0x10c8], R38 ;  /* 0x0010c82601007387 */ /* 0x0001e80000100a00 */
[----:B0-----:R-:W3:Y:S04]  /*46f50*/  LDL.LU.64 R38, [R1+0x2d98] ;  /* 0x002d980001267983 */ /* 0x001ee80000300a00 */
[----:B------:R-:W2:Y:S04]  /*46f60*/  LDL.LU.64 R36, [R1+0x2d90] ;  /* 0x002d900001247983 */ /* 0x000ea80000300a00 */
[----:B------:R-:W-:Y:S04]  /*46f70*/  STL.64 [R1+0x2c98], R26 ;  /* 0x002c981a01007387 */ /* 0x000fe80000100a00 */
[----:B------:R0:W-:Y:S01]  /*46f80*/  STL.64 [R1+0x2c90], R24 ;  /* 0x002c901801007387 */ /* 0x0001e20000100a00 */
[----:B------:R-:W-:-:S03]  /*46f90*/  IMAD R30, R30, 0x100, R56 ;  /* 0x000001001e1e7824 */ /* 0x000fc600078e0238 */
[----:B0-----:R-:W3:Y:S04]  /*46fa0*/  LDL.LU R24, [R1+0x9a0] ;  /* 0x0009a00001187983 */ /* 0x001ee80000300800 */
[----:B------:R-:W3:Y:S04]  /*46fb0*/  LDL.LU R25, [R1+0x9a4] ;  /* 0x0009a40001197983 */ /* 0x000ee80000300800 */
[----:B------:R-:W3:Y:S04]  /*46fc0*/  LDL.LU R26, [R1+0x9a8] ;  /* 0x0009a800011a7983 */ /* 0x000ee80000300800 */
[----:B------:R-:W3:Y:S01]  /*46fd0*/  LDL.LU R27, [R1+0x9ac] ;  /* 0x0009ac00011b7983 */ /* 0x000ee20000300800 */
[----:B------:R-:W-:Y:S01]  /*46fe0*/  IMAD R31, R31, 0x100, R57 ;  /* 0x000001001f1f7824 */ /* 0x000fe200078e0239 */
[----:B------:R-:W-:-:S02]  /*46ff0*/  F2FP.F16.E5M2.UNPACK_B R28, R28 ;  /* 0x0000001cff1c723e */ /* 0x000fc400020004ff */
[----:B------:R-:W-:Y:S02]  /*47000*/  F2FP.F16.E5M2.UNPACK_B R29, R29 ;  /* 0x0000001dff1d723e */ /* 0x000fe400020004ff */
[----:B------:R-:W-:Y:S02]  /*47010*/  F2FP.F16.E5M2.UNPACK_B R30, R30 ;  /* 0x0000001eff1e723e */ /* 0x000fe400020004ff */
[----:B------:R-:W-:-:S07]  /*47020*/  F2FP.F16.E5M2.UNPACK_B R31, R31 ;  /* 0x0000001fff1f723e */ /* 0x000fce00020004ff */
[----:B----4-:R-:W-:Y:S06]  /*47030*/  HMMA.16816.F32 R56, R28, R58, R52 ;  /* 0x0000003a1c38723c */ /* 0x010fec0000001834 */
[----:B--2---:R-:W-:Y:S01]  /*47040*/  HMMA.16816.F32 R32, R32, R36, R48 ;  /* 0x000000242020723c */ /* 0x004fe20000001830 */
[----:B------:R-:W2:Y:S04]  /*47050*/  LDL.LU.64 R50, [R1+0x2d88] ;  /* 0x002d880001327983 */ /* 0x000ea80000300a00 */
[----:B------:R-:W2:-:S15]  /*47060*/  LDL.LU.64 R48, [R1+0x2d80] ;  /* 0x002d800001307983 */ /* 0x000e9e0000300a00 */
[----:B------:R-:W-:-:S03]  /*47070*/  NOP ;  /* 0x0000000000007918 */ /* 0x000fc60000000000 */
[----:B------:R-:W-:Y:S04]  /*47080*/  STL.64 [R1+0x9c0], R32 ;  /* 0x0009c02001007387 */ /* 0x000fe80000100a00 */
[----:B------:R0:W-:Y:S04]  /*47090*/  STL.64 [R1+0x9c8], R34 ;  /* 0x0009c82201007387 */ /* 0x0001e80000100a00 */
[----:B0-----:R-:W4:Y:S04]  /*470a0*/  LDL R34, [R1+0x20] ;  /* 0x0000200001227983 */ /* 0x001f280000100800 */
[----:B---3--:R-:W-:Y:S04]  /*470b0*/  STL.64 [R1+0x2cf8], R38 ;  /* 0x002cf82601007387 */ /* 0x008fe80000100a00 */
[----:B------:R0:W-:Y:S04]  /*470c0*/  STL.64 [R1+0x2cf0], R36 ;  /* 0x002cf02401007387 */ /* 0x0001e80000100a00 */
[----:B0-----:R-:W4:Y:S04]  /*470d0*/  LDL.LU R36, [R1+0x9b0] ;  /* 0x0009b00001247983 */ /* 0x001f280000300800 */
[----:B------:R-:W4:Y:S04]  /*470e0*/  LDL.LU R37, [R1+0x9b4] ;  /* 0x0009b40001257983 */ /* 0x000f280000300800 */
[----:B------:R-:W4:Y:S04]  /*470f0*/  LDL.LU R38, [R1+0x9b8] ;  /* 0x0009b80001267983 */ /* 0x000f280000300800 */
[----:B------:R-:W4:Y:S04]  /*47100*/  LDL.LU R39, [R1+0x9bc] ;  /* 0x0009bc0001277983 */ /* 0x000f280000300800 */
[----:B------:R-:W3:Y:S04]  /*47110*/  LDL.LU.64 R54, [R1+0x2d78] ;  /* 0x002d780001367983 */ /* 0x000ee80000300a00 */
[----:B------:R-:W3:Y:S04]  /*47120*/  LDL.LU.64 R52, [R1+0x2d70] ;  /* 0x002d700001347983 */ /* 0x000ee80000300a00 */
[----:B------:R-:W-:Y:S04]  /*47130*/  STL.64 [R1+0x450], R56 ;  /* 0x0004503801007387 */ /* 0x000fe80000100a00 */
[----:B------:R0:W-:Y:S04]  /*47140*/  STL.64 [R1+0x458], R58 ;  /* 0x0004583a01007387 */ /* 0x0001e80000100a00 */
[----:B0-----:R-:W2:Y:S04]  /*47150*/  LDL.LU.64 R58, [R1+0x2d68] ;  /* 0x002d6800013a7983 */ /* 0x001ea80000300a00 */
[----:B------:R-:W3:Y:S01]  /*47160*/  LDL.LU.64 R56, [R1+0x2d60] ;  /* 0x002d600001387983 */ /* 0x000ee20000300a00 */
[----:B------:R-:W-:Y:S01]  /*47170*/  IMAD.MOV.U32 R35, RZ, RZ, R0 ;  /* 0x000000ffff237224 */ /* 0x000fe200078e0000 */
[C---:B------:R-:W-:Y:S06]  /*47180*/  HMMA.16816.F32 R24, R28.reuse, R16, R24 ;  /* 0x000000101c18723c */ /* 0x040fec0000001818 */
[C---:B------:R-:W-:Y:S06]  /*47190*/  HMMA.16816.F32 R16, R28.reuse, R18, R20 ;  /* 0x000000121c10723c */ /* 0x040fec0000001814 */
[C---:B------:R-:W-:Y:S06]  /*471a0*/  HMMA.16816.F32 R12, R28.reuse, R4, R12 ;  /* 0x000000041c0c723c */ /* 0x040fec000000180c */
[C---:B------:R-:W-:Y:S06]  /*471b0*/  HMMA.16816.F32 R8, R28.reuse, R6, R8 ;  /* 0x000000061c08723c */ /* 0x040fec0000001808 */
[C---:B------:R-:W-:Y:S06]  /*471c0*/  HMMA.16816.F32 R4, R28.reuse, R60, R40 ;  /* 0x0000003c1c04723c */ /* 0x040fec0000001828 */
[----:B----4-:R-:W-:-:S15]  /*471d0*/  HMMA.16816.F32 R32, R28, R34, R36 ;  /* 0x000000221c20723c */ /* 0x010fde0000001824 */
[----:B------:R-:W-:-:S08]  /*471e0*/  NOP ;  /* 0x0000000000007918 */ /* 0x000fd00000000000 */
[----:B------:R-:W-:Y:S04]  /*471f0*/  STL.64 [R1+0x9b0], R32 ;  /* 0x0009b02001007387 */ /* 0x000fe80000100a00 */
[----:B------:R-:W-:Y:S04]  /*47200*/  STL.64 [R1+0x9b8], R34 ;  /* 0x0009b82201007387 */ /* 0x000fe80000100a00 */
[----:B------:R0:W-:Y:S04]  /*47210*/  STL.64 [R1+0x9a0], R24 ;  /* 0x0009a01801007387 */ /* 0x0001e80000100a00 */
[----:B------:R-:W-:Y:S04]  /*47220*/  STL.64 [R1+0x9a8], R26 ;  /* 0x0009a81a01007387 */ /* 0x000fe80000100a00 */
[----:B------:R-:W-:Y:S04]  /*47230*/  STL.64 [R1+0x990], R16 ;  /* 0x0009901001007387 */ /* 0x000fe80000100a00 */
[----:B------:R-:W-:Y:S04]  /*47240*/  STL.64 [R1+0x998], R18 ;  /* 0x0009981201007387 */ /* 0x000fe80000100a00 */
[----:B------:R-:W-:Y:S04]  /*47250*/  STL.64 [R1+0x980], R12 ;  /* 0x0009800c01007387 */ /* 0x000fe80000100a00 */
[----:B------:R-:W-:Y:S04]  /*47260*/  STL.64 [R1+0x988], R14 ;  /* 0x0009880e01007387 */ /* 0x000fe80000100a00 */
[----:B------:R-:W-:Y:S04]  /*47270*/  STL.64 [R1+0x2c48], R60 ;  /* 0x002c483c01007387 */ /* 0x000fe80000100a00 */
[----:B------:R-:W-:Y:S04]  /*47280*/  STL.64 [R1+0x970], R8 ;  /* 0x0009700801007387 */ /* 0x000fe80000100a00 */
[----:B------:R2:W-:Y:S04]  /*47290*/  STL.64 [R1+0x978], R10 ;  /* 0x0009780a01007387 */ /* 0x0005e80000100a00 */
[----:B------:R-:W-:Y:S04]  /*472a0*/  STL.64 [R1+0x960], R4 ;  /* 0x0009600401007387 */ /* 0x000fe80000100a00 */
[----:B------:R3:W-:Y:S04]  /*472b0*/  STL.64 [R1+0x968], R6 ;  /* 0x0009680601007387 */ /* 0x0007e80000100a00 */
[----:B0-----:R-:W4:Y:S01]  /*472c0*/  LDL.LU R24, [R1+0x820] ;  /* 0x0008200001187983 */ /* 0x001f220000300800 */
[C---:B--2---:R-:W-:Y:S06]  /*472d0*/  HMMA.16816.F32 R8, R28.reuse, R58, R44 ;  /* 0x0000003a1c08723c */ /* 0x044fec000000182c */
[----:B---3--:R-:W-:-:S15]  /*472e0*/  HMMA.16816.F32 R4, R28, R56, R48 ;  /* 0x000000381c04723c */ /* 0x008fde0000001830 */
[----:B------:R-:W-:-:S02]  /*472f0*/  NOP ;  /* 0x0000000000007918 */ /* 0x000fc40000000000 */
[----:B------:R-:W-:Y:S04]  /*47300*/  STL.64 [R1+0x950], R8 ;  /* 0x0009500801007387 */ /* 0x000fe80000100a00 */
[----:B------:R-:W-:Y:S04]  /*47310*/  STL.64 [R1+0x958], R10 ;  /* 0x0009580a01007387 */ /* 0x000fe80000100a00 */
[----:B------:R-:W-:Y:S04]  /*47320*/  STL.64 [R1+0x940], R4 ;  /* 0x0009400401007387 */ /* 0x000fe80000100a00 */
[----:B------:R-:W-:Y:S04]  /*47330*/  STL.64 [R1+0x948], R6 ;  /* 0x0009480601007387 */ /* 0x000fe80000100a00 */
[----:B------:R-:W4:Y:S04]  /*47340*/  LDL.LU R25, [R1+0x824] ;  /* 0x0008240001197983 */ /* 0x000f280000300800 */
[----:B------:R-:W2:Y:S04]  /*47350*/  LDL.LU R26, [R1+0x828] ;  /* 0x00082800011a7983 */ /* 0x000ea80000300800 */
[----:B------:R-:W2:Y:S04]  /*47360*/  LDL.LU R27, [R1+0x82c] ;  /* 0x00082c00011b7983 */ /* 0x000ea80000300800 */
[----:B--2---:R-:W-:Y:S04]  /*47370*/  STL.64 [R1+0x2d18], R26 ;  /* 0x002d181a01007387 */ /* 0x004fe80000100a00 */
[----:B----4-:R-:W-:Y:S04]  /*47380*/  STL.64 [R1+0x2d10], R24 ;  /* 0x002d101801007387 */ /* 0x010fe80000100a00 */
[----:B------:R-:W2:Y:S04]  /*47390*/  LDL.LU R32, [R1+0x830] ;  /* 0x0008300001207983 */ /* 0x000ea80000300800 */
[----:B------:R-:W2:Y:S04]  /*473a0*/  LDL.LU R33, [R1+0x834] ;  /* 0x0008340001217983 */ /* 0x000ea80000300800 */
[----:B------:R-:W3:Y:S04]  /*473b0*/  LDL.LU R34, [R1+0x838] ;  /* 0x0008380001227983 */ /* 0x000ee80000300800 */
[----:B------:R-:W3:Y:S04]  /*473c0*/  LDL.LU R35, [R1+0x83c] ;  /* 0x00083c0001237983 */ /* 0x000ee80000300800 */
[----:B---3--:R-:W-:Y:S04]  /*473d0*/  STL.64 [R1+0x2d38], R34 ;  /* 0x002d382201007387 */ /* 0x008fe80000100a00 */
[----:B--2---:R-:W-:Y:S04]  /*473e0*/  STL.64 [R1+0x2d30], R32 ;  /* 0x002d302001007387 */ /* 0x004fe80000100a00 */
[----:B------:R-:W-:Y:S04]  /*473f0*/  STL.64 [R1+0x2c40], R58 ;  /* 0x002c403a01007387 */ /* 0x000fe80000100a00 */
[----:B------:R0:W-:Y:S04]  /*47400*/  STL.64 [R1+0x2c38], R56 ;  /* 0x002c383801007387 */ /* 0x0001e80000100a00 */
[----:B0-----:R-:W2:Y:S04]  /*47410*/  LDL.LU R56, [R1+0x840] ;  /* 0x0008400001387983 */ /* 0x001ea80000300800 */
[----:B------:R-:W2:Y:S04]  /*47420*/  LDL.LU R57, [R1+0x844] ;  /* 0x0008440001397983 */ /* 0x000ea80000300800 */
[----:B------:R-:W3:Y:S04]  /*47430*/  LDL.LU R58, [R1+0x848] ;  /* 0x00084800013a7983 */ /* 0x000ee80000300800 */
[----:B------:R-:W3:Y:S04]  /*47440*/  LDL.LU R59, [R1+0x84c] ;  /* 0x00084c00013b7983 */ /* 0x000ee80000300800 */
        /* <DEDUP_REMOVED lines=90> */
[----:B------:R-:W2:Y:S04]  /*479f0*/  LDL.LU.64 R24, [R1+0x2d10] ;  /* 0x002d100001187983 */ /* 0x000ea80000300a00 */
[----:B------:R-:W-:Y:S04]  /*47a00*/  STL.64 [R1+0x2c60], R46 ;  /* 0x002c602e01007387 */ /* 0x000fe80000100a00 */
[----:B------:R-:W-:Y:S04]  /*47a10*/  STL.64 [R1+0x8e0], R40 ;  /* 0x0008e02801007387 */ /* 0x000fe80000100a00 */
[----:B------:R0:W-:Y:S04]  /*47a20*/  STL.64 [R1+0x8e8], R42 ;  /* 0x0008e82a01007387 */ /* 0x0001e80000100a00 */
[----:B0-----:R-:W4:Y:S04]  /*47a30*/  LDL.LU.64 R42, [R1+0x2d08] ;  /* 0x002d0800012a7983 */ /* 0x001f280000300a00 */
[----:B------:R-:W3:Y:S01]  /*47a40*/  LDL.LU.64 R40, [R1+0x2d00] ;  /* 0x002d000001287983 */ /* 0x000ee20000300a00 */
[----:B----4-:R-:W-:-:S15]  /*47a50*/  HMMA.16816.F32 R36, R28, R42, R36 ;  /* 0x0000002a1c24723c */ /* 0x010fde0000001824 */
[----:B------:R-:W-:-:S08]  /*47a60*/  NOP ;  /* 0x0000000000007918 */ /* 0x000fd00000000000 */
[----:B------:R-:W-:Y:S04]  /*47a70*/  STL.64 [R1+0x8d0], R36 ;  /* 0x0008d02401007387 */ /* 0x000fe80000100a00 */
[----:B------:R0:W-:Y:S04]  /*47a80*/  STL.64 [R1+0x8d8], R38 ;  /* 0x0008d82601007387 */ /* 0x0001e80000100a00 */
[----:B0-----:R-:W4:Y:S01]  /*47a90*/  LDL.LU.64 R38, [R1+0x2cf8] ;  /* 0x002cf80001267983 */ /* 0x001f220000300a00 */
[C---:B---3--:R-:W-:Y:S06]  /*47aa0*/  HMMA.16816.F32 R20, R28.reuse, R40, R20 ;  /* 0x000000281c14723c */ /* 0x048fec0000001814 */
[----:B------:R-:W-:Y:S01]  /*47ab0*/  HMMA.16816.F32 R4, R28, R2, R4 ;  /* 0x000000021c04723c */ /* 0x000fe20000001804 */
[----:B------:R-:W3:-:S15]  /*47ac0*/  LDL.LU.64 R36, [R1+0x2cf0] ;  /* 0x002cf00001247983 */ /* 0x000ede0000300a00 */
[----:B------:R-:W-:-:S01]  /*47ad0*/  NOP ;  /* 0x0000000000007918 */ /* 0x000fc20000000000 */
[----:B------:R-:W-:Y:S04]  /*47ae0*/  STL.64 [R1+0x8c0], R20 ;  /* 0x0008c01401007387 */ /* 0x000fe80000100a00 */
[----:B------:R0:W-:Y:S04]  /*47af0*/  STL.64 [R1+0x8c8], R22 ;  /* 0x0008c81601007387 */ /* 0x0001e80000100a00 */
[----:B0-----:R-:W3:Y:S04]  /*47b00*/  LDL.LU R22, [R1+0x2ce8] ;  /* 0x002ce80001167983 */ /* 0x001ee80000300800 */
[----:B------:R-:W3:Y:S04]  /*47b10*/  LDL.LU.64 R20, [R1+0x2ce0] ;  /* 0x002ce00001147983 */ /* 0x000ee80000300a00 */
[----:B------:R-:W-:Y:S04]  /*47b20*/  STL.64 [R1+0x2c70], R42 ;  /* 0x002c702a01007387 */ /* 0x000fe80000100a00 */
[----:B------:R0:W-:Y:S04]  /*47b30*/  STL.64 [R1+0x2c68], R40 ;  /* 0x002c682801007387 */ /* 0x0001e80000100a00 */
[----:B0-----:R-:W2:Y:S04]  /*47b40*/  LDL.LU R40, [R1+0x870] ;  /* 0x0008700001287983 */ /* 0x001ea80000300800 */
[----:B------:R-:W2:Y:S04]  /*47b50*/  LDL.LU R41, [R1+0x874] ;  /* 0x0008740001297983 */ /* 0x000ea80000300800 */
[----:B------:R-:W2:Y:S04]  /*47b60*/  LDL.LU R42, [R1+0x878] ;  /* 0x00087800012a7983 */ /* 0x000ea80000300800 */
[----:B------:R-:W2:Y:S01]  /*47b70*/  LDL.LU R43, [R1+0x87c] ;  /* 0x00087c00012b7983 */ /* 0x000ea20000300800 */
[----:B----4-:R-:W-:-:S15]  /*47b80*/  HMMA.16816.F32 R16, R28, R38, R16 ;  /* 0x000000261c10723c */ /* 0x010fde0000001810 */
[----:B------:R-:W-:-:S08]  /*47b90*/  NOP ;  /* 0x0000000000007918 */ /* 0x000fd00000000000 */
[----:B------:R-:W-:Y:S04]  /*47ba0*/  STL.64 [R1+0x8b0], R16 ;  /* 0x0008b01001007387 */ /* 0x000fe80000100a00 */
[----:B------:R0:W-:Y:S04]  /*47bb0*/  STL.64 [R1+0x8b8], R18 ;  /* 0x0008b81201007387 */ /* 0x0001e80000100a00 */
[----:B0-----:R-:W4:Y:S04]  /*47bc0*/  LDL.LU.64 R18, [R1+0x2cd8] ;  /* 0x002cd80001127983 */ /* 0x001f280000300a00 */
[----:B------:R-:W3:Y:S04]  /*47bd0*/  LDL.LU.64 R16, [R1+0x2cd0] ;  /* 0x002cd00001107983 */ /* 0x000ee80000300a00 */
[----:B------:R-:W-:Y:S04]  /*47be0*/  STL.64 [R1+0x8a0], R4 ;  /* 0x0008a00401007387 */ /* 0x000fe80000100a00 */
[----:B------:R0:W-:Y:S04]  /*47bf0*/  STL.64 [R1+0x8a8], R6 ;  /* 0x0008a80601007387 */ /* 0x0001e80000100a00 */
[----:B0-----:R-:W2:Y:S04]  /*47c00*/  LDL.LU.64 R6, [R1+0x2cc8] ;  /* 0x002cc80001067983 */ /* 0x001ea80000300a00 */
[----:B------:R-:W4:Y:S02]  /*47c10*/  LDL.LU.64 R4, [R1+0x2cc0] ;  /* 0x002cc00001047983 */ /* 0x000f240000300a00 */
        /* <DEDUP_REMOVED lines=64> */
[----:B------:R-:W4:Y:S04]  /*48020*/  LDL.LU.64 R52, [R1+0x30] ;  /* 0x0000300001347983 */ /* 0x000f280000300a00 */
        /* <DEDUP_REMOVED lines=9> */
[----:B------:R-:W4:Y:S04]  /*480c0*/  LDL.LU.64 R60, [R1+0x18] ;  /* 0x00001800013c7983 */ /* 0x000f280000300a00 */
[----:B------:R-:W-:Y:S04]  /*480d0*/  STL.64 [R1+0x2bd0], R18 ;  /* 0x002bd01201007387 */ /* 0x000fe80000100a00 */
[----:B------:R0:W-:Y:S04]  /*480e0*/  STL.64 [R1+0x2bc8], R16 ;  /* 0x002bc81001007387 */ /* 0x0001e80000100a00 */
[----:B0-----:R-:W4:Y:S04]  /*480f0*/  LDL.LU R16, [R1+0x800] ;  /* 0x0008000001107983 */ /* 0x001f280000300800 */
[----:B------:R-:W4:Y:S04]  /*48100*/  LDL.LU R17, [R1+0x804] ;  /* 0x0008040001117983 */ /* 0x000f280000300800 */
[----:B------:R-:W4:Y:S04]  /*48110*/  LDL.LU R18, [R1+0x808] ;  /* 0x0008080001127983 */ /* 0x000f280000300800 */
[----:B------:R-:W4:Y:S01]  /*48120*/  LDL.LU R19, [R1+0x80c] ;  /* 0x00080c0001137983 */ /* 0x000f220000300800 */
[----:B--2---:R-:W-:Y:S01]  /*48130*/  HMMA.16816.F32 R24, R28, R20, R24 ;  /* 0x000000141c18723c */ /* 0x004fe20000001818 */
[----:B------:R-:W-:-:S15]  /*48140*/  IMAD R32, R32, 0x100, R23 ;  /* 0x0000010020207824 */ /* 0x000fde00078e0217 */
[----:B------:R-:W-:-:S07]  /*48150*/  NOP ;  /* 0x0000000000007918 */ /* 0x000fce0000000000 */
[----:B------:R-:W-:Y:S04]  /*48160*/  STL.64 [R1+0x810], R24 ;  /* 0x0008101801007387 */ /* 0x000fe80000100a00 */
[----:B------:R0:W-:Y:S04]  /*48170*/  STL.64 [R1+0x818], R26 ;  /* 0x0008181a01007387 */ /* 0x0001e80000100a00 */
[----:B0-----:R-:W2:Y:S04]  /*48180*/  LDL.LU.64 R26, [R1+0x2c98] ;  /* 0x002c9800011a7983 */ /* 0x001ea80000300a00 */
[----:B------:R-:W2:Y:S04]  /*48190*/  LDL.LU.64 R24, [R1+0x2c90] ;  /* 0x002c900001187983 */ /* 0x000ea80000300a00 */
[----:B------:R-:W2:Y:S01]  /*481a0*/  LDL.LU R23, [R1+0x2c88] ;  /* 0x002c880001177983 */ /* 0x000ea20000300800 */
[----:B---3--:R-:W-:Y:S01]  /*481b0*/  HMMA.16816.F32 R4, R28, R36, R4 ;  /* 0x000000241c04723c */ /* 0x008fe20000001804 */
[----:B------:R-:W-:-:S02]  /*481c0*/  IMAD R33, R33, 0x100, R46 ;  /* 0x0000010021217824 */ /* 0x000fc400078e022e */
[----:B------:R-:W-:Y:S02]  /*481d0*/  IMAD R34, R34, 0x100, R47 ;  /* 0x0000010022227824 */ /* 0x000fe400078e022f */
[----:B------:R-:W-:Y:S01]  /*481e0*/  IMAD R35, R0, 0x100, R35 ;  /* 0x0000010000237824 */ /* 0x000fe200078e0223 */
[----:B------:R-:W-:Y:S02]  /*481f0*/  F2FP.F16.E5M2.UNPACK_B R32, R32 ;  /* 0x00000020ff20723e */ /* 0x000fe400020004ff */
[----:B------:R-:W-:Y:S02]  /*48200*/  F2FP.F16.E5M2.UNPACK_B R33, R33 ;  /* 0x00000021ff21723e */ /* 0x000fe400020004ff */
[----:B------:R-:W-:Y:S02]  /*48210*/  F2FP.F16.E5M2.UNPACK_B R34, R34 ;  /* 0x00000022ff22723e */ /* 0x000fe400020004ff */
[----:B------:R-:W-:Y:S01]  /*48220*/  F2FP.F16.E5M2.UNPACK_B R35, R35 ;  /* 0x00000023ff23723e */ /* 0x000fe200020004ff */
[----:B----4-:R-:W-:Y:S01]  /*48230*/  IMAD.MOV.U32 R0, RZ, RZ, R55 ;  /* 0x000000ffff007224 */ /* 0x010fe200078e0037 */
[C---:B--2---:R-:W-:Y:S06]  /*48240*/  HMMA.16816.F32 R16, R28.reuse, R22, R16 ;  /* 0x000000161c10723c */ /* 0x044fec0000001810 */
[C---:B------:R-:W-:Y:S06]  /*48250*/  HMMA.16816.F32 R12, R28.reuse, R24, R12 ;  /* 0x000000181c0c723c */ /* 0x040fec000000180c */
[----:B------:R-:W-:Y:S01]  /*48260*/  HMMA.16816.F32 R8, R28, R26, R8 ;  /* 0x0000001a1c08723c */ /* 0x000fe20000001808 */
[----:B------:R-:W-:Y:S04]  /*48270*/  STL.64 [R1+0x2bf0], R22 ;  /* 0x002bf01601007387 */ /* 0x000fe80000100a00 */
[----:B------:R-:W-:Y:S06]  /*48280*/  STL.64 [R1+0x2be8], R20 ;  /* 0x002be81401007387 */ /* 0x000fec0000100a00 */
[----:B------:R-:W-:Y:S04]  /*48290*/  STL.64 [R1+0x800], R16 ;  /* 0x0008001001007387 */ /* 0x000fe80000100a00 */
[----:B------:R-:W-:Y:S04]  /*482a0*/  STL.64 [R1+0x808], R18 ;  /* 0x0008081201007387 */ /* 0x000fe80000100a00 */
[----:B------:R-:W-:Y:S04]  /*482b0*/  STL [R1+0x2b94], R24 ;  /* 0x002b941801007387 */ /* 0x000fe80000100800 */
[----:B------:R-:W-:Y:S04]  /*482c0*/  STL [R1+0x2b90], R25 ;  /* 0x002b901901007387 */ /* 0x000fe80000100800 */
[----:B------:R-:W-:Y:S04]  /*482d0*/  STL.64 [R1+0x10b0], R12 ;  /* 0x0010b00c01007387 */ /* 0x000fe80000100a00 */
[----:B------:R-:W-:Y:S04]  /*482e0*/  STL.64 [R1+0x10b8], R14 ;  /* 0x0010b80e01007387 */ /* 0x000fe80000100a00 */
[----:B------:R-:W-:Y:S04]  /*482f0*/  STL [R1+0x2b9c], R26 ;  /* 0x002b9c1a01007387 */ /* 0x000fe80000100800 */
[----:B------:R-:W-:Y:S04]  /*48300*/  STL [R1+0x2b98], R27 ;  /* 0x002b981b01007387 */ /* 0x000fe80000100800 */
[----:B------:R-:W-:Y:S04]  /*48310*/  STL.64 [R1+0x10a0], R8 ;  /* 0x0010a00801007387 */ /* 0x000fe80000100a00 */
[----:B------:R-:W-:Y:S04]  /*48320*/  STL.64 [R1+0x10a8], R10 ;  /* 0x0010a80a01007387 */ /* 0x000fe80000100a00 */
[----:B------:R-:W-:Y:S04]  /*48330*/  STL.64 [R1+0x2c20], R38 ;  /* 0x002c202601007387 */ /* 0x000fe80000100a00 */
[----:B------:R-:W-:Y:S04]  /*48340*/  STL.64 [R1+0x2c18], R36 ;  /* 0x002c182401007387 */ /* 0x000fe80000100a00 */
[----:B------:R-:W-:Y:S04]  /*48350*/  STL.64 [R1+0x7f0], R4 ;  /* 0x0007f00401007387 */ /* 0x000fe80000100a00 */
[----:B------:R0:W-:Y:S02]  /*48360*/  STL.64 [R1+0x7f8], R6 ;  /* 0x0007f80601007387 */ /* 0x0001e40000100a00 */
[----:B0-----:R-:W-:Y:S06]  /*48370*/  HMMA.16816.F32 R4, R32, R52, R40 ;  /* 0x000000342004723c */ /* 0x001fec0000001828 */
[----:B------:R-:W-:-:S02]  /*48380*/  IMAD.MOV.U32 R25, RZ, RZ, R53 ;  /* 0x000000ffff197224 */ /* 0x000fc400078e0035 */
[----:B------:R-:W-:-:S15]  /*48390*/  IMAD.MOV.U32 R24, RZ, RZ, R52 ;  /* 0x000000ffff187224 */ /* 0x000fde00078e0034 */
[----:B------:R-:W-:Y:S04]  /*483a0*/  STL.64 [R1+0x440], R4 ;  /* 0x0004400401007387 */ /* 0x000fe80000100a00 */
[----:B------:R0:W-:Y:S02]  /*483b0*/  STL.64 [R1+0x448], R6 ;  /* 0x0004480601007387 */ /* 0x0001e40000100a00 */
[----:B0-----:R-:W-:Y:S02]  /*483c0*/  HMMA.16816.F32 R4, R32, R54, R48 ;  /* 0x000000362004723c */ /* 0x001fe40000001830 */
[----:B------:R-:W-:Y:S04]  /*483d0*/  STL [R1+0x2ba4], R25 ;  /* 0x002ba41901007387 */ /* 0x000fe80000100800 */
[----:B------:R-:W-:Y:S04]  /*483e0*/  STL [R1+0x2ba0], R24 ;  /* 0x002ba01801007387 */ /* 0x000fe80000100800 */
[----:B------:R-:W-:-:S13]  /*483f0*/  STL [R1+0x2ba8], R0 ;  /* 0x002ba80001007387 */ /* 0x000fda0000100800 */
[----:B------:R-:W-:Y:S04]  /*48400*/  STL.64 [R1+0x7e0], R4 ;  /* 0x0007e00401007387 */ /* 0x000fe80000100a00 */
[----:B------:R0:W-:Y:S02]  /*48410*/  STL.64 [R1+0x7e8], R6 ;  /* 0x0007e80601007387 */ /* 0x0001e40000100a00 */
[----:B0-----:R-:W-:-:S15]  /*48420*/  HMMA.16816.F32 R4, R32, R60, R56 ;  /* 0x0000003c2004723c */ /* 0x001fde0000001838 */
[----:B------:R-:W-:-:S08]  /*48430*/  NOP ;  /* 0x0000000000007918 */ /* 0x000fd00000000000 */
        /* <DEDUP_REMOVED lines=30> */
[----:B------:R-:W3:Y:S04]  /*48620*/  LDL.LU.64 R46, [R1+0x8] ;  /* 0x00000800012e7983 */ /* 0x000ee80000300a00 */
[----:B------:R-:W4:Y:S04]  /*48630*/  LDL.LU.64 R60, [R1] ;  /* 0x00000000013c7983 */ /* 0x000f280000300a00 */
        /* <DEDUP_REMOVED lines=24> */
[----:B------:R-:W-:Y:S04]  /*487c0*/  STL [R1+0x2bb0], R27 ;  /* 0x002bb01b01007387 */ /* 0x000fe80000100800 */
[----:B------:R0:W-:Y:S04]  /*487d0*/  STL [R1+0x2bac], R26 ;  /* 0x002bac1a01007387 */ /* 0x0001e80000100800 */
[----:B0-----:R-:W2:Y:S01]  /*487e0*/  LDL.LU.64 R26, [R1+0x10] ;  /* 0x00001000011a7983 */ /* 0x001ea20000300a00 */
[C---:B---3--:R-:W-:Y:S06]  /*487f0*/  HMMA.16816.F32 R40, R32.reuse, R46, R40 ;  /* 0x0000002e2028723c */ /* 0x048fec0000001828 */
[----:B----4-:R-:W-:Y:S01]  /*48800*/  HMMA.16816.F32 R48, R32, R60, R48 ;  /* 0x0000003c2030723c */ /* 0x010fe20000001830 */
[----:B------:R-:W-:-:S05]  /*48810*/  IMAD.MOV.U32 R0, RZ, RZ, R47 ;  /* 0x000000ffff007224 */ /* 0x000fca00078e002f */
[----:B--2---:R-:W-:Y:S06]  /*48820*/  HMMA.16816.F32 R8, R32, R26, R8 ;  /* 0x0000001a2008723c */ /* 0x004fec0000001808 */
[----:B------:R-:W-:Y:S02]  /*48830*/  IMAD.MOV.U32 R25, RZ, RZ, R26 ;  /* 0x000000ffff197224 */ /* 0x000fe400078e001a */
[----:B------:R-:W-:Y:S02]  /*48840*/  IMAD.MOV.U32 R24, RZ, RZ, R27 ;  /* 0x000000ffff187224 */ /* 0x000fe400078e001b */
[----:B------:R-:W-:-:S02]  /*48850*/  IMAD.MOV.U32 R26, RZ, RZ, R46 ;  /* 0x000000ffff1a7224 */ /* 0x000fc400078e002e */
[----:B------:R-:W-:-:S11]  /*48860*/  IMAD.MOV.U32 R27, RZ, RZ, R61 ;  /* 0x000000ffff1b7224 */ /* 0x000fd600078e003d */
[----:B------:R-:W-:Y:S04]  /*48870*/  STL.64 [R1+0x7c0], R8 ;  /* 0x0007c00801007387 */ /* 0x000fe80000100a00 */
[----:B------:R0:W-:Y:S04]  /*48880*/  STL.64 [R1+0x7c8], R10 ;  /* 0x0007c80a01007387 */ /* 0x0001e80000100a00 */
[----:B0-----:R-:W2:Y:S04]  /*48890*/  LDL.LU.64 R10, [R1+0x2c80] ;  /* 0x002c8000010a7983 */ /* 0x001ea80000300a00 */
[----:B------:R-:W2:Y:S04]  /*488a0*/  LDL.LU.64 R8, [R1+0x2c78] ;  /* 0x002c780001087983 */ /* 0x000ea80000300a00 */
[----:B------:R-:W-:Y:S04]  /*488b0*/  STL [R1+0x2bb4], R25 ;  /* 0x002bb41901007387 */ /* 0x000fe80000100800 */
[----:B------:R-:W-:Y:S04]  /*488c0*/  STL.64 [R1+0x7b0], R40 ;  /* 0x0007b02801007387 */ /* 0x000fe80000100a00 */
[----:B------:R0:W-:Y:S04]  /*488d0*/  STL.64 [R1+0x7b8], R42 ;  /* 0x0007b82a01007387 */ /* 0x0001e80000100a00 */
[----:B0-----:R-:W3:Y:S04]  /*488e0*/  LDL.LU.64 R42, [R1+0x2c70] ;  /* 0x002c7000012a7983 */ /* 0x001ee80000300a00 */
[----:B------:R-:W4:Y:S04]  /*488f0*/  LDL.LU.64 R40, [R1+0x2c68] ;  /* 0x002c680001287983 */ /* 0x000f280000300a00 */
[----:B------:R-:W2:Y:S04]  /*48900*/  LDL.LU.64 R46, [R1+0x2c60] ;  /* 0x002c6000012e7983 */ /* 0x000ea80000300a00 */
[----:B------:R-:W-:Y:S04]  /*48910*/  STL.64 [R1+0x7a0], R48 ;  /* 0x0007a03001007387 */ /* 0x000fe80000100a00 */
[----:B------:R0:W-:Y:S01]  /*48920*/  STL.64 [R1+0x7a8], R50 ;  /* 0x0007a83201007387 */ /* 0x0001e20000100a00 */
[----:B------:R-:W-:-:S03]  /*48930*/  IMAD.MOV.U32 R25, RZ, RZ, R60 ;  /* 0x000000ffff197224 */ /* 0x000fc600078e003c */
[----:B0-----:R-:W3:Y:S04]  /*48940*/  LDL.LU.64 R50, [R1+0x2c58] ;  /* 0x002c580001327983 */ /* 0x001ee80000300a00 */
[----:B------:R-:W4:Y:S04]  /*48950*/  LDL.LU.64 R48, [R1+0x2c50] ;  /* 0x002c500001307983 */ /* 0x000f280000300a00 */
[----:B------:R-:W2:Y:S04]  /*48960*/  LDL.LU.64 R60, [R1+0x2c48] ;  /* 0x002c4800013c7983 */ /* 0x000ea80000300a00 */
        /* <DEDUP_REMOVED lines=17> */
[----:B------:R-:W2:Y:S01]  /*48a80*/  LDL.LU.64 R52, [R1+0x2c28] ;  /* 0x002c280001347983 */ /* 0x000ea20000300a00 */
[C---:B---3--:R-:W-:Y:S03]  /*48a90*/  HMMA.16816.F32 R24, R32.reuse, R56, R24 ;  /* 0x000000382018723c */ /* 0x048fe60000001818 */
[----:B------:R-:W-:Y:S04]  /*48aa0*/  STL.64 [R1+0x2b40], R58 ;  /* 0x002b403a01007387 */ /* 0x000fe80000100a00 */
[----:B------:R-:W-:Y:S01]  /*48ab0*/  STL.64 [R1+0x2b38], R56 ;  /* 0x002b383801007387 */ /* 0x000fe20000100a00 */
[C---:B------:R-:W-:Y:S06]  /*48ac0*/  HMMA.16816.F32 R20, R32.reuse, R50, R20 ;  /* 0x000000322014723c */ /* 0x040fec0000001814 */
[C---:B----4-:R-:W-:Y:S06]  /*48ad0*/  HMMA.16816.F32 R16, R32.reuse, R48, R16 ;  /* 0x000000302010723c */ /* 0x050fec0000001810 */
[C---:B------:R-:W-:Y:S06]  /*48ae0*/  HMMA.16816.F32 R12, R32.reuse, R46, R12 ;  /* 0x0000002e200c723c */ /* 0x040fec000000180c */
[C---:B------:R-:W-:Y:S01]  /*48af0*/  HMMA.16816.F32 R8, R32.reuse, R44, R8 ;  /* 0x0000002c2008723c */ /* 0x040fe20000001808 */
[----:B------:R-:W-:Y:S04]  /*48b00*/  STL.64 [R1+0x770], R24 ;  /* 0x0007701801007387 */ /* 0x000fe80000100a00 */
[----:B------:R0:W-:Y:S01]  /*48b10*/  STL.64 [R1+0x778], R26 ;  /* 0x0007781a01007387 */ /* 0x0001e20000100a00 */
[C---:B------:R-:W-:Y:S06]  /*48b20*/  HMMA.16816.F32 R4, R32.reuse, R42, R4 ;  /* 0x0000002a2004723c */ /* 0x040fec0000001804 */
[C---:B--2---:R-:W-:Y:S06]  /*48b30*/  HMMA.16816.F32 R36, R32.reuse, R54, R36 ;  /* 0x000000362024723c */ /* 0x044fec0000001824 */
[----:B0-----:R-:W-:Y:S01]  /*48b40*/  HMMA.16816.F32 R24, R32, R52, R28 ;  /* 0x000000342018723c */ /* 0x001fe2000000181c */
[----:B------:R-:W-:-:S15]  /*48b50*/  STL.64 [R1+0x2b50], R54 ;  /* 0x002b503601007387 */ /* 0x000fde0000100a00 */
[----:B------:R-:W-:-:S01]  /*48b60*/  NOP ;  /* 0x0000000000007918 */ /* 0x000fc20000000000 */
        /* <DEDUP_REMOVED lines=14> */
[----:B------:R1:W-:Y:S04]  /*48c50*/  STL.64 [R1+0x2af8], R44 ;  /* 0x002af82c01007387 */ /* 0x0003e80000100a00 */
[----:B------:R2:W-:Y:S04]  /*48c60*/  STL.64 [R1+0x710], R8 ;  /* 0x0007100801007387 */ /* 0x0005e80000100a00 */
[----:B------:R3:W-:Y:S04]  /*48c70*/  STL.64 [R1+0x718], R10 ;  /* 0x0007180a01007387 */ /* 0x0007e80000100a00 */
[----:B0-----:R-:W4:Y:S04]  /*48c80*/  LDL.LU R48, [R1+0x640] ;  /* 0x0006400001307983 */ /* 0x001f280000300800 */
[----:B------:R0:W-:Y:S04]  /*48c90*/  STL.64 [R1+0x700], R4 ;  /* 0x0007000401007387 */ /* 0x0001e80000100a00 */
[----:B------:R0:W-:Y:S04]  /*48ca0*/  STL.64 [R1+0x708], R6 ;  /* 0x0007080601007387 */ /* 0x0001e80000100a00 */
[----:B------:R-:W4:Y:S04]  /*48cb0*/  LDL.LU R49, [R1+0x644] ;  /* 0x0006440001317983 */ /* 0x000f280000300800 */
[----:B------:R-:W4:Y:S04]  /*48cc0*/  LDL.LU R50, [R1+0x648] ;  /* 0x0006480001327983 */ /* 0x000f280000300800 */
        /* <DEDUP_REMOVED lines=13> */
[----:B--2---:R-:W2:Y:S04]  /*48da0*/  LDL.LU R8, [R1+0x6b0] ;  /* 0x0006b00001087983 */ /* 0x004ea80000300800 */
[----:B------:R-:W2:Y:S04]  /*48db0*/  LDL.LU R9, [R1+0x6b4] ;  /* 0x0006b40001097983 */ /* 0x000ea80000300800 */
[----:B---3--:R-:W2:Y:S04]  /*48dc0*/  LDL.LU R10, [R1+0x6b8] ;  /* 0x0006b800010a7983 */ /* 0x008ea80000300800 */
[----:B------:R-:W2:Y:S04]  /*48dd0*/  LDL.LU R11, [R1+0x6bc] ;  /* 0x0006bc00010b7983 */ /* 0x000ea80000300800 */
        /* <DEDUP_REMOVED lines=33> */
[----:B------:R-:W2:Y:S01]  /*48ff0*/  LDL.LU.64 R36, [R1+0x2c18] ;  /* 0x002c180001247983 */ /* 0x000ea20000300a00 */
[C---:B---3--:R-:W-:Y:S03]  /*49000*/  HMMA.16816.F32 R4, R32.reuse, R2, R4 ;  /* 0x000000022004723c */ /* 0x048fe60000001804 */
        /* <DEDUP_REMOVED lines=51> */
[----:B------:R4:W-:Y:S02]  /*49340*/  STL.64 [R1+0x2a88], R8 ;  /* 0x002a880801007387 */ /* 0x0009e40000100a00 */
[C---:B----4-:R-:W-:Y:S06]  /*49350*/  HMMA.16816.F32 R8, R32.reuse, R12, R4 ;  /* 0x0000000c2008723c */ /* 0x050fec0000001804 */
[C---:B--2---:R-:W-:Y:S06]  /*49360*/  HMMA.16816.F32 R4, R32.reuse, R14, R36 ;  /* 0x0000000e2004723c */ /* 0x044fec0000001824 */
[----:B------:R-:W-:Y:S11]  /*49370*/  STL.64 [R1+0x2ab0], R14 ;  /* 0x002ab00e01007387 */ /* 0x000ff60000100a00 */
[----:B------:R-:W-:Y:S04]  /*49380*/  STL.64 [R1+0x680], R8 ;  /* 0x0006800801007387 */ /* 0x000fe80000100a00 */
[----:B------:R3:W-:Y:S04]  /*49390*/  STL.64 [R1+0x688], R10 ;  /* 0x0006880a01007387 */ /* 0x0007e80000100a00 */
[----:B------:R-:W-:Y:S04]  /*493a0*/  STL.64 [R1+0x2aa8], R12 ;  /* 0x002aa80c01007387 */ /* 0x000fe80000100a00 */
[----:B------:R-:W-:Y:S04]  /*493b0*/  STL.64 [R1+0x670], R4 ;  /* 0x0006700401007387 */ /* 0x000fe80000100a00 */
[----:B------:R0:W-:Y:S01]  /*493c0*/  STL.64 [R1+0x678], R6 ;  /* 0x0006780601007387 */ /* 0x0001e20000100a00 */
[C---:B---3--:R-:W-:Y:S06]  /*493d0*/  HMMA.16816.F32 R8, R32.reuse, R16, R40 ;  /* 0x000000102008723c */ /* 0x048fec0000001828 */
[C---:B0-----:R-:W-:Y:S06]  /*493e0*/  HMMA.16816.F32 R4, R32.reuse, R18, R44 ;  /* 0x000000122004723c */ /* 0x041fec000000182c */
[----:B------:R-:W-:Y:S11]  /*493f0*/  STL.64 [R1+0x2ac0], R18 ;  /* 0x002ac01201007387 */ /* 0x000ff60000100a00 */
[----:B------:R-:W-:Y:S04]  /*49400*/  STL.64 [R1+0x660], R8 ;  /* 0x0006600801007387 */ /* 0x000fe80000100a00 */
[----:B------:R-:W-:Y:S04]  /*49410*/  STL.64 [R1+0x668], R10 ;  /* 0x0006680a01007387 */ /* 0x000fe80000100a00 */
[----:B------:R-:W-:Y:S04]  /*49420*/  STL.64 [R1+0x2ab8], R16 ;  /* 0x002ab81001007387 */ /* 0x000fe80000100a00 */
[----:B------:R-:W-:Y:S04]  /*49430*/  STL.64 [R1+0x650], R4 ;  /* 0x0006500401007387 */ /* 0x000fe80000100a00 */
[----:B------:R0:W-:Y:S02]  /*49440*/  STL.64 [R1+0x658], R6 ;  /* 0x0006580601007387 */ /* 0x0001e40000100a00 */
[----:B0-----:R-:W-:-:S15]  /*49450*/  HMMA.16816.F32 R4, R32, R20, R48 ;  /* 0x000000142004723c */ /* 0x001fde0000001830 */
[----:B------:R-:W-:-:S08]  /*49460*/  NOP ;  /* 0x0000000000007918 */ /* 0x000fd00000000000 */
[----:B------:R-:W-:Y:S04]  /*49470*/  STL.64 [R1+0x640], R4 ;  /* 0x0006400401007387 */ /* 0x000fe80000100a00 */
[----:B------:R0:W-:Y:S02]  /*49480*/  STL.64 [R1+0x648], R6 ;  /* 0x0006480601007387 */ /* 0x0001e40000100a00 */
[----:B0-----:R-:W-:Y:S06]  /*49490*/  HMMA.16816.F32 R4, R32, R22, R52 ;  /* 0x000000162004723c */ /* 0x001fec0000001834 */
[----:B------:R-:W-:Y:S04]  /*494a0*/  STL.64 [R1+0x2ad0], R22 ;  /* 0x002ad01601007387 */ /* 0x000fe80000100a00 */
[----:B------:R-:W-:-:S13]  /*494b0*/  STL.64 [R1+0x2ac8], R20 ;  /* 0x002ac81401007387 */ /* 0x000fda0000100a00 */
[----:B------:R-:W-:Y:S04]  /*494c0*/  STL.64 [R1+0x630], R4 ;  /* 0x0006300401007387 */ /* 0x000fe80000100a00 */
[----:B------:R0:W-:Y:S04]  /*494d0*/  STL.64 [R1+0x638], R6 ;  /* 0x0006380601007387 */ /* 0x0001e80000100a00 */
[----:B------:R-:W2:Y:S04]  /*494e0*/  LDL.LU R48, [R1+0x400] ;  /* 0x0004000001307983 */ /* 0x000ea80000300800 */
[----:B------:R-:W2:Y:S04]  /*494f0*/  LDL.LU R49, [R1+0x404] ;  /* 0x0004040001317983 */ /* 0x000ea80000300800 */
[----:B------:R-:W3:Y:S04]  /*49500*/  LDL.LU R50, [R1+0x408] ;  /* 0x0004080001327983 */ /* 0x000ee80000300800 */
[----:B------:R-:W3:Y:S04]  /*49510*/  LDL.LU R51, [R1+0x40c] ;  /* 0x00040c0001337983 */ /* 0x000ee80000300800 */
[----:B---3--:R-:W-:Y:S04]  /*49520*/  STL.64 [R1+0x2b68], R50 ;  /* 0x002b683201007387 */ /* 0x008fe80000100a00 */
[----:B--2---:R-:W-:Y:S04]  /*49530*/  STL.64 [R1+0x2b60], R48 ;  /* 0x002b603001007387 */ /* 0x004fe80000100a00 */
        /* <DEDUP_REMOVED lines=9> */
[----:B--2---:R0:W-:Y:S04]  /*495d0*/  STL.64 [R1+0x2b80], R40 ;  /* 0x002b802801007387 */ /* 0x0041e80000100a00 */
[----:B------:R-:W2:Y:S04]  /*495e0*/  LDL.LU R25, [R1+0x2bb4] ;  /* 0x002bb40001197983 */ /* 0x000ea80000300800 */
[----:B------:R-:W3:Y:S04]  /*495f0*/  LDL.LU R27, [R1+0x2bb0] ;  /* 0x002bb000011b7983 */ /* 0x000ee80000300800 */
[----:B------:R-:W4:Y:S04]  /*49600*/  LDL.LU R8, [R1+0x540] ;  /* 0x0005400001087983 */ /* 0x000f280000300800 */
[----:B------:R-:W4:Y:S04]  /*49610*/  LDL.LU R9, [R1+0x544] ;  /* 0x0005440001097983 */ /* 0x000f280000300800 */
[----:B------:R-:W4:Y:S04]  /*49620*/  LDL.LU R10, [R1+0x548] ;  /* 0x00054800010a7983 */ /* 0x000f280000300800 */
[----:B------:R-:W4:Y:S04]  /*49630*/  LDL.LU R11, [R1+0x54c] ;  /* 0x00054c00010b7983 */ /* 0x000f280000300800 */
[----:B------:R-:W3:Y:S04]  /*49640*/  LDL.LU R26, [R1+0x2bac] ;  /* 0x002bac00011a7983 */ /* 0x000ee80000300800 */
        /* <DEDUP_REMOVED lines=13> */
[----:B------:R-:W-:-:S02]  /*49720*/  IMAD.MOV.U32 R19, RZ, RZ, R24 ;  /* 0x000000ffff137224 */ /* 0x000fc400078e0018 */
[----:B--2---:R-:W-:Y:S02]  /*49730*/  IMAD.MOV.U32 R18, RZ, RZ, R25 ;  /* 0x000000ffff127224 */ /* 0x004fe400078e0019 */
[----:B------:R-:W2:Y:S04]  /*49740*/  LDL.LU R25, [R1+0x2ba4] ;  /* 0x002ba40001197983 */ /* 0x000ea80000300800 */
[----:B------:R-:W4:Y:S01]  /*49750*/  LDL.LU R24, [R1+0x2ba0] ;  /* 0x002ba00001187983 */ /* 0x000f220000300800 */
[----:B---3--:R-:W-:Y:S02]  /*49760*/  IMAD.MOV.U32 R16, RZ, RZ, R26 ;  /* 0x000000ffff107224 */ /* 0x008fe400078e001a */
[----:B------:R-:W-:Y:S01]  /*49770*/  IMAD.MOV.U32 R17, RZ, RZ, R27 ;  /* 0x000000ffff117224 */ /* 0x000fe200078e001b */
        /* <DEDUP_REMOVED lines=12> */
[----:B------:R-:W-:-:S03]  /*49840*/  IMAD R30, R30, 0x100, R58 ;  /* 0x000001001e1e7824 */ /* 0x000fc600078e023a */
[----:B------:R-:W3:Y:S01]  /*49850*/  LDL.LU R46, [R1+0x438] ;  /* 0x00043800012e7983 */ /* 0x000ee20000300800 */
[----:B------:R-:W-:-:S03]  /*49860*/  IMAD R31, R31, 0x100, R59 ;  /* 0x000001001f1f7824 */ /* 0x000fc600078e023b */
[----:B------:R-:W3:Y:S01]  /*49870*/  LDL.LU R47, [R1+0x43c] ;  /* 0x00043c00012f7983 */ /* 0x000ee20000300800 */
[----:B--2---:R-:W-:Y:S02]  /*49880*/  IMAD.MOV.U32 R59, RZ, RZ, R25 ;  /* 0x000000ffff3b7224 */ /* 0x004fe400078e0019 */
[----:B----4-:R-:W-:Y:S02]  /*49890*/  IMAD.MOV.U32 R58, RZ, RZ, R24 ;  /* 0x000000ffff3a7224 */ /* 0x010fe400078e0018 */
[----:B------:R-:W2:Y:S04]  /*498a0*/  LDL.LU R24, [R1+0x2b94] ;  /* 0x002b940001187983 */ /* 0x000ea80000300800 */
[----:B------:R-:W2:Y:S01]  /*498b0*/  LDL.LU R25, [R1+0x2b90] ;  /* 0x002b900001197983 */ /* 0x000ea20000300800 */
[C---:B---3--:R-:W-:Y:S03]  /*498c0*/  HMMA.16816.F32 R36, R32.reuse, R26, R36 ;  /* 0x0000001a2024723c */ /* 0x048fe60000001824 */
[----:B------:R-:W3:Y:S04]  /*498d0*/  LDL.LU R52, [R1+0x410] ;  /* 0x0004100001347983 */ /* 0x000ee80000300800 */
        /* <DEDUP_REMOVED lines=11> */
[----:B0-----:R-:W4:Y:S04]  /*49990*/  LDL.LU.64 R38, [R1+0x2b78] ;  /* 0x002b780001267983 */ /* 0x001f280000300a00 */
[----:B------:R-:W3:Y:S04]  /*499a0*/  LDL.LU.64 R36, [R1+0x2b70] ;  /* 0x002b700001247983 */ /* 0x000ee80000300a00 */
[----:B------:R-:W-:Y:S04]  /*499b0*/  STL.64 [R1+0x2a78], R26 ;  /* 0x002a781a01007387 */ /* 0x000fe80000100a00 */
[----:B------:R0:W-:Y:S04]  /*499c0*/  STL.64 [R1+0x2a70], R24 ;  /* 0x002a701801007387 */ /* 0x0001e80000100a00 */
[----:B0-----:R-:W2:Y:S04]  /*499d0*/  LDL.LU R24, [R1+0x1c0] ;  /* 0x0001c00001187983 */ /* 0x001ea80000300800 */
[----:B------:R-:W2:Y:S04]  /*499e0*/  LDL.LU R25, [R1+0x1c4] ;  /* 0x0001c40001197983 */ /* 0x000ea80000300800 */
[----:B------:R-:W4:Y:S04]  /*499f0*/  LDL.LU R26, [R1+0x1c8] ;  /* 0x0001c800011a7983 */ /* 0x000f280000300800 */
[----:B------:R-:W4:Y:S01]  /*49a00*/  LDL.LU R27, [R1+0x1cc] ;  /* 0x0001cc00011b7983 */ /* 0x000f220000300800 */
[----:B---3--:R-:W-:Y:S03]  /*49a10*/  HMMA.16816.F32 R32, R32, R36, R48 ;  /* 0x000000242020723c */ /* 0x008fe60000001830 */
[----:B----4-:R-:W-:Y:S04]  /*49a20*/  STL.64 [R1+0x2af0], R26 ;  /* 0x002af01a01007387 */ /* 0x010fe80000100a00 */
[----:B--2---:R0:W-:Y:S04]  /*49a30*/  STL.64 [R1+0x2ae8], R24 ;  /* 0x002ae81801007387 */ /* 0x0041e80000100a00 */
[----:B0-----:R-:W2:Y:S04]  /*49a40*/  LDL.LU R24, [R1+0x5c0] ;  /* 0x0005c00001187983 */ /* 0x001ea80000300800 */
[----:B------:R-:W2:Y:S04]  /*49a50*/  LDL.LU R25, [R1+0x5c4] ;  /* 0x0005c40001197983 */ /* 0x000ea80000300800 */
[----:B------:R-:W2:Y:S04]  /*49a60*/  LDL.LU R26, [R1+0x5c8] ;  /* 0x0005c800011a7983 */ /* 0x000ea80000300800 */
[----:B------:R-:W2:Y:S04]  /*49a70*/  LDL.LU R27, [R1+0x5cc] ;  /* 0x0005cc00011b7983 */ /* 0x000ea80000300800 */
[----:B------:R-:W3:Y:S04]  /*49a80*/  LDL.LU.64 R50, [R1+0x2b68] ;  /* 0x002b680001327983 */ /* 0x000ee80000300a00 */
[----:B------:R-:W3:Y:S04]  /*49a90*/  LDL.LU.64 R48, [R1+0x2b60] ;  /* 0x002b600001307983 */ /* 0x000ee80000300a00 */
[----:B------:R0:W-:Y:S04]  /*49aa0*/  STL.64 [R1+0x2b10], R38 ;  /* 0x002b102601007387 */ /* 0x0001e80000100a00 */
[----:B0-----:R-:W4:Y:S04]  /*49ab0*/  LDL.LU R38, [R1+0x20] ;  /* 0x0000200001267983 */ /* 0x001f280000300800 */
[----:B------:R0:W-:Y:S04]  /*49ac0*/  STL.64 [R1+0x620], R32 ;  /* 0x0006202001007387 */ /* 0x0001e80000100a00 */
[----:B------:R1:W-:Y:S01]  /*49ad0*/  STL.64 [R1+0x628], R34 ;  /* 0x0006282201007387 */ /* 0x0003e20000100a00 */
[----:B------:R-:W-:-:S03]  /*49ae0*/  IMAD.MOV.U32 R39, RZ, RZ, R0 ;  /* 0x000000ffff277224 */ /* 0x000fc600078e0000 */
[----:B------:R-:W3:Y:S04]  /*49af0*/  LDL.LU R0, [R1+0x2b58] ;  /* 0x002b580001007983 */ /* 0x000ee80000300800 */
[----:B------:R-:W-:Y:S04]  /*49b00*/  STL.64 [R1+0x2b08], R36 ;  /* 0x002b082401007387 */ /* 0x000fe80000100a00 */
[----:B0-----:R-:W2:Y:S04]  /*49b10*/  LDL.LU R32, [R1+0x1e0] ;  /* 0x0001e00001207983 */ /* 0x001ea80000300800 */
[----:B------:R-:W2:Y:S04]  /*49b20*/  LDL.LU R33, [R1+0x1e4] ;  /* 0x0001e40001217983 */ /* 0x000ea80000300800 */
[----:B-1----:R-:W4:Y:S04]  /*49b30*/  LDL.LU R34, [R1+0x1e8] ;  /* 0x0001e80001227983 */ /* 0x002f280000300800 */
[----:B------:R-:W4:Y:S01]  /*49b40*/  LDL.LU R35, [R1+0x1ec] ;  /* 0x0001ec0001237983 */ /* 0x000f220000300800 */
[----:B------:R-:W-:-:S02]  /*49b50*/  IMAD R28, R28, 0x100, R56 ;  /* 0x000001001c1c7824 */ /* 0x000fc400078e0238 */
[----:B------:R-:W-:Y:S01]  /*49b60*/  IMAD R29, R29, 0x100, R57 ;  /* 0x000001001d1d7824 */ /* 0x000fe200078e0239 */
[----:B------:R-:W-:Y:S02]  /*49b70*/  F2FP.F16.E5M2.UNPACK_B R30, R30 ;  /* 0x0000001eff1e723e */ /* 0x000fe400020004ff */
[----:B------:R-:W-:Y:S02]  /*49b80*/  F2FP.F16.E5M2.UNPACK_B R31, R31 ;  /* 0x0000001fff1f723e */ /* 0x000fe400020004ff */
[----:B------:R-:W-:Y:S02]  /*49b90*/  F2FP.F16.E5M2.UNPACK_B R28, R28 ;  /* 0x0000001cff1c723e */ /* 0x000fe400020004ff */
[----:B------:R-:W-:-:S07]  /*49ba0*/  F2FP.F16.E5M2.UNPACK_B R29, R29 ;  /* 0x0000001dff1d723e */ /* 0x000fce00020004ff */
[C---:B------:R-:W-:Y:S01]  /*49bb0*/  HMMA.16816.F32 R56, R28.reuse, R58, R52 ;  /* 0x0000003a1c38723c */ /* 0x040fe20000001834 */
[----:B----4-:R-:W-:Y:S04]  /*49bc0*/  STL.64 [R1+0x2b30], R34 ;  /* 0x002b302201007387 */ /* 0x010fe80000100a00 */
[----:B--2---:R0:W-:Y:S04]  /*49bd0*/  STL.64 [R1+0x2b28], R32 ;  /* 0x002b282001007387 */ /* 0x0041e80000100a00 */
[----:B0-----:R-:W2:Y:S04]  /*49be0*/  LDL.LU R32, [R1+0x5e0] ;  /* 0x0005e00001207983 */ /* 0x001ea80000300800 */
[----:B------:R-:W2:Y:S04]  /*49bf0*/  LDL.LU R33, [R1+0x5e4] ;  /* 0x0005e40001217983 */ /* 0x000ea80000300800 */
[----:B------:R-:W2:Y:S04]  /*49c00*/  LDL.LU R34, [R1+0x5e8] ;  /* 0x0005e80001227983 */ /* 0x000ea80000300800 */
[----:B------:R-:W2:Y:S04]  /*49c10*/  LDL.LU R35, [R1+0x5ec] ;  /* 0x0005ec0001237983 */ /* 0x000ea80000300800 */
[----:B------:R-:W4:Y:S04]  /*49c20*/  LDL.LU.64 R54, [R1+0x2b50] ;  /* 0x002b500001367983 */ /* 0x000f280000300a00 */
[----:B------:R-:W4:Y:S04]  /*49c30*/  LDL.LU.64 R52, [R1+0x2b48] ;  /* 0x002b480001347983 */ /* 0x000f280000300a00 */
[----:B------:R-:W-:Y:S04]  /*49c40*/  STL.64 [R1+0x410], R56 ;  /* 0x0004103801007387 */ /* 0x000fe80000100a00 */
[----:B------:R0:W-:Y:S04]  /*49c50*/  STL.64 [R1+0x418], R58 ;  /* 0x0004183a01007387 */ /* 0x0001e80000100a00 */
[----:B0-----:R-:W3:Y:S04]  /*49c60*/  LDL.LU.64 R58, [R1+0x2b40] ;  /* 0x002b4000013a7983 */ /* 0x001ee80000300a00 */
[----:B------:R-:W4:Y:S01]  /*49c70*/  LDL.LU.64 R56, [R1+0x2b38] ;  /* 0x002b380001387983 */ /* 0x000f220000300a00 */
[C---:B------:R-:W-:Y:S06]  /*49c80*/  HMMA.16816.F32 R24, R28.reuse, R16, R24 ;  /* 0x000000101c18723c */ /* 0x040fec0000001818 */
[C---:B------:R-:W-:Y:S06]  /*49c90*/  HMMA.16816.F32 R16, R28.reuse, R18, R20 ;  /* 0x000000121c10723c */ /* 0x040fec0000001814 */
[C---:B------:R-:W-:Y:S06]  /*49ca0*/  HMMA.16816.F32 R12, R28.reuse, R4, R12 ;  /* 0x000000041c0c723c */ /* 0x040fec000000180c */
[C---:B------:R-:W-:Y:S06]  /*49cb0*/  HMMA.16816.F32 R8, R28.reuse, R6, R8 ;  /* 0x000000061c08723c */ /* 0x040fec0000001808 */
[C---:B------:R-:W-:Y:S06]  /*49cc0*/  HMMA.16816.F32 R4, R28.reuse, R60, R40 ;  /* 0x0000003c1c04723c */ /* 0x040fec0000001828 */
[----:B--2---:R-:W-:-:S15]  /*49cd0*/  HMMA.16816.F32 R32, R28, R38, R32 ;  /* 0x000000261c20723c */ /* 0x004fde0000001820 */
[----:B------:R-:W-:-:S08]  /*49ce0*/  NOP ;  /* 0x0000000000007918 */ /* 0x000fd00000000000 */
        /* <DEDUP_REMOVED lines=10> */
[C---:B---3--:R-:W-:Y:S06]  /*49d90*/  HMMA.16816.F32 R12, R28.reuse, R58, R44 ;  /* 0x0000003a1c0c723c */ /* 0x048fec000000182c */
[C---:B----4-:R-:W-:Y:S01]  /*49da0*/  HMMA.16816.F32 R8, R28.reuse, R56, R48 ;  /* 0x000000381c08723c */ /* 0x050fe20000001830 */
[----:B------:R0:W-:Y:S04]  /*49db0*/  STL.64 [R1+0x530], R4 ;  /* 0x0005300401007387 */ /* 0x0001e80000100a00 */
[----:B------:R1:W-:Y:S04]  /*49dc0*/  STL.64 [R1+0x538], R6 ;  /* 0x0005380601007387 */ /* 0x0003e80000100a00 */
[----:B0-----:R-:W2:Y:S08]  /*49dd0*/  LDL.LU R4, [R1+0x2c0] ;  /* 0x0002c00001047983 */ /* 0x001eb00000300800 */
[----:B------:R0:W-:Y:S04]  /*49de0*/  STL.64 [R1+0x430], R12 ;  /* 0x0004300c01007387 */ /* 0x0001e80000100a00 */
[----:B------:R3:W-:Y:S04]  /*49df0*/  STL.64 [R1+0x438], R14 ;  /* 0x0004380e01007387 */ /* 0x0007e80000100a00 */
        /* <DEDUP_REMOVED lines=39> */
[----:B---3--:R-:W3:Y:S04]  /*4a070*/  LDL.LU R14, [R1+0x2e8] ;  /* 0x0002e800010e7983 */ /* 0x008ee80000300800 */
        /* <DEDUP_REMOVED lines=9> */
[C---:B--2---:R-:W-:Y:S06]  /*4a110*/  HMMA.16816.F32 R32, R28.reuse, R54, R32 ;  /* 0x000000361c20723c */ /* 0x044fec0000001820 */
[----:B------:R-:W-:-:S15]  /*4a120*/  HMMA.16816.F32 R52, R28, R52, R48 ;  /* 0x000000341c34723c */ /* 0x000fde0000001830 */
[----:B------:R-:W-:-:S02]  /*4a130*/  NOP ;  /* 0x0000000000007918 */ /* 0x000fc40000000000 */
[----:B------:R-:W-:Y:S04]  /*4a140*/  STL.64 [R1+0x3e0], R32 ;  /* 0x0003e02001007387 */ /* 0x000fe80000100a00 */
[----:B------:R0:W-:Y:S04]  /*4a150*/  STL.64 [R1+0x3e8], R34 ;  /* 0x0003e82201007387 */ /* 0x0001e80000100a00 */
[----:B0-----:R-:W2:Y:S04]  /*4a160*/  LDL.LU.64 R34, [R1+0x2b30] ;  /* 0x002b300001227983 */ /* 0x001ea80000300a00 */
[----:B------:R-:W2:Y:S04]  /*4a170*/  LDL.LU.64 R32, [R1+0x2b28] ;  /* 0x002b280001207983 */ /* 0x000ea80000300a00 */
[----:B------:R-:W3:Y:S04]  /*4a180*/  LDL.LU.64 R50, [R1+0x2b20] ;  /* 0x002b200001327983 */ /* 0x000ee80000300a00 */
[----:B------:R-:W4:Y:S04]  /*4a190*/  LDL.LU.64 R48, [R1+0x2b18] ;  /* 0x002b180001307983 */ /* 0x000f280000300a00 */
[----:B------:R0:W-:Y:S04]  /*4a1a0*/  STL.64 [R1+0x3c0], R52 ;  /* 0x0003c03401007387 */ /* 0x0001e80000100a00 */
[----:B------:R1:W-:Y:S04]  /*4a1b0*/  STL.64 [R1+0x3c8], R54 ;  /* 0x0003c83601007387 */ /* 0x0003e80000100a00 */
[----:B0-----:R-:W2:Y:S04]  /*4a1c0*/  LDL.LU R52, [R1+0x220] ;  /* 0x0002200001347983 */ /* 0x001ea80000300800 */
[----:B------:R-:W2:Y:S04]  /*4a1d0*/  LDL.LU R53, [R1+0x224] ;  /* 0x0002240001357983 */ /* 0x000ea80000300800 */
[----:B-1----:R-:W2:Y:S04]  /*4a1e0*/  LDL.LU R54, [R1+0x228] ;  /* 0x0002280001367983 */ /* 0x002ea80000300800 */
        /* <DEDUP_REMOVED lines=9> */
[----:B------:R-:W3:Y:S04]  /*4a280*/  LDL.LU.64 R44, [R1+0x2af8] ;  /* 0x002af800012c7983 */ /* 0x000ee80000300a00 */
[----:B------:R0:W-:Y:S04]  /*4a290*/  STL.64 [R1+0x380], R48 ;  /* 0x0003803001007387 */ /* 0x0001e80000100a00 */
[----:B------:R1:W-:Y:S04]  /*4a2a0*/  STL.64 [R1+0x388], R50 ;  /* 0x0003883201007387 */ /* 0x0003e80000100a00 */
[----:B0-----:R-:W4:Y:S04]  /*4a2b0*/  LDL.LU R48, [R1+0x240] ;  /* 0x0002400001307983 */ /* 0x001f280000300800 */
[----:B------:R-:W4:Y:S04]  /*4a2c0*/  LDL.LU R49, [R1+0x244] ;  /* 0x0002440001317983 */ /* 0x000f280000300800 */
[----:B-1----:R-:W4:Y:S04]  /*4a2d0*/  LDL.LU R50, [R1+0x248] ;  /* 0x0002480001327983 */ /* 0x002f280000300800 */
[----:B------:R-:W4:Y:S01]  /*4a2e0*/  LDL.LU R51, [R1+0x24c] ;  /* 0x00024c0001337983 */ /* 0x000f220000300800 */
[C---:B--2---:R-:W-:Y:S06]  /*4a2f0*/  HMMA.16816.F32 R24, R28.reuse, R46, R24 ;  /* 0x0000002e1c18723c */ /* 0x044fec0000001818 */
[----:B---3--:R-:W-:-:S15]  /*4a300*/  HMMA.16816.F32 R44, R28, R44, R40 ;  /* 0x0000002c1c2c723c */ /* 0x008fde0000001828 */
[----:B------:R-:W-:-:S02]  /*4a310*/  NOP ;  /* 0x0000000000007918 */ /* 0x000fc40000000000 */
[----:B------:R-:W-:Y:S04]  /*4a320*/  STL.64 [R1+0x360], R24 ;  /* 0x0003601801007387 */ /* 0x000fe80000100a00 */
[----:B------:R0:W-:Y:S04]  /*4a330*/  STL.64 [R1+0x368], R26 ;  /* 0x0003681a01007387 */ /* 0x0001e80000100a00 */
[----:B0-----:R-:W2:Y:S04]  /*4a340*/  LDL.LU.64 R26, [R1+0x2af0] ;  /* 0x002af000011a7983 */ /* 0x001ea80000300a00 */
[----:B------:R-:W2:Y:S04]  /*4a350*/  LDL.LU.64 R24, [R1+0x2ae8] ;  /* 0x002ae80001187983 */ /* 0x000ea80000300a00 */
[----:B------:R-:W3:Y:S04]  /*4a360*/  LDL.LU.64 R42, [R1+0x2ae0] ;  /* 0x002ae000012a7983 */ /* 0x000ee80000300a00 */
[----:B------:R-:W4:Y:S01]  /*4a370*/  LDL.LU.64 R40, [R1+0x2ad8] ;  /* 0x002ad80001287983 */ /* 0x000f220000300a00 */
[C---:B------:R-:W-:Y:S06]  /*4a380*/  HMMA.16816.F32 R12, R28.reuse, R38, R12 ;  /* 0x000000261c0c723c */ /* 0x040fec000000180c */
[C---:B------:R-:W-:Y:S01]  /*4a390*/  HMMA.16816.F32 R4, R28.reuse, R2, R4 ;  /* 0x000000021c04723c */ /* 0x040fe20000001804 */
        /* <DEDUP_REMOVED lines=13> */
[----:B------:R-:W3:Y:S04]  /*4a470*/  LDL.LU.64 R18, [R1+0x2ac0] ;  /* 0x002ac00001127983 */ /* 0x000ee80000300a00 */
[----:B------:R-:W4:Y:S04]  /*4a480*/  LDL.LU.64 R16, [R1+0x2ab8] ;  /* 0x002ab80001107983 */ /* 0x000f280000300a00 */
        /* <DEDUP_REMOVED lines=12> */
[----:B0-----:R-:W2:Y:S04]  /*4a550*/  LDL.LU.64 R6, [R1+0x2aa0] ;  /* 0x002aa00001067983 */ /* 0x001ea80000300a00 */
[----:B------:R-:W3:Y:S02]  /*4a560*/  LDL.LU.64 R4, [R1+0x2a98] ;  /* 0x002a980001047983 */ /* 0x000ee40000300a00 */
[----:B---3--:R-:W-:-:S15]  /*4a570*/  HMMA.16816.F32 R8, R28, R4, R8 ;  /* 0x000000041c08723c */ /* 0x008fde0000001808 */
[----:B------:R-:W-:-:S08]  /*4a580*/  NOP ;  /* 0x0000000000007918 */ /* 0x000fd00000000000 */
[----:B------:R-:W-:Y:S04]  /*4a590*/  STL.64 [R1+0x2a0], R8 ;  /* 0x0002a00801007387 */ /* 0x000fe80000100a00 */
[----:B------:R0:W-:Y:S04]  /*4a5a0*/  STL.64 [R1+0x2a8], R10 ;  /* 0x0002a80a01007387 */ /* 0x0001e80000100a00 */
[----:B0-----:R-:W3:Y:S04]  /*4a5b0*/  LDL.LU.64 R10, [R1+0x2a90] ;  /* 0x002a9000010a7983 */ /* 0x001ee80000300a00 */
[----:B------:R-:W4:Y:S01]  /*4a5c0*/  LDL.LU.64 R8, [R1+0x2a88] ;  /* 0x002a880001087983 */ /* 0x000f220000300a00 */
[----:B--2---:R-:W-:-:S15]  /*4a5d0*/  HMMA.16816.F32 R40, R28, R6, R40 ;  /* 0x000000061c28723c */ /* 0x004fde0000001828 */
[----:B------:R-:W-:-:S08]  /*4a5e0*/  NOP ;  /* 0x0000000000007918 */ /* 0x000fd00000000000 */
[----:B------:R-:W-:Y:S04]  /*4a5f0*/  STL.64 [R1+0x280], R40 ;  /* 0x0002802801007387 */ /* 0x000fe80000100a00 */
[----:B------:R3:W-:Y:S01]  /*4a600*/  STL.64 [R1+0x288], R42 ;  /* 0x0002882a01007387 */ /* 0x0007e20000100a00 */
[C---:B----4-:R-:W-:Y:S06]  /*4a610*/  HMMA.16816.F32 R4, R28.reuse, R8, R44 ;  /* 0x000000081c04723c */ /* 0x050fec000000182c */
[C---:B---3--:R-:W-:Y:S06]  /*4a620*/  HMMA.16816.F32 R40, R28.reuse, R10, R48 ;  /* 0x0000000a1c28723c */ /* 0x048fec0000001830 */
[C---:B------:R-:W-:Y:S11]  /*4a630*/  HMMA.16816.F32 R8, R28.reuse, R12, R52 ;  /* 0x0000000c1c08723c */ /* 0x040ff60000001834 */
[----:B------:R-:W-:Y:S04]  /*4a640*/  STL.64 [R1+0x260], R4 ;  /* 0x0002600401007387 */ /* 0x000fe80000100a00 */
[----:B------:R0:W-:Y:S02]  /*4a650*/  STL.64 [R1+0x268], R6 ;  /* 0x0002680601007387 */ /* 0x0001e40000100a00 */
[C---:B0-----:R-:W-:Y:S02]  /*4a660*/  HMMA.16816.F32 R4, R28.reuse, R14, R56 ;  /* 0x0000000e1c04723c */ /* 0x041fe40000001838 */
[----:B------:R0:W-:Y:S04]  /*4a670*/  STL.64 [R1+0x240], R40 ;  /* 0x0002402801007387 */ /* 0x0001e80000100a00 */
[----:B------:R-:W-:Y:S01]  /*4a680*/  STL.64 [R1+0x248], R42 ;  /* 0x0002482a01007387 */ /* 0x000fe20000100a00 */
[C---:B------:R-:W-:Y:S03]  /*4a690*/  HMMA.16816.F32 R12, R28.reuse, R16, R32 ;  /* 0x000000101c0c723c */ /* 0x040fe60000001820 */
[----:B0-----:R-:W2:Y:S04]  /*4a6a0*/  LDL.LU R41, [R1+0x13b0] ;  /* 0x0013b00001297983 */ /* 0x001ea80000300800 */
[----:B------:R0:W-:Y:S04]  /*4a6b0*/  STL.64 [R1+0x220], R8 ;  /* 0x0002200801007387 */ /* 0x0001e80000100a00 */
[----:B------:R-:W-:Y:S01]  /*4a6c0*/  STL.64 [R1+0x228], R10 ;  /* 0x0002280a01007387 */ /* 0x000fe20000100a00 */
[----:B------:R-:W1:Y:S04]  /*4a6d0*/  LDC R40, c[0x0][0x230] ;  /* 0x00008c00ff287b82 */ /* 0x000e680000000800 */
[----:B------:R-:W-:Y:S04]  /*4a6e0*/  STL.64 [R1+0x200], R4 ;  /* 0x0002000401007387 */ /* 0x000fe80000100a00 */
[----:B------:R3:W-:Y:S04]  /*4a6f0*/  STL.64 [R1+0x208], R6 ;  /* 0x0002080601007387 */ /* 0x0007e80000100a00 */
[----:B0-----:R-:W4:Y:S01]  /*4a700*/  LDL.LU R8, [R1+0x100] ;  /* 0x0001000001087983 */ /* 0x001f220000300800 */
[----:B---3--:R-:W-:Y:S03]  /*4a710*/  HMMA.16816.F32 R4, R28, R18, R24 ;  /* 0x000000121c04723c */ /* 0x008fe60000001818 */
[----:B------:R0:W-:Y:S04]  /*4a720*/  STL.64 [R1+0x1e0], R12 ;  /* 0x0001e00c01007387 */ /* 0x0001e80000100a00 */
[----:B------:R3:W-:-:S15]  /*4a730*/  STL.64 [R1+0x1e8], R14 ;  /* 0x0001e80e01007387 */ /* 0x0007de0000100a00 */
[----:B------:R-:W-:-:S01]  /*4a740*/  NOP ;  /* 0x0000000000007918 */ /* 0x000fc20000000000 */
[----:B------:R1:W-:Y:S04]  /*4a750*/  STL.64 [R1+0x1c0], R4 ;  /* 0x0001c00401007387 */ /* 0x0003e80000100a00 */
[----:B------:R1:W-:Y:S04]  /*4a760*/  STL.64 [R1+0x1c8], R6 ;  /* 0x0001c80601007387 */ /* 0x0003e80000100a00 */
[----:B------:R-:W4:Y:S04]  /*4a770*/  LDL.LU R9, [R1+0x104] ;  /* 0x0001040001097983 */ /* 0x000f280000300800 */
[----:B------:R-:W4:Y:S04]  /*4a780*/  LDL.LU R10, [R1+0x108] ;  /* 0x00010800010a7983 */ /* 0x000f280000300800 */
[----:B------:R-:W4:Y:S04]  /*4a790*/  LDL.LU R11, [R1+0x10c] ;  /* 0x00010c00010b7983 */ /* 0x000f280000300800 */
        /* <DEDUP_REMOVED lines=12> */
[----:B-1----:R-:W4:Y:S04]  /*4a860*/  LDL.LU R4, [R1+0xf0] ;  /* 0x0000f00001047983 */ /* 0x002f280000300800 */
[----:B------:R-:W4:Y:S04]  /*4a870*/  LDL.LU R5, [R1+0xf4] ;  /* 0x0000f40001057983 */ /* 0x000f280000300800 */
[----:B------:R-:W4:Y:S01]  /*4a880*/  LDL.LU R6, [R1+0xf8] ;  /* 0x0000f80001067983 */ /* 0x000f220000300800 */
[----:B------:R-:W-:-:S03]  /*4a890*/  IMAD.MOV.U32 R7, RZ, RZ, R0 ;  /* 0x000000ffff077224 */ /* 0x000fc600078e0000 */
[----:B------:R1:W5:Y:S04]  /*4a8a0*/  LDL.LU R0, [R1+0x2a80] ;  /* 0x002a800001007983 */ /* 0x0003680000300800 */
        /* <DEDUP_REMOVED lines=24> */
[----:B---3--:R-:W-:-:S15]  /*4aa30*/  HMMA.16816.F32 R24, R28, R20, R24 ;  /* 0x000000141c18723c */ /* 0x008fde0000001818 */
[----:B------:R-:W-:-:S08]  /*4aa40*/  NOP ;  /* 0x0000000000007918 */ /* 0x000fd00000000000 */
[----:B------:R-:W-:Y:S04]  /*4aa50*/  STL.64 [R1+0x180], R24 ;  /* 0x0001801801007387 */ /* 0x000fe80000100a00 */
[----:B------:R0:W-:Y:S04]  /*4aa60*/  STL.64 [R1+0x188], R26 ;  /* 0x0001881a01007387 */ /* 0x0001e80000100a00 */
[----:B0-----:R-:W3:Y:S04]  /*4aa70*/  LDL.LU.64 R26, [R1+0x2a78] ;  /* 0x002a7800011a7983 */ /* 0x001ee80000300a00 */
[----:B------:R-:W3:Y:S01]  /*4aa80*/  LDL.LU.64 R24, [R1+0x2a70] ;  /* 0x002a700001187983 */ /* 0x000ee20000300a00 */
[C---:B--2---:R-:W-:Y:S06]  /*4aa90*/  HMMA.16816.F32 R16, R28.reuse, R22, R16 ;  /* 0x000000161c10723c */ /* 0x044fec0000001810 */
[----:B----4-:R-:W-:Y:S01]  /*4aaa0*/  HMMA.16816.F32 R4, R28, R36, R4 ;  /* 0x000000241c04723c */ /* 0x010fe20000001804 */
[----:B------:R-:W-:Y:S01]  /*4aab0*/  VIADD R41, R41, 0x1 ;  /* 0x0000000129297836 */ /* 0x000fe20000000000 */
[----:B------:R-:W-:-:S02]  /*4aac0*/  IADD3 R42, P4, R42, UR7, RZ ;  /* 0x000000072a2a7c10 */ /* 0x000fc4000ff9e0ff */
[----:B------:R-:W-:Y:S02]  /*4aad0*/  IADD3 R43, P5, R43, UR7, RZ ;  /* 0x000000072b2b7c10 */ /* 0x000fe4000ffbe0ff */
[----:B------:R-:W-:Y:S02]  /*4aae0*/  IADD3 R44, P6, R44, UR7, RZ ;  /* 0x000000072c2c7c10 */ /* 0x000fe4000ffde0ff */
[----:B------:R-:W-:Y:S02]  /*4aaf0*/  IADD3 R45, P1, R45, UR7, RZ ;  /* 0x000000072d2d7c10 */ /* 0x000fe4000ff3e0ff */
[----:B------:R-:W-:Y:S02]  /*4ab00*/  IADD3 R46, P2, R46, UR7, RZ ;  /* 0x000000072e2e7c10 */ /* 0x000fe4000ff5e0ff */
[----:B------:R-:W-:Y:S02]  /*4ab10*/  IADD3 R47, P3, R47, UR7, RZ ;  /* 0x000000072f2f7c10 */ /* 0x000fe4000ff7e0ff */
[----:B------:R-:W-:-:S02]  /*4ab20*/  IADD3.X R48, R48, UR11, RZ, P4, !PT ;  /* 0x0000000b30307c10 */ /* 0x000fc4000a7fe4ff */
[----:B------:R-:W-:Y:S02]  /*4ab30*/  IADD3 R49, P4, R49, UR7, RZ ;  /* 0x0000000731317c10 */ /* 0x000fe4000ff9e0ff */
[----:B------:R-:W-:Y:S01]  /*4ab40*/  IADD3.X R50, R50, UR11, RZ, P5, !PT ;  /* 0x0000000b32327c10 */ /* 0x000fe2000affe4ff */
[----:B------:R-:W-:Y:S04]  /*4ab50*/  STL.64 [R1+0x150], R16 ;  /* 0x0001501001007387 */ /* 0x000fe80000100a00 */
[----:B------:R-:W-:Y:S01]  /*4ab60*/  STL.64 [R1+0x158], R18 ;  /* 0x0001581201007387 */ /* 0x000fe20000100a00 */
[----:B------:R-:W-:Y:S01]  /*4ab70*/  VIADD R40, R40, 0x1f ;  /* 0x0000001f28287836 */ /* 0x000fe20000000000 */
[----:B------:R-:W-:Y:S02]  /*4ab80*/  IADD3 R51, P5, R51, UR7, RZ ;  /* 0x0000000733337c10 */ /* 0x000fe4000ffbe0ff */
[----:B------:R-:W-:-:S02]  /*4ab90*/  IADD3.X R52, R52, UR11, RZ, P6, !PT ;  /* 0x0000000b34347c10 */ /* 0x000fc4000b7fe4ff */
[----:B------:R-:W-:Y:S02]  /*4aba0*/  IADD3 R53, P6, R53, UR7, RZ ;  /* 0x0000000735357c10 */ /* 0x000fe4000ffde0ff */
[----:B------:R-:W-:Y:S02]  /*4abb0*/  IADD3.X R54, R54, UR11, RZ, P1, !PT ;  /* 0x0000000b36367c10 */ /* 0x000fe40008ffe4ff */
[----:B------:R-:W-:Y:S02]  /*4abc0*/  IADD3 R55, P1, R55, UR7, RZ ;  /* 0x0000000737377c10 */ /* 0x000fe4000ff3e0ff */
[----:B------:R-:W-:Y:S02]  /*4abd0*/  SHF.R.S32.HI R2, RZ, 0x1f, R40 ;  /* 0x0000001fff027819 */ /* 0x000fe40000011428 */
[----:B------:R-:W-:Y:S02]  /*4abe0*/  IADD3.X R56, R56, UR11, RZ, P2, !PT ;  /* 0x0000000b38387c10 */ /* 0x000fe400097fe4ff */
[----:B------:R-:W-:-:S02]  /*4abf0*/  IADD3 R57, P2, R57, UR7, RZ ;  /* 0x0000000739397c10 */ /* 0x000fc4000ff5e0ff */
[----:B------:R-:W-:Y:S02]  /*4ac00*/  IADD3.X R58, R58, UR11, RZ, P3, !PT ;  /* 0x0000000b3a3a7c10 */ /* 0x000fe40009ffe4ff */
[----:B------:R-:W-:Y:S02]  /*4ac10*/  IADD3 R59, P3, R59, UR7, RZ ;  /* 0x000000073b3b7c10 */ /* 0x000fe4000ff7e0ff */
[----:B------:R-:W-:Y:S02]  /*4ac20*/  LEA.HI R2, R2, R40, RZ, 0x5 ;  /* 0x0000002802027211 */ /* 0x000fe400078f28ff */
[----:B------:R-:W-:Y:S02]  /*4ac30*/  IADD3.X R60, R60, UR11, RZ, P4, !PT ;  /* 0x0000000b3c3c7c10 */ /* 0x000fe4000a7fe4ff */
[----:B------:R-:W-:Y:S02]  /*4ac40*/  IADD3 R61, P4, R61, UR7, RZ ;  /* 0x000000073d3d7c10 */ /* 0x000fe4000ff9e0ff */
[----:B------:R-:W-:-:S02]  /*4ac50*/  IADD3.X R32, R32, UR11, RZ, P5, !PT ;  /* 0x0000000b20207c10 */ /* 0x000fc4000affe4ff */
[----:B------:R-:W-:Y:S02]  /*4ac60*/  SHF.R.S32.HI R2, RZ, 0x5, R2 ;  /* 0x00000005ff027819 */ /* 0x000fe40000011402 */
[----:B------:R-:W-:Y:S02]  /*4ac70*/  IADD3 R33, P5, R33, UR7, RZ ;  /* 0x0000000721217c10 */ /* 0x000fe4000ffbe0ff */
[----:B------:R-:W-:Y:S02]  /*4ac80*/  IADD3.X R34, R34, UR11, RZ, P6, !PT ;  /* 0x0000000b22227c10 */ /* 0x000fe4000b7fe4ff */
[----:B------:R-:W-:Y:S02]  /*4ac90*/  IADD3 R35, P6, R35, UR7, RZ ;  /* 0x0000000723237c10 */ /* 0x000fe4000ffde0ff */
[----:B------:R-:W-:Y:S01]  /*4aca0*/  ISETP.NE.U32.AND P0, PT, R41, R2, PT ;  /* 0x000000022900720c */ /* 0x000fe20003f05070 */
[C---:B---3--:R-:W-:Y:S06]  /*4acb0*/  HMMA.16816.F32 R12, R28.reuse, R24, R12 ;  /* 0x000000181c0c723c */ /* 0x048fec000000180c */
[----:B------:R-:W-:-:S15]  /*4acc0*/  HMMA.16816.F32 R8, R28, R26, R8 ;  /* 0x0000001a1c08723c */ /* 0x000fde0000001808 */
[----:B------:R-:W-:-:S02]  /*4acd0*/  NOP ;  /* 0x0000000000007918 */ /* 0x000fc40000000000 */
[----:B------:R-:W-:Y:S04]  /*4ace0*/  STL.64 [R1+0x120], R12 ;  /* 0x0001200c01007387 */ /* 0x000fe80000100a00 */
[----:B------:R-:W-:Y:S04]  /*4acf0*/  STL.64 [R1+0x128], R14 ;  /* 0x0001280e01007387 */ /* 0x000fe80000100a00 */
[----:B------:R-:W-:Y:S04]  /*4ad00*/  STL.64 [R1+0x100], R8 ;  /* 0x0001000801007387 */ /* 0x000fe80000100a00 */
[----:B------:R-:W-:Y:S04]  /*4ad10*/  STL.64 [R1+0x108], R10 ;  /* 0x0001080a01007387 */ /* 0x000fe80000100a00 */
[----:B------:R-:W-:Y:S04]  /*4ad20*/  STL [R1+0x13b0], R41 ;  /* 0x0013b02901007387 */ /* 0x000fe80000100800 */
[----:B------:R0:W-:Y:S04]  /*4ad30*/  STL.64 [R1+0xf0], R4 ;  /* 0x0000f00401007387 */ /* 0x0001e80000100a00 */
[----:B------:R-:W-:Y:S04]  /*4ad40*/  STL.64 [R1+0xf8], R6 ;  /* 0x0000f80601007387 */ /* 0x000fe80000100a00 */
[----:B------:R2:W-:Y:S04]  /*4ad50*/  STL [R1+0x136c], R42 ;  /* 0x00136c2a01007387 */ /* 0x0005e80000100800 */
        /* <DEDUP_REMOVED lines=20> */
[----:B0-----:R-:W4:Y:S04]  /*4aea0*/  LDL.LU R5, [R1+0x17b0] ;  /* 0x0017b00001057983 */ /* 0x001f280000300800 */
[----:B------:R0:W-:Y:S04]  /*4aeb0*/  STL [R1+0x1794], R33 ;  /* 0x0017942101007387 */ /* 0x0001e80000100800 */
[----:B------:R-:W4:Y:S04]  /*4aec0*/  LDL.LU R2, [R1+0x1784] ;  /* 0x0017840001027983 */ /* 0x000f280000300800 */
[----:B------:R0:W-:Y:S04]  /*4aed0*/  STL [R1+0x17b8], R34 ;  /* 0x0017b82201007387 */ /* 0x0001e80000100800 */
[----:B------:R-:W4:Y:S04]  /*4aee0*/  LDL.LU R3, [R1+0x17a8] ;  /* 0x0017a80001037983 */ /* 0x000f280000300800 */
[----:B------:R0:W-:Y:S04]  /*4aef0*/  STL [R1+0x178c], R35 ;  /* 0x00178c2301007387 */ /* 0x0001e80000100800 */
[----:B------:R-:W4:Y:S04]  /*4af00*/  LDL.LU R38, [R1+0x177c] ;  /* 0x00177c0001267983 */ /* 0x000f280000300800 */
[----:B------:R-:W4:Y:S04]  /*4af10*/  LDL.LU R39, [R1+0x17a0] ;  /* 0x0017a00001277983 */ /* 0x000f280000300800 */
[----:B------:R-:W4:Y:S04]  /*4af20*/  LDL.LU R40, [R1+0x1774] ;  /* 0x0017740001287983 */ /* 0x000f280000300800 */
[----:B------:R-:W4:Y:S04]  /*4af30*/  LDL.LU R41, [R1+0x1798] ;  /* 0x0017980001297983 */ /* 0x000f280000300800 */
[----:B--2---:R-:W2:Y:S04]  /*4af40*/  LDL.LU R42, [R1+0x176c] ;  /* 0x00176c00012a7983 */ /* 0x004ea80000300800 */
[----:B---3--:R-:W3:Y:S04]  /*4af50*/  LDL.LU R43, [R1+0x1790] ;  /* 0x00179000012b7983 */ /* 0x008ee80000300800 */
[----:B----4-:R-:W4:Y:S04]  /*4af60*/  LDL.LU R44, [R1+0x1764] ;  /* 0x00176400012c7983 */ /* 0x010f280000300800 */
        /* <DEDUP_REMOVED lines=21> */
[----:B------:R-:W-:-:S02]  /*4b0c0*/  IADD3.X R5, R5, UR11, RZ, P1, !PT ;  /* 0x0000000b05057c10 */ /* 0x000fc40008ffe4ff */
[----:B------:R-:W-:Y:S02]  /*4b0d0*/  IADD3 R2, P1, R2, UR7, RZ ;  /* 0x0000000702027c10 */ /* 0x000fe4000ff3e0ff */
[----:B------:R-:W-:Y:S02]  /*4b0e0*/  IADD3.X R3, R3, UR11, RZ, P2, !PT ;  /* 0x0000000b03037c10 */ /* 0x000fe400097fe4ff */
[----:B------:R-:W-:Y:S02]  /*4b0f0*/  IADD3 R38, P2, R38, UR7, RZ ;  /* 0x0000000726267c10 */ /* 0x000fe4000ff5e0ff */
[----:B------:R-:W-:Y:S01]  /*4b100*/  IADD3.X R39, R39, UR11, RZ, P3, !PT ;  /* 0x0000000b27277c10 */ /* 0x000fe20009ffe4ff */
[----:B------:R0:W-:Y:S01]  /*4b110*/  STL [R1+0x17b0], R5 ;  /* 0x0017b00501007387 */ /* 0x0001e20000100800 */
[----:B------:R-:W-:-:S03]  /*4b120*/  IADD3 R40, P3, R40, UR7, RZ ;  /* 0x0000000728287c10 */ /* 0x000fc6000ff7e0ff */
[----:B------:R1:W-:Y:S01]  /*4b130*/  STL [R1+0x1784], R2 ;  /* 0x0017840201007387 */ /* 0x0003e20000100800 */
[----:B------:R-:W-:-:S03]  /*4b140*/  IADD3.X R41, R41, UR11, RZ, P4, !PT ;  /* 0x0000000b29297c10 */ /* 0x000fc6000a7fe4ff */
[----:B------:R1:W-:Y:S01]  /*4b150*/  STL [R1+0x17a8], R3 ;  /* 0x0017a80301007387 */ /* 0x0003e20000100800 */
[----:B--2---:R-:W-:-:S03]  /*4b160*/  IADD3 R42, P4, R42, UR7, RZ ;  /* 0x000000072a2a7c10 */ /* 0x004fc6000ff9e0ff */
[----:B------:R2:W-:Y:S01]  /*4b170*/  STL [R1+0x177c], R38 ;  /* 0x00177c2601007387 */ /* 0x0005e20000100800 */
[----:B---3--:R-:W-:-:S03]  /*4b180*/  IADD3.X R43, R43, UR11, RZ, P5, !PT ;  /* 0x0000000b2b2b7c10 */ /* 0x008fc6000affe4ff */
[----:B------:R3:W-:Y:S01]  /*4b190*/  STL [R1+0x17a0], R39 ;  /* 0x0017a02701007387 */ /* 0x0007e20000100800 */
[----:B----4-:R-:W-:-:S03]  /*4b1a0*/  IADD3 R44, P5, R44, UR7, RZ ;  /* 0x000000072c2c7c10 */ /* 0x010fc6000ffbe0ff */
[----:B------:R4:W-:Y:S01]  /*4b1b0*/  STL [R1+0x1774], R40 ;  /* 0x0017742801007387 */ /* 0x0009e20000100800 */
[----:B------:R-:W-:-:S03]  /*4b1c0*/  IADD3.X R45, R45, UR11, RZ, P6, !PT ;  /* 0x0000000b2d2d7c10 */ /* 0x000fc6000b7fe4ff */
[----:B------:R4:W-:Y:S01]  /*4b1d0*/  STL [R1+0x1798], R41 ;  /* 0x0017982901007387 */ /* 0x0009e20000100800 */
[----:B------:R-:W-:-:S03]  /*4b1e0*/  IADD3 R46, P6, R46, UR7, RZ ;  /* 0x000000072e2e7c10 */ /* 0x000fc6000ffde0ff */
        /* <DEDUP_REMOVED lines=32> */
[----:B------:R4:W-:Y:S04]  /*4b3f0*/  STL [R1+0x172c], R58 ;  /* 0x00172c3a01007387 */ /* 0x0009e80000100800 */
[----:B------:R4:W-:Y:S01]  /*4b400*/  STL [R1+0x1750], R59 ;  /* 0x0017503b01007387 */ /* 0x0009e20000100800 */
[----:B------:R-:W-:-:S03]  /*4b410*/  IADD3.X R33, R33, UR11, RZ, P3, !PT ;  /* 0x0000000b21217c10 */ /* 0x000fc60009ffe4ff */
[----:B------:R4:W-:Y:S01]  /*4b420*/  STL [R1+0x1724], R60 ;  /* 0x0017243c01007387 */ /* 0x0009e20000100800 */
[----:B------:R-:W-:-:S03]  /*4b430*/  IADD3 R34, P3, R34, UR7, RZ ;  /* 0x0000000722227c10 */ /* 0x000fc6000ff7e0ff */
[----:B------:R4:W-:Y:S04]  /*4b440*/  STL [R1+0x1748], R61 ;  /* 0x0017483d01007387 */ /* 0x0009e80000100800 */
[----:B------:R4:W-:Y:S01]  /*4b450*/  STL [R1+0x171c], R32 ;  /* 0x00171c2001007387 */ /* 0x0009e20000100800 */
[----:B------:R-:W-:-:S03]  /*4b460*/  IADD3.X R35, R35, UR11, RZ, P4, !PT ;  /* 0x0000000b23237c10 */ /* 0x000fc6000a7fe4ff */
[----:B0-----:R-:W4:Y:S04]  /*4b470*/  LDL.LU R5, [R1+0x170c] ;  /* 0x00170c0001057983 */ /* 0x001f280000300800 */
[----:B------:R0:W-:Y:S04]  /*4b480*/  STL [R1+0x1740], R33 ;  /* 0x0017402101007387 */ /* 0x0001e80000100800 */
[----:B-1----:R-:W4:Y:S04]  /*4b490*/  LDL.LU R2, [R1+0x1730] ;  /* 0x0017300001027983 */ /* 0x002f280000300800 */
[----:B------:R1:W-:Y:S04]  /*4b4a0*/  STL [R1+0x1714], R34 ;  /* 0x0017142201007387 */ /* 0x0003e80000100800 */
[----:B------:R-:W4:Y:S04]  /*4b4b0*/  LDL.LU R3, [R1+0x1704] ;  /* 0x0017040001037983 */ /* 0x000f280000300800 */
[----:B------:R1:W-:Y:S04]  /*4b4c0*/  STL [R1+0x1738], R35 ;  /* 0x0017382301007387 */ /* 0x0003e80000100800 */
[----:B--2---:R-:W2:Y:S04]  /*4b4d0*/  LDL.LU R38, [R1+0x1728] ;  /* 0x0017280001267983 */ /* 0x004ea80000300800 */
[----:B---3--:R-:W3:Y:S04]  /*4b4e0*/  LDL.LU R39, [R1+0x16fc] ;  /* 0x0016fc0001277983 */ /* 0x008ee80000300800 */
[----:B----4-:R-:W4:Y:S04]  /*4b4f0*/  LDL.LU R40, [R1+0x1720] ;  /* 0x0017200001287983 */ /* 0x010f280000300800 */
        /* <DEDUP_REMOVED lines=23> */
[----:B-1----:R-:W4:Y:S04]  /*4b670*/  LDL.LU R34, [R1+0x16c0] ;  /* 0x0016c00001227983 */ /* 0x002f280000300800 */
[----:B------:R-:W4:Y:S01]  /*4b680*/  LDL.LU R35, [R1+0x1694] ;  /* 0x0016940001237983 */ /* 0x000f220000300800 */
[----:B------:R-:W-:-:S02]  /*4b690*/  IADD3 R5, P4, R5, UR7, RZ ;  /* 0x0000000705057c10 */ /* 0x000fc4000ff9e0ff */
[----:B------:R-:W-:Y:S02]  /*4b6a0*/  IADD3.X R2, R2, UR11, RZ, P5, !PT ;  /* 0x0000000b02027c10 */ /* 0x000fe4000affe4ff */
[----:B------:R-:W-:Y:S02]  /*4b6b0*/  IADD3 R3, P5, R3, UR7, RZ ;  /* 0x0000000703037c10 */ /* 0x000fe4000ffbe0ff */
[----:B--2---:R-:W-:Y:S02]  /*4b6c0*/  IADD3.X R38, R38, UR11, RZ, P6, !PT ;  /* 0x0000000b26267c10 */ /* 0x004fe4000b7fe4ff */
[----:B---3--:R-:W-:Y:S01]  /*4b6d0*/  IADD3 R39, P6, R39, UR7, RZ ;  /* 0x0000000727277c10 */ /* 0x008fe2000ffde0ff */
[----:B------:R0:W-:Y:S01]  /*4b6e0*/  STL [R1+0x170c], R5 ;  /* 0x00170c0501007387 */ /* 0x0001e20000100800 */
[----:B----4-:R-:W-:-:S03]  /*4b6f0*/  IADD3.X R40, R40, UR11, RZ, P1, !PT ;  /* 0x0000000b28287c10 */ /* 0x010fc60008ffe4ff */
        /* <DEDUP_REMOVED lines=44> */
[----:B------:R4:W-:Y:S04]  /*4b9c0*/  STL [R1+0x16d8], R58 ;  /* 0x0016d83a01007387 */ /* 0x0009e80000100800 */
[----:B------:R4:W-:Y:S01]  /*4b9d0*/  STL [R1+0x16ac], R59 ;  /* 0x0016ac3b01007387 */ /* 0x0009e20000100800 */
[----:B------:R-:W-:-:S03]  /*4b9e0*/  IADD3 R33, P6, R33, UR7, RZ ;  /* 0x0000000721217c10 */ /* 0x000fc6000ffde0ff */
[----:B------:R4:W-:Y:S01]  /*4b9f0*/  STL [R1+0x16d0], R60 ;  /* 0x0016d03c01007387 */ /* 0x0009e20000100800 */
[----:B------:R-:W-:-:S03]  /*4ba00*/  IADD3.X R34, R34, UR11, RZ, P1, !PT ;  /* 0x0000000b22227c10 */ /* 0x000fc60008ffe4ff */
[----:B------:R4:W-:Y:S04]  /*4ba10*/  STL [R1+0x16a4], R61 ;  /* 0x0016a43d01007387 */ /* 0x0009e80000100800 */
[----:B------:R4:W-:Y:S01]  /*4ba20*/  STL [R1+0x16c8], R32 ;  /* 0x0016c82001007387 */ /* 0x0009e20000100800 */
[----:B------:R-:W-:-:S03]  /*4ba30*/  IADD3 R35, P1, R35, UR7, RZ ;  /* 0x0000000723237c10 */ /* 0x000fc6000ff3e0ff */
[----:B0-----:R-:W4:Y:S04]  /*4ba40*/  LDL.LU R5, [R1+0x16b8] ;  /* 0x0016b80001057983 */ /* 0x001f280000300800 */
[----:B------:R0:W-:Y:S04]  /*4ba50*/  STL [R1+0x169c], R33 ;  /* 0x00169c2101007387 */ /* 0x0001e80000100800 */
[----:B-1----:R-:W4:Y:S04]  /*4ba60*/  LDL.LU R2, [R1+0x168c] ;  /* 0x00168c0001027983 */ /* 0x002f280000300800 */
[----:B------:R1:W-:Y:S04]  /*4ba70*/  STL [R1+0x16c0], R34 ;  /* 0x0016c02201007387 */ /* 0x0003e80000100800 */
[----:B--2---:R-:W2:Y:S04]  /*4ba80*/  LDL.LU R3, [R1+0x16b0] ;  /* 0x0016b00001037983 */ /* 0x004ea80000300800 */
[----:B------:R1:W-:Y:S04]  /*4ba90*/  STL [R1+0x1694], R35 ;  /* 0x0016942301007387 */ /* 0x0003e80000100800 */
        /* <DEDUP_REMOVED lines=28> */
[----:B------:R-:W-:-:S02]  /*4bc60*/  IADD3.X R5, R5, UR11, RZ, P2, !PT ;  /* 0x0000000b05057c10 */ /* 0x000fc400097fe4ff */
[----:B------:R-:W-:Y:S02]  /*4bc70*/  IADD3 R2, P2, R2, UR7, RZ ;  /* 0x0000000702027c10 */ /* 0x000fe4000ff5e0ff */
[----:B--2---:R-:W-:Y:S02]  /*4bc80*/  IADD3.X R3, R3, UR11, RZ, P3, !PT ;  /* 0x0000000b03037c10 */ /* 0x004fe40009ffe4ff */
[----:B---3--:R-:W-:Y:S02]  /*4bc90*/  IADD3 R38, P3, R38, UR7, RZ ;  /* 0x0000000726267c10 */ /* 0x008fe4000ff7e0ff */
[----:B----4-:R-:W-:Y:S01]  /*4bca0*/  IADD3.X R39, R39, UR11, RZ, P4, !PT ;  /* 0x0000000b27277c10 */ /* 0x010fe2000a7fe4ff */
        /* <DEDUP_REMOVED lines=90> */
[----:B--2---:R-:W-:Y:S02]  /*4c250*/  IADD3 R3, P6, R3, UR7, RZ ;  /* 0x0000000703037c10 */ /* 0x004fe4000ffde0ff */
[----:B---3--:R-:W-:Y:S02]  /*4c260*/  IADD3.X R38, R38, UR11, RZ, P1, !PT ;  /* 0x0000000b26267c10 */ /* 0x008fe40008ffe4ff */
[----:B----4-:R-:W-:Y:S01]  /*4c270*/  IADD3 R39, P1, R39, UR7, RZ ;  /* 0x0000000727277c10 */ /* 0x010fe2000ff3e0ff */
        /* <DEDUP_REMOVED lines=1912> */
[----:B------:R1:W-:Y:S04]  /*53a00*/  STL [R1+0x1f98], R61 ;  /* 0x001f983d01007387 */ /* 0x0003e80000100800 */
[----:B------:R1:W-:Y:S04]  /*53a10*/  STL [R1+0x1fa0], R32 ;  /* 0x001fa02001007387 */ /* 0x0003e80000100800 */
[----:B------:R1:W-:Y:S04]  /*53a20*/  STL [R1+0x1fb8], R35 ;  /* 0x001fb82301007387 */ /* 0x0003e80000100800 */
[----:B------:R1:W-:Y:S04]  /*53a30*/  STL [R1+0x1fa8], R33 ;  /* 0x001fa82101007387 */ /* 0x0003e80000100800 */
[----:B------:R1:W-:Y:S01]  /*53a40*/  STL [R1+0x1fb0], R34 ;  /* 0x001fb02201007387 */ /* 0x0003e20000100800 */
[----:B------:R-:W-:Y:S05]  /*53a50*/  @P0 BRA `(.L_x_1) ;  /* 0xfffffd28004c0947 */ /* 0x000fea000383ffff */
.L_x_0:
[----:B-1----:R-:W2:Y:S01]  /*53a60*/  LDL R2, [R1+0x80] ;  /* 0x0000800001027983 */ /* 0x002ea20000100800 */
[----:B------:R-:W-:Y:S01]  /*53a70*/  ULDC UR4, c[0x0][0x248] ;  /* 0x0000920000047ab9 */ /* 0x000fe20000000800 */
[----:B------:R-:W-:Y:S01]  /*53a80*/  ULDC UR5, c[0x0][0x248] ;  /* 0x0000920000057ab9 */ /* 0x000fe20000000800 */
[----:B------:R-:W-:Y:S01]  /*53a90*/  ULDC.64 UR6, c[0x0][0x228] ;  /* 0x00008a0000067ab9 */ /* 0x000fe20000000a00 */
[----:B------:R-:W-:Y:S01]  /*53aa0*/  ULDC UR8, c[0x0][0x248] ;  /* 0x0000920000087ab9 */ /* 0x000fe20000000800 */
[----:B------:R-:W-:Y:S01]  /*53ab0*/  ULDC UR9, c[0x0][0x248] ;  /* 0x0000920000097ab9 */ /* 0x000fe20000000800 */
[----:B------:R-:W-:Y:S01]  /*53ac0*/  ULDC.64 UR10, c[0x0][0x220] ;  /* 0x00008800000a7ab9 */ /* 0x000fe20000000a00 */
[----:B------:R-:W-:Y:S01]  /*53ad0*/  ULDC UR12, c[0x0][0x248] ;  /* 0x00009200000c7ab9 */ /* 0x000fe20000000800 */
        /* <DEDUP_REMOVED lines=46> */
[----:B--2---:R-:W-:Y:S01]  /*53dc0*/  IMAD R2, R2, UR4, RZ ;  /* 0x0000000402027c24 */ /* 0x004fe2000f8e02ff */
[----:B------:R-:W-:-:S04]  /*53dd0*/  ULDC UR4, c[0x0][0x248] ;  /* 0x0000920000047ab9 */ /* 0x000fc80000000800 */
[----:B------:R1:W-:Y:S02]  /*53de0*/  STL [R1+0x1158], R2 ;  /* 0x0011580201007387 */ /* 0x0003e40000100800 */
[----:B-1----:R-:W-:Y:S01]  /*53df0*/  VIADD R2, R2, UR4 ;  /* 0x0000000402027c36 */ /* 0x002fe20008000000 */
        /* <DEDUP_REMOVED lines=60> */
[----:B------:R-:W-:-:S03]  /*541c0*/  ULDC UR4, c[0x0][0x248] ;  /* 0x0000920000047ab9 */ /* 0x000fc60000000800 */
[----:B------:R-:W-:Y:S01]  /*541d0*/  VIADD R32, R2, UR4 ;  /* 0x0000000402207c36 */ /* 0x000fe20008000000 */
[----:B------:R-:W-:Y:S01]  /*541e0*/  ULDC UR4, c[0x0][0x248] ;  /* 0x0000920000047ab9 */ /* 0x000fe20000000800 */
[----:B------:R1:W-:Y:S02]  /*541f0*/  STL [R1+0x114], R2 ;  /* 0x0001140201007387 */ /* 0x0003e40000100800 */
[----:B------:R-:W-:Y:S01]  /*54200*/  VIADD R31, R32, UR4 ;  /* 0x00000004201f7c36 */ /* 0x000fe20008000000 */
[----:B------:R-:W-:-:S03]  /*54210*/  ULDC UR4, c[0x0][0x248] ;  /* 0x0000920000047ab9 */ /* 0x000fc60000000800 */
        /* <DEDUP_REMOVED lines=12> */
[----:B-1----:R-:W-:Y:S01]  /*542e0*/  VIADD R2, R23, UR4 ;  /* 0x0000000417027c36 */ /* 0x002fe20008000000 */
[----:B------:R-:W-:-:S03]  /*542f0*/  ULDC UR4, c[0x0][0x248] ;  /* 0x0000920000047ab9 */ /* 0x000fc60000000800 */
[----:B------:R-:W-:Y:S01]  /*54300*/  VIADD R36, R2, UR4 ;  /* 0x0000000402247c36 */ /* 0x000fe20008000000 */
[----:B------:R-:W-:Y:S01]  /*54310*/  ULDC UR4, c[0x0][0x248] ;  /* 0x0000920000047ab9 */ /* 0x000fe20000000800 */
        /* <DEDUP_REMOVED lines=24> */
[----:B-1----:R-:W-:Y:S01]  /*544a0*/  VIADD R2, R33, UR4 ;  /* 0x0000000421027c36 */ /* 0x002fe20008000000 */
[----:B------:R-:W-:-:S03]  /*544b0*/  ULDC UR4, c[0x0][0x248] ;  /* 0x0000920000047ab9 */ /* 0x000fc60000000800 */
[----:B------:R-:W-:Y:S01]  /*544c0*/  VIADD R57, R2, UR4 ;  /* 0x0000000402397c36 */ /* 0x000fe20008000000 */
[----:B------:R1:W-:Y:S01]  /*544d0*/  STL [R1+0x6c], R2 ;  /* 0x00006c0201007387 */ /* 0x0003e20000100800 */
[----:B------:R-:W-:-:S03]  /*544e0*/  ULDC UR4, c[0x0][0x248] ;  /* 0x0000920000047ab9 */ /* 0x000fc60000000800 */
[----:B------:R-:W2:Y:S04]  /*544f0*/  LDL.LU R34, [R1+0x148] ;  /* 0x0001480001227983 */ /* 0x000ea80000300800 */
[----:B------:R-:W2:Y:S01]  /*54500*/  LDL.LU R13, [R1+0x14c] ;  /* 0x00014c00010d7983 */ /* 0x000ea20000300800 */
[----:B------:R-:W-:Y:S01]  /*54510*/  VIADD R17, R57, UR4 ;  /* 0x0000000439117c36 */ /* 0x000fe20008000000 */
[----:B------:R-:W-:Y:S02]  /*54520*/  ULDC UR4, c[0x0][0x248] ;  /* 0x0000920000047ab9 */ /* 0x000fe40000000800 */
[----:B------:R-:W3:Y:S04]  /*54530*/  LDL.LU R35, [R1+0x170] ;  /* 0x0001700001237983 */ /* 0x000ee80000300800 */
[----:B------:R-:W3:Y:S04]  /*54540*/  LDL.LU R30, [R1+0x174] ;  /* 0x00017400011e7983 */ /* 0x000ee80000300800 */
[----:B------:R-:W4:Y:S04]  /*54550*/  LDL.LU R10, [R1+0x178] ;  /* 0x00017800010a7983 */ /* 0x000f280000300800 */
[----:B------:R-:W4:Y:S01]  /*54560*/  LDL.LU R9, [R1+0x17c] ;  /* 0x00017c0001097983 */ /* 0x000f220000300800 */
[----:B-1----:R-:W-:Y:S01]  /*54570*/  VIADD R2, R17, UR4 ;  /* 0x0000000411027c36 */ /* 0x002fe20008000000 */
[----:B------:R-:W-:-:S02]  /*54580*/  ULDC UR4, c[0x0][0x248] ;  /* 0x0000920000047ab9 */ /* 0x000fc40000000800 */
[----:B------:R-:W4:Y:S04]  /*54590*/  LDL.LU R8, [R1+0x1a0] ;  /* 0x0001a00001087983 */ /* 0x000f280000300800 */
[----:B------:R-:W4:Y:S01]  /*545a0*/  LDL.LU R7, [R1+0x1a4] ;  /* 0x0001a40001077983 */ /* 0x000f220000300800 */
[----:B------:R-:W-:Y:S01]  /*545b0*/  VIADD R58, R2, UR4 ;  /* 0x00000004023a7c36 */ /* 0x000fe20008000000 */
[----:B------:R-:W-:Y:S02]  /*545c0*/  ULDC UR4, c[0x0][0x248] ;  /* 0x0000920000047ab9 */ /* 0x000fe40000000800 */
[----:B------:R1:W-:Y:S04]  /*545d0*/  STL [R1+0x60], R2 ;  /* 0x0000600201007387 */ /* 0x0003e80000100800 */
[----:B------:R-:W4:Y:S04]  /*545e0*/  LDL.LU R26, [R1+0x1a8] ;  /* 0x0001a800011a7983 */ /* 0x000f280000300800 */
[----:B-----5:R-:W4:Y:S04]  /*545f0*/  LDL.LU R24, [R1+0x1ac] ;  /* 0x0001ac0001187983 */ /* 0x020f280000300800 */
        /* <DEDUP_REMOVED lines=11> */
[----:B-1----:R-:W4:Y:S01]  /*546b0*/  LDL.LU R2, [R1+0x21c] ;  /* 0x00021c0001027983 */ /* 0x002f220000300800 */
[----:B------:R-:W-:Y:S01]  /*546c0*/  VIADD R18, R58, UR4 ;  /* 0x000000043a127c36 */ /* 0x000fe20008000000 */
[----:B------:R-:W-:-:S03]  /*546d0*/  ULDC UR4, c[0x0][0x248] ;  /* 0x0000920000047ab9 */ /* 0x000fc60000000800 */
[----:B------:R-:W-:Y:S01]  /*546e0*/  VIADD R29, R18, UR4 ;  /* 0x00000004121d7c36 */ /* 0x000fe20008000000 */
[----:B------:R1:W-:Y:S01]  /*546f0*/  STL [R1+0x58], R18 ;  /* 0x0000581201007387 */ /* 0x0003e20000100800 */
[----:B------:R-:W-:Y:S02]  /*54700*/  ULDC UR4, c[0x0][0x248] ;  /* 0x0000920000047ab9 */ /* 0x000fe40000000800 */
[----:B------:R-:W-:Y:S01]  /*54710*/  VIADD R38, R29, UR4 ;  /* 0x000000041d267c36 */ /* 0x000fe20008000000 */
[----:B------:R-:W-:-:S03]  /*54720*/  ULDC UR4, c[0x0][0x248] ;  /* 0x0000920000047ab9 */ /* 0x000fc60000000800 */
[----:B-1----:R-:W-:Y:S01]  /*54730*/  VIADD R18, R38, UR4 ;  /* 0x0000000426127c36 */ /* 0x002fe20008000000 */
[----:B------:R-:W-:Y:S01]  /*54740*/  ULDC UR4, c[0x0][0x248] ;  /* 0x0000920000047ab9 */ /* 0x000fe20000000800 */
[----:B--2---:R-:W-:Y:S02]  /*54750*/  F2FP.SATFINITE.E5M2.F32.PACK_AB_MERGE_C R13, R13, R34, RZ ;  /* 0x000000220d0d723e */ /* 0x004fe400048060ff */
[----:B------:R-:W-:Y:S01]  /*54760*/  VIADD R34, R18, UR4 ;  /* 0x0000000412227c36 */ /* 0x000fe20008000000 */
[----:B------:R-:W-:Y:S01]  /*54770*/  ULDC UR4, c[0x0][0x248] ;  /* 0x0000920000047ab9 */ /* 0x000fe20000000800 */
[----:B---3--:R-:W-:-:S05]  /*54780*/  F2FP.SATFINITE.E5M2.F32.PACK_AB_MERGE_C R30, R30, R35, RZ ;  /* 0x000000231e1e723e */ /* 0x008fca00048060ff */
[----:B------:R1:W-:Y:S01]  /*54790*/  STL [R1+0x11c8], R30 ;  /* 0x0011c81e01007387 */ /* 0x0003e20000100800 */
[----:B----4-:R-:W-:-:S05]  /*547a0*/  F2FP.SATFINITE.E5M2.F32.PACK_AB_MERGE_C R9, R9, R10, RZ ;  /* 0x0000000a0909723e */ /* 0x010fca00048060ff */
[----:B------:R2:W-:Y:S01]  /*547b0*/  STL [R1+0x11c4], R9 ;  /* 0x0011c40901007387 */ /* 0x0005e20000100800 */
[----:B-1----:R-:W-:Y:S01]  /*547c0*/  VIADD R30, R34, UR4 ;  /* 0x00000004221e7c36 */ /* 0x002fe20008000000 */
[----:B------:R-:W-:Y:S02]  /*547d0*/  F2FP.SATFINITE.E5M2.F32.PACK_AB_MERGE_C R7, R7, R8, RZ ;  /* 0x000000080707723e */ /* 0x000fe400048060ff */
[----:B------:R-:W3:Y:S01]  /*547e0*/  LDL.LU R10, [R1+0x230] ;  /* 0x00023000010a7983 */ /* 0x000ee20000300800 */
[----:B------:R-:W-:-:S03]  /*547f0*/  ULDC UR4, c[0x0][0x248] ;  /* 0x0000920000047ab9 */ /* 0x000fc60000000800 */
[----:B--2---:R-:W3:Y:S04]  /*54800*/  LDL.LU R9, [R1+0x234] ;  /* 0x0002340001097983 */ /* 0x004ee80000300800 */
[----:B------:R1:W-:Y:S04]  /*54810*/  STL [R1+0x11d0], R7 ;  /* 0x0011d00701007387 */ /* 0x0003e80000100800 */
[----:B------:R-:W2:Y:S04]  /*54820*/  LDL.LU R8, [R1+0x238] ;  /* 0x0002380001087983 */ /* 0x000ea80000300800 */
[----:B-1----:R-:W2:Y:S01]  /*54830*/  LDL.LU R7, [R1+0x23c] ;  /* 0x00023c0001077983 */ /* 0x002ea20000300800 */
[----:B------:R-:W-:Y:S01]  /*54840*/  F2FP.SATFINITE.E5M2.F32.PACK_AB_MERGE_C R26, R24, R26, RZ ;  /* 0x0000001a181a723e */ /* 0x000fe200048060ff */
[----:B------:R-:W-:Y:S01]  /*54850*/  VIADD R24, R30, UR4 ;  /* 0x000000041e187c36 */ /* 0x000fe20008000000 */
[----:B------:R-:W-:Y:S01]  /*54860*/  F2FP.SATFINITE.E5M2.F32.PACK_AB_MERGE_C R22, R22, R25, RZ ;  /* 0x000000191616723e */ /* 0x000fe200048060ff */
[----:B------:R-:W-:-:S02]  /*54870*/  ULDC UR4, c[0x0][0x248] ;  /* 0x0000920000047ab9 */ /* 0x000fc40000000800 */
[----:B------:R-:W-:Y:S01]  /*54880*/  STL [R1+0x11cc], R26 ;  /* 0x0011cc1a01007387 */ /* 0x000fe20000100800 */
[----:B------:R-:W-:Y:S01]  /*54890*/  F2FP.SATFINITE.E5M2.F32.PACK_AB_MERGE_C R16, R16, R21, RZ ;  /* 0x000000151010723e */ /* 0x000fe200048060ff */
[----:B------:R-:W-:Y:S01]  /*548a0*/  VIADD R25, R24, UR4 ;  /* 0x0000000418197c36 */ /* 0x000fe20008000000 */
[----:B------:R-:W-:Y:S01]  /*548b0*/  ULDC UR4, c[0x0][0x248] ;  /* 0x0000920000047ab9 */ /* 0x000fe20000000800 */
[----:B------:R-:W-:Y:S02]  /*548c0*/  STL [R1+0x11d8], R22 ;  /* 0x0011d81601007387 */ /* 0x000fe40000100800 */
[----:B------:R-:W-:Y:S01]  /*548d0*/  VIADD R21, R25, UR4 ;  /* 0x0000000419157c36 */ /* 0x000fe20008000000 */
[----:B------:R-:W-:Y:S01]  /*548e0*/  ULDC UR4, c[0x0][0x248] ;  /* 0x0000920000047ab9 */ /* 0x000fe20000000800 */
[----:B------:R-:W-:Y:S01]  /*548f0*/  STL [R1+0x11d4], R16 ;  /* 0x0011d41001007387 */ /* 0x000fe20000100800 */
[----:B------:R-:W-:-:S05]  /*54900*/  F2FP.SATFINITE.E5M2.F32.PACK_AB_MERGE_C R12, R12, R15, RZ ;  /* 0x0000000f0c0c723e */ /* 0x000fca00048060ff */
[----:B------:R1:W-:Y:S01]  /*54910*/  STL [R1+0x11e0], R12 ;  /* 0x0011e00c01007387 */ /* 0x0003e20000100800 */
[----:B------:R-:W-:-:S05]  /*54920*/  F2FP.SATFINITE.E5M2.F32.PACK_AB_MERGE_C R6, R6, R11, RZ ;  /* 0x0000000b0606723e */ /* 0x000fca00048060ff */
[----:B------:R4:W-:Y:S01]  /*54930*/  STL [R1+0x11dc], R6 ;  /* 0x0011dc0601007387 */ /* 0x0009e20000100800 */
[----:B------:R-:W-:-:S05]  /*54940*/  F2FP.SATFINITE.E5M2.F32.PACK_AB_MERGE_C R4, R4, R5, RZ ;  /* 0x000000050404723e */ /* 0x000fca00048060ff */
[----:B------:R0:W-:Y:S01]  /*54950*/  STL [R1+0x11e4], R4 ;  /* 0x0011e40401007387 */ /* 0x0001e20000100800 */
[----:B------:R-:W-:-:S03]  /*54960*/  F2FP.SATFINITE.E5M2.F32.PACK_AB_MERGE_C R2, R2, R3, RZ ;  /* 0x000000030202723e */ /* 0x000fc600048060ff */
[----:B------:R-:W2:Y:S04]  /*54970*/  LDL.LU R50, [R1+0x510] ;  /* 0x0005100001327983 */ /* 0x000ea80000300800 */
[----:B------:R-:W2:Y:S04]  /*54980*/  LDL.LU R11, [R1+0x514] ;  /* 0x00051400010b7983 */ /* 0x000ea80000300800 */
[----:B------:R0:W-:Y:S04]  /*54990*/  STL [R1+0x218], R2 ;  /* 0x0002180201007387 */ /* 0x0001e80000100800 */
        /* <DEDUP_REMOVED lines=9> */
[----:B----4-:R-:W4:Y:S04]  /*54a30*/  LDL.LU R6, [R1+0x4fc] ;  /* 0x0004fc0001067983 */ /* 0x010f280000300800 */
[----:B0-----:R-:W4:Y:S04]  /*54a40*/  LDL.LU R4, [R1+0x4e0] ;  /* 0x0004e00001047983 */ /* 0x001f280000300800 */
[----:B------:R-:W4:Y:S01]  /*54a50*/  LDL.LU R3, [R1+0x4e4] ;  /* 0x0004e40001037983 */ /* 0x000f220000300800 */
[----:B------:R-:W-:Y:S01]  /*54a60*/  VIADD R2, R21, UR4 ;  /* 0x0000000415027c36 */ /* 0x000fe20008000000 */
[----:B------:R-:W-:-:S03]  /*54a70*/  ULDC UR4, c[0x0][0x248] ;  /* 0x0000920000047ab9 */ /* 0x000fc60000000800 */
[----:B------:R-:W-:Y:S01]  /*54a80*/  VIADD R37, R2, UR4 ;  /* 0x0000000402257c36 */ /* 0x000fe20008000000 */
[----:B------:R-:W-:Y:S01]  /*54a90*/  ULDC UR4, c[0x0][0x248] ;  /* 0x0000920000047ab9 */ /* 0x000fe20000000800 */
[----:B---3--:R-:W-:-:S05]  /*54aa0*/  F2FP.SATFINITE.E5M2.F32.PACK_AB_MERGE_C R9, R9, R10, RZ ;  /* 0x0000000a0909723e */ /* 0x008fca00048060ff */
[----:B------:R-:W-:Y:S04]  /*54ab0*/  STL [R1+0x11e8], R9 ;  /* 0x0011e80901007387 */ /* 0x000fe80000100800 */
[----:B------:R0:W-:Y:S01]  /*54ac0*/  STL [R1+0x34], R2 ;  /* 0x0000340201007387 */ /* 0x0001e20000100800 */
[----:B--2---:R-:W-:-:S05]  /*54ad0*/  F2FP.SATFINITE.E5M2.F32.PACK_AB_MERGE_C R7, R7, R8, RZ ;  /* 0x000000080707723e */ /* 0x004fca00048060ff */
[----:B------:R1:W-:Y:S04]  /*54ae0*/  STL [R1+0x234], R7 ;  /* 0x0002340701007387 */ /* 0x0003e80000100800 */
[----:B------:R-:W2:Y:S04]  /*54af0*/  LDL.LU R43, [R1+0x4e8] ;  /* 0x0004e800012b7983 */ /* 0x000ea80000300800 */
[----:B------:R-:W2:Y:S04]  /*54b00*/  LDL.LU R39, [R1+0x4ec] ;  /* 0x0004ec0001277983 */ /* 0x000ea80000300800 */
[----:B------:R-:W3:Y:S04]  /*54b10*/  LDL.LU R42, [R1+0x4d0] ;  /* 0x0004d000012a7983 */ /* 0x000ee80000300800 */
[----:B------:R1:W-:Y:S04]  /*54b20*/  STL [R1+0x30], R37 ;  /* 0x0000302501007387 */ /* 0x0003e80000100800 */
        /* <DEDUP_REMOVED lines=8> */
[----:B------:R-:W3:Y:S04]  /*54bb0*/  LDL.LU R9, [R1+0x4b4] ;  /* 0x0004b40001097983 */ /* 0x000ee80000300800 */
[----:B------:R-:W3:Y:S04]  /*54bc0*/  LDL.LU R8, [R1+0x4b8] ;  /* 0x0004b80001087983 */ /* 0x000ee80000300800 */
[----:B-1----:R-:W3:Y:S01]  /*54bd0*/  LDL.LU R7, [R1+0x4bc] ;  /* 0x0004bc0001077983 */ /* 0x002ee20000300800 */
[----:B------:R-:W-:Y:S01]  /*54be0*/  VIADD R37, R37, UR4 ;  /* 0x0000000425257c36 */ /* 0x000fe20008000000 */
[----:B------:R-:W-:Y:S01]  /*54bf0*/  F2FP.SATFINITE.E5M2.F32.PACK_AB_MERGE_C R47, R47, R48, RZ ;  /* 0x000000302f2f723e */ /* 0x000fe200048060ff */
[----:B------:R-:W-:Y:S01]  /*54c00*/  ULDC UR4, c[0x0][0x248] ;  /* 0x0000920000047ab9 */ /* 0x000fe20000000800 */
[----:B------:R-:W-:-:S02]  /*54c10*/  F2FP.SATFINITE.E5M2.F32.PACK_AB_MERGE_C R11, R11, R50, RZ ;  /* 0x000000320b0b723e */ /* 0x000fc400048060ff */
[----:B------:R-:W-:Y:S01]  /*54c20*/  F2FP.SATFINITE.E5M2.F32.PACK_AB_MERGE_C R12, R12, R49, RZ ;  /* 0x000000310c0c723e */ /* 0x000fe200048060ff */
[----:B------:R-:W-:Y:S01]  /*54c30*/  STL [R1+0x1d4], R47 ;  /* 0x0001d42f01007387 */ /* 0x000fe20000100800 */
[----:B------:R-:W-:Y:S01]  /*54c40*/  F2FP.SATFINITE.E5M2.F32.PACK_AB_MERGE_C R46, R5, R46, RZ ;  /* 0x0000002e052e723e */ /* 0x000fe200048060ff */
[----:B------:R-:W-:Y:S01]  /*54c50*/  VIADD R5, R37, UR4 ;  /* 0x0000000425057c36 */ /* 0x000fe20008000000 */
[----:B------:R-:W-:-:S03]  /*54c60*/  ULDC UR4, c[0x0][0x248] ;  /* 0x0000920000047ab9 */ /* 0x000fc60000000800 */
[----:B------:R-:W-:Y:S01]  /*54c70*/  STL [R1+0x1d0], R46 ;  /* 0x0001d02e01007387 */ /* 0x000fe20000100800 */
[----:B------:R-:W-:-:S05]  /*54c80*/  F2FP.SATFINITE.E5M2.F32.PACK_AB_MERGE_C R44, R44, R45, RZ ;  /* 0x0000002d2c2c723e */ /* 0x000fca00048060ff */
[----:B------:R-:W-:Y:S01]  /*54c90*/  STL [R1+0x1dc], R44 ;  /* 0x0001dc2c01007387 */ /* 0x000fe20000100800 */
[----:B----4-:R-:W-:-:S03]  /*54ca0*/  F2FP.SATFINITE.E5M2.F32.PACK_AB_MERGE_C R6, R6, R16, RZ ;  /* 0x000000100606723e */ /* 0x010fc600048060ff */
[----:B------:R-:W-:Y:S01]  /*54cb0*/  STL [R1+0x28], R5 ;  /* 0x0000280501007387 */ /* 0x000fe20000100800 */
[----:B------:R-:W-:Y:S01]  /*54cc0*/  VIADD R16, R5, UR4 ;  /* 0x0000000405107c36 */ /* 0x000fe20008000000 */
[----:B------:R-:W-:Y:S02]  /*54cd0*/  ULDC UR4, c[0x0][0x248] ;  /* 0x0000920000047ab9 */ /* 0x000fe40000000800 */
[----:B------:R0:W-:Y:S01]  /*54ce0*/  STL [R1+0x1d8], R6 ;  /* 0x0001d80601007387 */ /* 0x0001e20000100800 */
[----:B------:R-:W-:-:S03]  /*54cf0*/  F2FP.SATFINITE.E5M2.F32.PACK_AB_MERGE_C R3, R3, R4, RZ ;  /* 0x000000040303723e */ /* 0x000fc600048060ff */
[----:B0-----:R-:W4:Y:S04]  /*54d00*/  LDL.LU R6, [R1+0x4a0] ;  /* 0x0004a00001067983 */ /* 0x001f280000300800 */
[----:B------:R-:W4:Y:S04]  /*54d10*/  LDL.LU R5, [R1+0x4a4] ;  /* 0x0004a40001057983 */ /* 0x000f280000300800 */
[----:B------:R0:W-:Y:S04]  /*54d20*/  STL [R1+0x1f4], R3 ;  /* 0x0001f40301007387 */ /* 0x0001e80000100800 */
[----:B------:R-:W4:Y:S04]  /*54d30*/  LDL.LU R4, [R1+0x4a8] ;  /* 0x0004a80001047983 */ /* 0x000f280000300800 */
[----:B0-----:R-:W4:Y:S01]  /*54d40*/  LDL.LU R3, [R1+0x4ac] ;  /* 0x0004ac0001037983 */ /* 0x001f220000300800 */
[----:B--2---:R-:W-:Y:S01]  /*54d50*/  F2FP.SATFINITE.E5M2.F32.PACK_AB_MERGE_C R43, R39, R43, RZ ;  /* 0x0000002b272b723e */ /* 0x004fe200048060ff */
[----:B------:R-:W-:Y:S01]  /*54d60*/  VIADD R39, R16, UR4 ;  /* 0x0000000410277c36 */ /* 0x000fe20008000000 */
[----:B------:R-:W-:-:S03]  /*54d70*/  ULDC UR4, c[0x0][0x248] ;  /* 0x0000920000047ab9 */ /* 0x000fc60000000800 */
[----:B------:R0:W-:Y:S01]  /*54d80*/  STL [R1+0x1f0], R43 ;  /* 0x0001f02b01007387 */ /* 0x0001e20000100800 */
[----:B---3--:R-:W-:-:S05]  /*54d90*/  F2FP.SATFINITE.E5M2.F32.PACK_AB_MERGE_C R41, R41, R42, RZ ;  /* 0x0000002a2929723e */ /* 0x008fca00048060ff */
[----:B------:R-:W-:Y:S01]  /*54da0*/  STL [R1+0x1fc], R41 ;  /* 0x0001fc2901007387 */ /* 0x000fe20000100800 */
[----:B------:R-:W-:Y:S01]  /*54db0*/  F2FP.SATFINITE.E5M2.F32.PACK_AB_MERGE_C R40, R26, R40, RZ ;  /* 0x000000281a28723e */ /* 0x000fe200048060ff */
[----:B------:R-:W-:Y:S01]  /*54dc0*/  VIADD R26, R39, UR4 ;  /* 0x00000004271a7c36 */ /* 0x000fe20008000000 */
[----:B------:R-:W-:-:S03]  /*54dd0*/  ULDC UR4, c[0x0][0x248] ;  /* 0x0000920000047ab9 */ /* 0x000fc60000000800 */
[----:B------:R-:W-:Y:S01]  /*54de0*/  STL [R1+0x1f8], R40 ;  /* 0x0001f82801007387 */ /* 0x000fe20000100800 */
[----:B------:R-:W-:-:S05]  /*54df0*/  F2FP.SATFINITE.E5M2.F32.PACK_AB_MERGE_C R22, R22, R35, RZ ;  /* 0x000000231616723e */ /* 0x000fca00048060ff */
[----:B------:R-:W-:Y:S01]  /*54e00*/  STL [R1+0x214], R22 ;  /* 0x0002141601007387 */ /* 0x000fe20000100800 */
[----:B------:R-:W-:Y:S01]  /*54e10*/  F2FP.SATFINITE.E5M2.F32.PACK_AB_MERGE_C R15, R2, R15, RZ ;  /* 0x0000000f020f723e */ /* 0x000fe200048060ff */
[----:B------:R-:W-:Y:S01]  /*54e20*/  VIADD R2, R26, UR4 ;  /* 0x000000041a027c36 */ /* 0x000fe20008000000 */
[----:B------:R-:W-:-:S03]  /*54e30*/  ULDC UR4, c[0x0][0x248] ;  /* 0x0000920000047ab9 */ /* 0x000fc60000000800 */
[----:B------:R-:W-:Y:S01]  /*54e40*/  STL [R1+0x210], R15 ;  /* 0x0002100f01007387 */ /* 0x000fe20000100800 */
[----:B------:R-:W-:Y:S01]  /*54e50*/  VIADD R35, R2, UR4 ;  /* 0x0000000402237c36 */ /* 0x000fe20008000000 */
[----:B------:R-:W-:Y:S01]  /*54e60*/  ULDC UR4, c[0x0][0x248] ;  /* 0x0000920000047ab9 */ /* 0x000fe20000000800 */
[----:B------:R-:W-:-:S05]  /*54e70*/  F2FP.SATFINITE.E5M2.F32.PACK_AB_MERGE_C R9, R9, R10, RZ ;  /* 0x0000000a0909723e */ /* 0x000fca00048060ff */
[----:B------:R-:W-:Y:S01]  /*54e80*/  STL [R1+0x230], R9 ;  /* 0x0002300901007387 */ /* 0x000fe20000100800 */
[----:B------:R-:W-:-:S03]  /*54e90*/  F2FP.SATFINITE.E5M2.F32.PACK_AB_MERGE_C R7, R7, R8, RZ ;  /* 0x000000080707723e */ /* 0x000fc600048060ff */
[----:B------:R1:W-:Y:S04]  /*54ea0*/  STL [R1+0x18], R2 ;  /* 0x0000180201007387 */ /* 0x0003e80000100800 */
[----:B------:R2:W-:Y:S04]  /*54eb0*/  STL [R1+0x21c], R7 ;  /* 0x00021c0701007387 */ /* 0x0005e80000100800 */
[----:B0-----:R-:W3:Y:S04]  /*54ec0*/  LDL.LU R43, [R1+0x490] ;  /* 0x00049000012b7983 */ /* 0x001ee80000300800 */
[----:B-1----:R-:W3:Y:S04]  /*54ed0*/  LDL.LU R2, [R1+0x494] ;  /* 0x0004940001027983 */ /* 0x002ee80000300800 */
[----:B------:R-:W3:Y:S04]  /*54ee0*/  LDL.LU R60, [R1+0x498] ;  /* 0x00049800013c7983 */ /* 0x000ee80000300800 */
[----:B------:R0:W-:Y:S04]  /*54ef0*/  STL [R1+0x14], R35 ;  /* 0x0000142301007387 */ /* 0x0001e80000100800 */
[----:B------:R-:W3:Y:S04]  /*54f00*/  LDL.LU R59, [R1+0x49c] ;  /* 0x00049c00013b7983 */ /* 0x000ee80000300800 */
[----:B------:R-:W3:Y:S04]  /*54f10*/  LDL.LU R56, [R1+0x480] ;  /* 0x0004800001387983 */ /* 0x000ee80000300800 */
[----:B--2---:R-:W2:Y:S04]  /*54f20*/  LDL.LU R7, [R1+0x484] ;  /* 0x0004840001077983 */ /* 0x004ea80000300800 */
[----:B------:R-:W2:Y:S04]  /*54f30*/  LDL.LU R40, [R1+0x488] ;  /* 0x0004880001287983 */ /* 0x000ea80000300800 */
[----:B------:R-:W2:Y:S04]  /*54f40*/  LDL.LU R10, [R1+0x48c] ;  /* 0x00048c00010a7983 */ /* 0x000ea80000300800 */
[----:B------:R-:W2:Y:S04]  /*54f50*/  LDL.LU R55, [R1+0x470] ;  /* 0x0004700001377983 */ /* 0x000ea80000300800 */
[----:B------:R-:W2:Y:S04]  /*54f60*/  LDL.LU R54, [R1+0x474] ;  /* 0x0004740001367983 */ /* 0x000ea80000300800 */
[----:B------:R-:W2:Y:S01]  /*54f70*/  LDL.LU R42, [R1+0x478] ;  /* 0x00047800012a7983 */ /* 0x000ea20000300800 */
[----:B----4-:R-:W-:-:S02]  /*54f80*/  F2FP.SATFINITE.E5M2.F32.PACK_AB_MERGE_C R8, R5, R6, RZ ;  /* 0x000000060508723e */ /* 0x010fc400048060ff */
[----:B------:R-:W-:Y:S01]  /*54f90*/  F2FP.SATFINITE.E5M2.F32.PACK_AB_MERGE_C R9, R3, R4, RZ ;  /* 0x000000040309723e */ /* 0x000fe200048060ff */
        /* <DEDUP_REMOVED lines=17> */
[----:B0-----:R-:W-:Y:S01]  /*550b0*/  VIADD R35, R35, UR4 ;  /* 0x0000000423237c36 */ /* 0x001fe20008000000 */
[----:B------:R-:W-:Y:S01]  /*550c0*/  ULDC UR4, c[0x0][0x248] ;  /* 0x0000920000047ab9 */ /* 0x000fe20000000800 */
[----:B---3--:R-:W-:-:S02]  /*550d0*/  F2FP.SATFINITE.E5M2.F32.PACK_AB_MERGE_C R61, R2, R43, RZ ;  /* 0x0000002b023d723e */ /* 0x008fc400048060ff */
[----:B------:R-:W3:Y:S04]  /*550e0*/  LDL.LU R43, [R1+0x140] ;  /* 0x00014000012b7983 */ /* 0x000ee80000300800 */
[----:B------:R-:W3:Y:S04]  /*550f0*/  LDL.LU R2, [R1+0x144] ;  /* 0x0001440001027983 */ /* 0x000ee80000300800 */
[----:B------:R-:W-:Y:S01]  /*55100*/  STL [R1+0x1ac], R61 ;  /* 0x0001ac3d01007387 */ /* 0x000fe20000100800 */
[----:B------:R-:W-:-:S03]  /*55110*/  F2FP.SATFINITE.E5M2.F32.PACK_AB_MERGE_C R59, R59, R60, RZ ;  /* 0x0000003c3b3b723e */ /* 0x000fc600048060ff */
[----:B------:R0:W-:Y:S04]  /*55120*/  STL [R1+0x10], R35 ;  /* 0x0000102301007387 */ /* 0x0001e80000100800 */
[----:B------:R1:W-:Y:S01]  /*55130*/  STL [R1+0x1a8], R59 ;  /* 0x0001a83b01007387 */ /* 0x0003e20000100800 */
[----:B--2---:R-:W-:Y:S01]  /*55140*/  F2FP.SATFINITE.E5M2.F32.PACK_AB_MERGE_C R7, R7, R56, RZ ;  /* 0x000000380707723e */ /* 0x004fe200048060ff */
[----:B0-----:R-:W-:Y:S01]  /*55150*/  VIADD R35, R35, UR4 ;  /* 0x0000000423237c36 */ /* 0x001fe20008000000 */
[----:B------:R-:W-:Y:S01]  /*55160*/  ULDC UR4, c[0x0][0x248] ;  /* 0x0000920000047ab9 */ /* 0x000fe20000000800 */
[----:B------:R-:W-:Y:S02]  /*55170*/  F2FP.SATFINITE.E5M2.F32.PACK_AB_MERGE_C R10, R10, R40, RZ ;  /* 0x000000280a0a723e */ /* 0x000fe400048060ff */
[----:B------:R-:W-:Y:S01]  /*55180*/  VIADD R40, R35, UR4 ;  /* 0x0000000423287c36 */ /* 0x000fe20008000000 */
[----:B------:R-:W-:Y:S01]  /*55190*/  ULDC UR4, c[0x0][0x248] ;  /* 0x0000920000047ab9 */ /* 0x000fe20000000800 */
[----:B------:R-:W-:-:S05]  /*551a0*/  F2FP.SATFINITE.E5M2.F32.PACK_AB_MERGE_C R55, R54, R55, RZ ;  /* 0x000000373637723e */ /* 0x000fca00048060ff */
[----:B------:R0:W-:Y:S01]  /*551b0*/  STL [R1+0x1a4], R55 ;  /* 0x0001a43701007387 */ /* 0x0001e20000100800 */
[----:B----4-:R-:W-:-:S03]  /*551c0*/  F2FP.SATFINITE.E5M2.F32.PACK_AB_MERGE_C R54, R22, R42, RZ ;  /* 0x0000002a1636723e */ /* 0x010fc600048060ff */
[----:B------:R-:W2:Y:S01]  /*551d0*/  LDL.LU R42, [R1+0x214c] ;  /* 0x00214c00012a7983 */ /* 0x000ea20000300800 */
[----:B------:R-:W-:Y:S01]  /*551e0*/  VIADD R22, R40, UR4 ;  /* 0x0000000428167c36 */ /* 0x000fe20008000000 */
[----:B------:R-:W-:Y:S02]  /*551f0*/  ULDC UR4, c[0x0][0x248] ;  /* 0x0000920000047ab9 */ /* 0x000fe40000000800 */
[----:B------:R4:W-:Y:S01]  /*55200*/  STL [R1+0x1a0], R54 ;  /* 0x0001a03601007387 */ /* 0x0009e20000100800 */
[----:B------:R-:W-:Y:S02]  /*55210*/  F2FP.SATFINITE.E5M2.F32.PACK_AB_MERGE_C R3, R3, R53, RZ ;  /* 0x000000350303723e */ /* 0x000fe400048060ff */
[----:B------:R-:W-:Y:S01]  /*55220*/  F2FP.SATFINITE.E5M2.F32.PACK_AB_MERGE_C R5, R5, R15, RZ ;  /* 0x0000000f0505723e */ /* 0x000fe200048060ff */
[----:B------:R-:W-:Y:S01]  /*55230*/  VIADD R15, R22, UR4 ;  /* 0x00000004160f7c36 */ /* 0x000fe20008000000 */
[----:B------:R-:W-:-:S03]  /*55240*/  ULDC UR4, c[0x0][0x248] ;  /* 0x0000920000047ab9 */ /* 0x000fc60000000800 */
[----:B------:R-:W-:Y:S01]  /*55250*/  VIADD R61, R15, UR4 ;  /* 0x000000040f3d7c36 */ /* 0x000fe20008000000 */
[----:B------:R-:W-:Y:S01]  /*55260*/  ULDC UR4, c[0x0][0x248] ;  /* 0x0000920000047ab9 */ /* 0x000fe20000000800 */
[----:B------:R-:W-:Y:S02]  /*55270*/  LOP3.LUT R8, R8, 0xffff, RZ, 0xc0, !PT ;  /* 0x0000ffff08087812 */ /* 0x000fe400078ec0ff */
[----:B------:R-:W-:Y:S01]  /*55280*/  VIADD R60, R61, UR4 ;  /* 0x000000043d3c7c36 */ /* 0x000fe20008000000 */
[----:B------:R-:W-:Y:S01]  /*55290*/  ULDC UR4, c[0x0][0x248] ;  /* 0x0000920000047ab9 */ /* 0x000fe20000000800 */
[----:B------:R-:W-:Y:S02]  /*552a0*/  F2FP.SATFINITE.E5M2.F32.PACK_AB_MERGE_C R4, R4, R52, RZ ;  /* 0x000000340404723e */ /* 0x000fe400048060ff */
[----:B------:R-:W-:Y:S02]  /*552b0*/  F2FP.SATFINITE.E5M2.F32.PACK_AB_MERGE_C R6, R6, R51, RZ ;  /* 0x000000330606723e */ /* 0x000fe400048060ff */
[----:B------:R-:W-:-:S05]  /*552c0*/  F2FP.SATFINITE.E5M2.F32.PACK_AB_MERGE_C R49, R49, R50, RZ ;  /* 0x000000323131723e */ /* 0x000fca00048060ff */
[----:B------:R-:W-:Y:S01]  /*552d0*/  STL [R1+0x17c], R49 ;  /* 0x00017c3101007387 */ /* 0x000fe20000100800 */
[----:B------:R-:W-:-:S05]  /*552e0*/  F2FP.SATFINITE.E5M2.F32.PACK_AB_MERGE_C R47, R47, R48, RZ ;  /* 0x000000302f2f723e */ /* 0x000fca00048060ff */
[----:B------:R-:W-:Y:S01]  /*552f0*/  STL [R1+0x178], R47 ;  /* 0x0001782f01007387 */ /* 0x000fe20000100800 */
[----:B------:R-:W-:-:S05]  /*55300*/  F2FP.SATFINITE.E5M2.F32.PACK_AB_MERGE_C R45, R45, R46, RZ ;  /* 0x0000002e2d2d723e */ /* 0x000fca00048060ff */
[----:B------:R-:W-:Y:S01]  /*55310*/  STL [R1+0x174], R45 ;  /* 0x0001742d01007387 */ /* 0x000fe20000100800 */
[----:B------:R-:W-:-:S03]  /*55320*/  F2FP.SATFINITE.E5M2.F32.PACK_AB_MERGE_C R44, R41, R44, RZ ;  /* 0x0000002c292c723e */ /* 0x000fc600048060ff */
[----:B------:R-:W2:Y:S01]  /*55330*/  LDL.LU R41, [R1+0x2150] ;  /* 0x0021500001297983 */ /* 0x000ea20000300800 */
[----:B-1----:R-:W-:Y:S01]  /*55340*/  VIADD R59, R60, UR4 ;  /* 0x000000043c3b7c36 */ /* 0x002fe20008000000 */
[----:B------:R-:W-:Y:S01]  /*55350*/  ULDC UR4, c[0x0][0x248] ;  /* 0x0000920000047ab9 */ /* 0x000fe20000000800 */
[----:B------:R-:W-:Y:S01]  /*55360*/  LOP3.LUT R3, R3, 0xffff, RZ, 0xc0, !PT ;  /* 0x0000ffff03037812 */ /* 0x000fe200078ec0ff */
[----:B------:R-:W-:Y:S01]  /*55370*/  STL [R1+0x170], R44 ;  /* 0x0001702c01007387 */ /* 0x000fe20000100800 */
[----:B------:R-:W-:Y:S01]  /*55380*/  VIADD R56, R59, UR4 ;  /* 0x000000043b387c36 */ /* 0x000fe20008000000 */
[----:B------:R-:W-:Y:S01]  /*55390*/  ULDC UR4, c[0x0][0x248] ;  /* 0x0000920000047ab9 */ /* 0x000fe20000000800 */
[----:B------:R-:W-:Y:S01]  /*553a0*/  LOP3.LUT R13, R13, 0xffff, RZ, 0xc0, !PT ;  /* 0x0000ffff0d0d7812 */ /* 0x000fe200078ec0ff */
[----:B------:R-:W-:Y:S01]  /*553b0*/  STL.64 [R1+0x2ac0], R60 ;  /* 0x002ac03c01007387 */ /* 0x000fe20000100a00 */
[----:B0-----:R-:W-:Y:S01]  /*553c0*/  VIADD R55, R56, UR4 ;  /* 0x0000000438377c36 */ /* 0x001fe20008000000 */
[----:B------:R-:W-:-:S02]  /*553d0*/  LOP3.LUT R9, R9, 0xffff, RZ, 0xc0, !PT ;  /* 0x0000ffff09097812 */ /* 0x000fc400078ec0ff */
[----:B------:R-:W-:Y:S01]  /*553e0*/  STL [R1+0x41c], R8 ;  /* 0x00041c0801007387 */ /* 0x000fe20000100800 */
[----:B----4-:R-:W-:Y:S01]  /*553f0*/  VIADD R54, R55, UR5 ;  /* 0x0000000537367c36 */ /* 0x010fe20008000000 */
[----:B------:R-:W-:Y:S01]  /*55400*/  ULDC.64 UR4, c[0x0][0x228] ;  /* 0x00008a0000047ab9 */ /* 0x000fe20000000a00 */
[----:B------:R-:W-:Y:S01]  /*55410*/  LOP3.LUT R5, R5, 0xffff, RZ, 0xc0, !PT ;  /* 0x0000ffff05057812 */ /* 0x000fe200078ec0ff */
[----:B------:R0:W-:Y:S01]  /*55420*/  STL [R1+0x454], R3 ;  /* 0x0004540301007387 */ /* 0x0001e20000100800 */
[----:B------:R-:W-:Y:S02]  /*55430*/  LOP3.LUT R4, R4, 0xffff, RZ, 0xc0, !PT ;  /* 0x0000ffff04047812 */ /* 0x000fe400078ec0ff */
[----:B------:R-:W-:Y:S02]  /*55440*/  LOP3.LUT R7, R7, 0xffff, RZ, 0xc0, !PT ;  /* 0x0000ffff07077812 */ /* 0x000fe400078ec0ff */
[----:B---3--:R-:W-:Y:S02]  /*55450*/  F2FP.SATFINITE.E5M2.F32.PACK_AB_MERGE_C R2, R2, R43, RZ ;  /* 0x0000002b0202723e */ /* 0x008fe400048060ff */
[----:B--2---:R-:W-:Y:S01]  /*55460*/  ISETP.GE.AND P3, PT, R42, UR7, PT ;  /* 0x000000072a007c0c */ /* 0x004fe2000bf66270 */
[----:B------:R-:W-:Y:S01]  /*55470*/  ULDC UR7, c[0x0][0x248] ;  /* 0x0000920000077ab9 */ /* 0x000fe20000000800 */
[----:B------:R-:W-:Y:S01]  /*55480*/  LOP3.LUT R42, R2, 0xffff, RZ, 0xc0, !PT ;  /* 0x0000ffff022a7812 */ /* 0x000fe200078ec0ff */
[----:B------:R-:W-:Y:S01]  /*55490*/  VIADD R53, R54, UR7 ;  /* 0x0000000736357c36 */ /* 0x000fe20008000000 */
[----:B------:R-:W-:Y:S01]  /*554a0*/  ULDC UR7, c[0x0][0x248] ;  /* 0x0000920000077ab9 */ /* 0x000fe20000000800 */
[----:B------:R-:W-:-:S02]  /*554b0*/  PRMT R2, R3, 0x3340, R0 ;  /* 0x0000334003027816 */ /* 0x000fc40000000000 */
[----:B------:R-:W-:Y:S01]  /*554c0*/  VIADD R52, R53, UR7 ;  /* 0x0000000735347c36 */ /* 0x000fe20008000000 */
[----:B0-----:R-:W-:Y:S01]  /*554d0*/  PRMT R3, R42, 0x3340, R8 ;  /* 0x000033402a037816 */ /* 0x001fe20000000008 */
[----:B------:R-:W-:Y:S01]  /*554e0*/  ULDC UR7, c[0x0][0x248] ;  /* 0x0000920000077ab9 */ /* 0x000fe20000000800 */
[----:B------:R-:W-:Y:S01]  /*554f0*/  STL [R1+0x418], R42 ;  /* 0x0004182a01007387 */ /* 0x000fe20000100800 */
[----:B------:R-:W-:Y:S02]  /*55500*/  LOP3.LUT R8, R11, 0xffff, RZ, 0xc0, !PT ;  /* 0x0000ffff0b087812 */ /* 0x000fe400078ec0ff */
[----:B------:R-:W-:Y:S01]  /*55510*/  PRMT R2, R3, 0x5410, R2 ;  /* 0x0000541003027816 */ /* 0x000fe20000000002 */
[----:B------:R-:W-:Y:S01]  /*55520*/  STL.64 [R1+0x2ab0], R54 ;  /* 0x002ab03601007387 */ /* 0x000fe20000100a00 */
[----:B------:R-:W-:-:S03]  /*55530*/  PRMT R3, R5, 0x3340, R0 ;  /* 0x0000334005037816 */ /* 0x000fc60000000000 */
[----:B------:R0:W-:Y:S04]  /*55540*/  STL [R1+0x414], R2 ;  /* 0x0004140201007387 */ /* 0x0001e80000100800 */
[----:B------:R-:W-:Y:S04]  /*55550*/  STL.64 [R1+0x2ab8], R52 ;  /* 0x002ab83401007387 */ /* 0x000fe80000100a00 */
[----:B------:R-:W-:Y:S01]  /*55560*/  STL [R1+0x44c], R13 ;  /* 0x00044c0d01007387 */ /* 0x000fe20000100800 */
[----:B0-----:R-:W-:Y:S02]  /*55570*/  PRMT R2, R4, 0x3340, R0 ;  /* 0x0000334004027816 */ /* 0x001fe40000000000 */
[----:B------:R-:W-:Y:S01]  /*55580*/  ISETP.GE.AND P0, PT, R41, UR5, PT ;  /* 0x0000000529007c0c */ /* 0x000fe2000bf06270 */
[----:B------:R-:W-:-:S02]  /*55590*/  ULDC UR5, c[0x0][0x248] ;  /* 0x0000920000057ab9 */ /* 0x000fc40000000800 */
[----:B------:R-:W-:Y:S01]  /*555a0*/  VIADD R51, R52, UR5 ;  /* 0x0000000534337c36 */ /* 0x000fe20008000000 */
[----:B------:R-:W-:-:S03]  /*555b0*/  ULDC UR5, c[0x0][0x248] ;  /* 0x0000920000057ab9 */ /* 0x000fc60000000800 */
[----:B------:R-:W-:Y:S01]  /*555c0*/  VIADD R50, R51, UR7 ;  /* 0x0000000733327c36 */ /* 0x000fe20008000000 */
[----:B------:R-:W-:-:S03]  /*555d0*/  ULDC UR7, c[0x0][0x248] ;  /* 0x0000920000077ab9 */ /* 0x000fc60000000800 */
[----:B------:R-:W-:Y:S01]  /*555e0*/  VIADD R49, R50, UR5 ;  /* 0x0000000532317c36 */ /* 0x000fe20008000000 */
[----:B------:R-:W-:Y:S01]  /*555f0*/  STL.64 [R1+0x2ac8], R50 ;  /* 0x002ac83201007387 */ /* 0x000fe20000100a00 */
[----:B------:R-:W-:Y:S02]  /*55600*/  ULDC UR5, c[0x0][0x248] ;  /* 0x0000920000057ab9 */ /* 0x000fe40000000800 */
[----:B------:R-:W-:Y:S01]  /*55610*/  VIADD R48, R49, UR8 ;  /* 0x0000000831307c36 */ /* 0x000fe20008000000 */
[----:B------:R-:W-:Y:S01]  /*55620*/  STL [R1+0x444], R9 ;  /* 0x0004440901007387 */ /* 0x000fe20000100800 */
[----:B------:R-:W-:Y:S02]  /*55630*/  ULDC UR8, c[0x0][0x248] ;  /* 0x0000920000087ab9 */ /* 0x000fe40000000800 */
[----:B------:R-:W-:Y:S01]  /*55640*/  VIADD R47, R48, UR9 ;  /* 0x00000009302f7c36 */ /* 0x000fe20008000000 */
[----:B------:R-:W-:Y:S01]  /*55650*/  STL [R1+0x460], R8 ;  /* 0x0004600801007387 */ /* 0x000fe20000100800 */
[----:B------:R-:W-:-:S02]  /*55660*/  ULDC UR9, c[0x0][0x248] ;  /* 0x0000920000097ab9 */ /* 0x000fc40000000800 */
[----:B------:R-:W-:Y:S01]  /*55670*/  VIADD R46, R47, UR5 ;  /* 0x000000052f2e7c36 */ /* 0x000fe20008000000 */
[----:B------:R0:W-:Y:S01]  /*55680*/  STL [R1+0x440], R5 ;  /* 0x0004400501007387 */ /* 0x0001e20000100800 */
[----:B------:R-:W-:-:S03]  /*55690*/  ULDC UR5, c[0x0][0x244] ;  /* 0x0000910000057ab9 */ /* 0x000fc60000000800 */
[----:B------:R1:W-:Y:S04]  /*556a0*/  STL [R1+0x464], R4 ;  /* 0x0004640401007387 */ /* 0x0003e80000100800 */
[----:B------:R-:W-:Y:S01]  /*556b0*/  STL [R1+0x458], R7 ;  /* 0x0004580701007387 */ /* 0x000fe20000100800 */
[----:B------:R-:W-:Y:S01]  /*556c0*/  VIADD R45, R46, UR7 ;  /* 0x000000072e2d7c36 */ /* 0x000fe20008000000 */
[----:B------:R-:W-:Y:S01]  /*556d0*/  ULDC UR7, c[0x0][0x248] ;  /* 0x0000920000077ab9 */ /* 0x000fe20000000800 */
[----:B0-----:R-:W-:Y:S01]  /*556e0*/  PRMT R5, R8, 0x3340, R7 ;  /* 0x0000334008057816 */ /* 0x001fe20000000007 */
[----:B------:R0:W-:Y:S01]  /*556f0*/  STL.64 [R1+0x2aa0], R48 ;  /* 0x002aa03001007387 */ /* 0x0001e20000100a00 */
[----:B-1----:R-:W-:Y:S01]  /*55700*/  PRMT R4, R13, 0x3340, R9 ;  /* 0x000033400d047816 */ /* 0x002fe20000000009 */
[----:B------:R-:W-:Y:S01]  /*55710*/  VIADD R44, R45, UR7 ;  /* 0x000000072d2c7c36 */ /* 0x000fe20008000000 */
[----:B------:R-:W-:Y:S01]  /*55720*/  ULDC UR7, c[0x0][0x248] ;  /* 0x0000920000077ab9 */ /* 0x000fe20000000800 */
[----:B------:R-:W-:Y:S01]  /*55730*/  PRMT R2, R5, 0x5410, R2 ;  /* 0x0000541005027816 */ /* 0x000fe20000000002 */
[----:B------:R-:W-:Y:S01]  /*55740*/  IMAD.MOV.U32 R52, RZ, RZ, R40 ;  /* 0x000000ffff347224 */ /* 0x000fe200078e0028 */
[----:B------:R-:W-:Y:S01]  /*55750*/  PRMT R3, R4, 0x5410, R3 ;  /* 0x0000541004037816 */ /* 0x000fe20000000003 */
[----:B------:R-:W-:Y:S01]  /*55760*/  VIADD R43, R44, UR8 ;  /* 0x000000082c2b7c36 */ /* 0x000fe20008000000 */
[----:B------:R-:W1:Y:S03]  /*55770*/  LDC R4, c[0x0][0x244] ;  /* 0x00009100ff047b82 */ /* 0x000e660000000800 */
[----:B------:R2:W-:Y:S04]  /*55780*/  STL [R1+0x410], R3 ;  /* 0x0004100301007387 */ /* 0x0005e80000100800 */
[----:B0-----:R-:W3:Y:S01]  /*55790*/  LDL R49, [R1+0x1140] ;  /* 0x0011400001317983 */ /* 0x001ee20000100800 */
[----:B------:R-:W-:Y:S01]  /*557a0*/  VIADD R42, R43, UR7 ;  /* 0x000000072b2a7c36 */ /* 0x000fe20008000000 */
[----:B------:R-:W-:Y:S01]  /*557b0*/  ULDC UR7, c[0x0][0x248] ;  /* 0x0000920000077ab9 */ /* 0x000fe20000000800 */
[----:B------:R-:W-:Y:S01]  /*557c0*/  IMAD.MOV.U32 R55, RZ, RZ, R38 ;  /* 0x000000ffff377224 */ /* 0x000fe200078e0026 */
[----:B------:R-:W-:Y:S01]  /*557d0*/  STL [R1+0x23c], R2 ;  /* 0x00023c0201007387 */ /* 0x000fe20000100800 */
[----:B------:R-:W-:Y:S01]  /*557e0*/  VIADD R41, R42, UR9 ;  /* 0x000000092a297c36 */ /* 0x000fe20008000000 */
[----:B--2---:R-:W-:Y:S01]  /*557f0*/  LOP3.LUT R3, R12, 0xffff, RZ, 0xc0, !PT ;  /* 0x0000ffff0c037812 */ /* 0x004fe200078ec0ff */
[----:B------:R-:W-:Y:S01]  /*55800*/  IMAD.MOV.U32 R54, RZ, RZ, R37 ;  /* 0x000000ffff367224 */ /* 0x000fe200078e0025 */
[----:B------:R-:W-:Y:S01]  /*55810*/  STL.64 [R1+0x2a90], R46 ;  /* 0x002a902e01007387 */ /* 0x000fe20000100a00 */
[----:B------:R-:W-:Y:S01]  /*55820*/  VIADD R40, R41, UR7 ;  /* 0x0000000729287c36 */ /* 0x000fe20008000000 */
[----:B------:R-:W0:Y:S01]  /*55830*/  LDC R7, c[0x0][0x244] ;  /* 0x00009100ff077b82 */ /* 0x000e220000000800 */
[----:B------:R-:W-:Y:S01]  /*55840*/  LOP3.LUT R6, R6, 0xffff, RZ, 0xc0, !PT ;  /* 0x0000ffff06067812 */ /* 0x000fe200078ec0ff */
[----:B------:R2:W-:Y:S01]  /*55850*/  STL.64 [R1+0x2a98], R44 ;  /* 0x002a982c01007387 */ /* 0x0005e20000100a00 */
[----:B------:R-:W-:Y:S01]  /*55860*/  LOP3.LUT R8, R10, 0xffff, RZ, 0xc0, !PT ;  /* 0x0000ffff0a087812 */ /* 0x000fe200078ec0ff */
[----:B------:R-:W-:Y:S01]  /*55870*/  IMAD.MOV.U32 R13, RZ, RZ, R36 ;  /* 0x000000ffff0d7224 */ /* 0x000fe200078e0024 */
[----:B------:R-:W-:Y:S01]  /*55880*/  PRMT R0, R6, 0x3340, R0 ;  /* 0x0000334006007816 */ /* 0x000fe20000000000 */
[----:B------:R4:W-:Y:S01]  /*55890*/  STL [R1+0x450], R3 ;  /* 0x0004500301007387 */ /* 0x0009e20000100800 */
[----:B------:R-:W-:Y:S01]  /*558a0*/  IMAD.MOV.U32 R61, RZ, RZ, R35 ;  /* 0x000000ffff3d7224 */ /* 0x000fe200078e0023 */
[----:B------:R-:W-:Y:S01]  /*558b0*/  ULDC UR7, c[0x0][0x248] ;  /* 0x0000920000077ab9 */ /* 0x000fe20000000800 */
[----:B------:R-:W-:Y:S01]  /*558c0*/  IMAD.MOV.U32 R11, RZ, RZ, R34 ;  /* 0x000000ffff0b7224 */ /* 0x000fe200078e0022 */
[----:B------:R-:W-:Y:S01]  /*558d0*/  STL [R1+0x45c], R6 ;  /* 0x00045c0601007387 */ /* 0x000fe20000100800 */
[----:B------:R-:W-:Y:S01]  /*558e0*/  ULDC.64 UR8, c[0x0][0x220] ;  /* 0x0000880000087ab9 */ /* 0x000fe20000000a00 */
[----:B------:R-:W-:-:S02]  /*558f0*/  IMAD.MOV.U32 R9, RZ, RZ, R33 ;  /* 0x000000ffff097224 */ /* 0x000fc400078e0021 */
[----:B--2---:R-:W-:Y:S01]  /*55900*/  IMAD.MOV.U32 R45, RZ, RZ, R39 ;  /* 0x000000ffff2d7224 */ /* 0x004fe200078e0027 */
[----:B------:R2:W-:Y:S01]  /*55910*/  STL [R1+0x448], R8 ;  /* 0x0004480801007387 */ /* 0x0005e20000100800 */
[----:B----4-:R-:W-:Y:S01]  /*55920*/  PRMT R3, R3, 0x3340, R8 ;  /* 0x0000334003037816 */ /* 0x010fe20000000008 */
[----:B------:R-:W-:Y:S02]  /*55930*/  IMAD.MOV.U32 R50, RZ, RZ, R32 ;  /* 0x000000ffff327224 */ /* 0x000fe400078e0020 */
[----:B------:R-:W-:Y:S01]  /*55940*/  STL.64 [R1+0x2aa8], R42 ;  /* 0x002aa82a01007387 */ /* 0x000fe20000100a00 */
[----:B------:R-:W-:Y:S01]  /*55950*/  PRMT R0, R3, 0x5410, R0 ;  /* 0x0000541003007816 */ /* 0x000fe20000000000 */
[----:B------:R-:W-:Y:S02]  /*55960*/  IMAD.MOV.U32 R47, RZ, RZ, R31 ;  /* 0x000000ffff2f7224 */ /* 0x000fe400078e001f */
[----:B------:R-:W-:Y:S01]  /*55970*/  STL [R1+0x2af0], R43 ;  /* 0x002af02b01007387 */ /* 0x000fe20000100800 */
[----:B------:R-:W-:Y:S01]  /*55980*/  IMAD.MOV.U32 R53, RZ, RZ, R30 ;  /* 0x000000ffff357224 */ /* 0x000fe200078e001e */
[----:B--2---:R-:W2:Y:S01]  /*55990*/  LDC R8, c[0x0][0x244] ;  /* 0x00009100ff087b82 */ /* 0x004ea20000000800 */
[----:B------:R-:W-:Y:S01]  /*559a0*/  IMAD.MOV.U32 R60, RZ, RZ, R29 ;  /* 0x000000ffff3c7224 */ /* 0x000fe200078e001d */
[----:B------:R-:W-:Y:S01]  /*559b0*/  STL [R1+0x238], R0 ;  /* 0x0002380001007387 */ /* 0x000fe20000100800 */
[----:B------:R-:W-:-:S02]  /*559c0*/  IMAD.MOV.U32 R51, RZ, RZ, R28 ;  /* 0x000000ffff337224 */ /* 0x000fc400078e001c */
[----:B------:R-:W-:Y:S01]  /*559d0*/  IMAD.MOV.U32 R44, RZ, RZ, R27 ;  /* 0x000000ffff2c7224 */ /* 0x000fe200078e001b */
[----:B------:R-:W4:Y:S04]  /*559e0*/  LDL R46, [R1+0x1144] ;  /* 0x00114400012e7983 */ /* 0x000f280000100800 */
[----:B------:R-:W4:Y:S04]  /*559f0*/  LDL.LU R48, [R1+0xc0] ;  /* 0x0000c00001307983 */ /* 0x000f280000300800 */
[----:B------:R1:W-:Y:S02]  /*55a00*/  STL.64 [R1+0x2ad0], R40 ;  /* 0x002ad02801007387 */ /* 0x0003e40000100a00 */
[----:B-1----:R-:W-:-:S02]  /*55a10*/  IMAD.MOV.U32 R41, RZ, RZ, R16 ;  /* 0x000000ffff297224 */ /* 0x002fc400078e0010 */
[----:B---3--:R-:W-:Y:S01]  /*55a20*/  IMAD R2, R49, UR5, RZ ;  /* 0x0000000531027c24 */ /* 0x008fe2000f8e02ff */
[----:B------:R-:W-:Y:S02]  /*55a30*/  ULDC UR5, c[0x0][0x248] ;  /* 0x0000920000057ab9 */ /* 0x000fe40000000800 */
        /* <DEDUP_REMOVED lines=11> */
[----:B------:R-:W-:Y:S01]  /*55af0*/  IADD3 R0, P1, R2, UR8, RZ ;  /* 0x0000000802007c10 */ /* 0x000fe2000ff3e0ff */
[----:B------:R-:W-:Y:S01]  /*55b00*/  IMAD R4, R4, 0x20, R2 ;  /* 0x0000002004047824 */ /* 0x000fe200078e0202 */
[----:B------:R-:W-:Y:S01]  /*55b10*/  ULDC UR7, c[0x0][0x248] ;  /* 0x0000920000077ab9 */ /* 0x000fe20000000800 */
[----:B------:R-:W-:Y:S01]  /*55b20*/  VIADD R33, R34, UR5 ;  /* 0x0000000522217c36 */ /* 0x000fe20008000000 */
[----:B------:R-:W-:Y:S01]  /*55b30*/  ULDC UR5, c[0x0][0x248] ;  /* 0x0000920000057ab9 */ /* 0x000fe20000000800 */
[----:B------:R-:W-:Y:S01]  /*55b40*/  LEA.HI.X.SX32 R2, R2, UR9, 0x1, P1 ;  /* 0x0000000902027c11 */ /* 0x000fe200088f0eff */
[----:B------:R-:W-:Y:S01]  /*55b50*/  ULDC.64 UR8, c[0x0][0x220] ;  /* 0x0000880000087ab9 */ /* 0x000fe20000000a00 */
[----:B------:R-:W-:Y:S01]  /*55b60*/  VIADD R32, R33, UR5 ;  /* 0x0000000521207c36 */ /* 0x000fe20008000000 */
[----:B------:R-:W-:Y:S01]  /*55b70*/  IADD3 R3, P1, R4, UR8, RZ ;  /* 0x0000000804037c10 */ /* 0x000fe2000ff3e0ff */
[----:B0-----:R-:W-:Y:S01]  /*55b80*/  IMAD R7, R7, 0x20, R4 ;  /* 0x0000002007077824 */ /* 0x001fe200078e0204 */
[----:B------:R-:W-:Y:S01]  /*55b90*/  ULDC UR5, c[0x0][0x248] ;  /* 0x0000920000057ab9 */ /* 0x000fe20000000800 */
[----:B------:R-:W-:Y:S01]  /*55ba0*/  VIADD R31, R32, UR7 ;  /* 0x00000007201f7c36 */ /* 0x000fe20008000000 */
[----:B------:R-:W-:Y:S01]  /*55bb0*/  LEA.HI.X.SX32 R4, R4, UR9, 0x1, P1 ;  /* 0x0000000904047c11 */ /* 0x000fe200088f0eff */
[----:B------:R-:W-:Y:S01]  /*55bc0*/  ULDC.64 UR8, c[0x0][0x220] ;  /* 0x0000880000087ab9 */ /* 0x000fe20000000a00 */
[----:B--2---:R-:W-:Y:S01]  /*55bd0*/  IMAD R8, R8, 0x20, R7 ;  /* 0x0000002008087824 */ /* 0x004fe200078e0207 */
[----:B------:R-:W-:Y:S01]  /*55be0*/  IADD3 R5, P1, R7, UR8, RZ ;  /* 0x0000000807057c10 */ /* 0x000fe2000ff3e0ff */
[----:B------:R-:W-:Y:S01]  /*55bf0*/  VIADD R30, R31, UR5 ;  /* 0x000000051f1e7c36 */ /* 0x000fe20008000000 */
[----:B------:R-:W-:Y:S01]  /*55c00*/  ULDC UR8, c[0x0][0x248] ;  /* 0x0000920000087ab9 */ /* 0x000fe20000000800 */
[----:B------:R0:W-:Y:S01]  /*55c10*/  STL.64 [R1+0x2ad8], R38 ;  /* 0x002ad82601007387 */ /* 0x0001e20000100a00 */
[----:B------:R-:W-:Y:S01]  /*55c20*/  LEA.HI.X.SX32 R7, R7, UR9, 0x1, P1 ;  /* 0x0000000907077c11 */ /* 0x000fe200088f0eff */
[----:B------:R-:W-:Y:S01]  /*55c30*/  VIADD R29, R30, UR8 ;  /* 0x000000081e1d7c36 */ /* 0x000fe20008000000 */
[----:B------:R-:W-:Y:S01]  /*55c40*/  ULDC UR9, c[0x0][0x248] ;  /* 0x0000920000097ab9 */ /* 0x000fe20000000800 */
[----:B------:R1:W-:Y:S01]  /*55c50*/  STL.64 [R1+0x2ae0], R36 ;  /* 0x002ae02401007387 */ /* 0x0003e20000100a00 */
[----:B------:R-:W-:Y:S01]  /*55c60*/  ULDC UR7, c[0x0][0x248] ;  /* 0x0000920000077ab9 */ /* 0x000fe20000000800 */
[----:B------:R-:W-:Y:S01]  /*55c70*/  VIADD R28, R29, UR9 ;  /* 0x000000091d1c7c36 */ /* 0x000fe20008000000 */
[----:B------:R-:W-:Y:S01]  /*55c80*/  IADD3 R6, P2, R8, UR10, RZ ;  /* 0x0000000a08067c10 */ /* 0x000fe2000ff5e0ff */
[----:B------:R-:W-:Y:S01]  /*55c90*/  STL.64 [R1+0x2ae8], R34 ;  /* 0x002ae82201007387 */ /* 0x000fe20000100a00 */
[----:B------:R-:W-:Y:S01]  /*55ca0*/  ULDC UR10, c[0x0][0x248] ;  /* 0x00009200000a7ab9 */ /* 0x000fe20000000800 */
[----:B------:R-:W-:Y:S01]  /*55cb0*/  VIADD R27, R28, UR7 ;  /* 0x000000071c1b7c36 */ /* 0x000fe20008000000 */
[----:B------:R-:W-:Y:S01]  /*55cc0*/  LEA.HI.X.SX32 R8, R8, UR11, 0x1, P2 ;  /* 0x0000000b08087c11 */ /* 0x000fe200090f0eff */
[----:B------:R-:W-:Y:S01]  /*55cd0*/  STL.64 [R1+0x2af8], R32 ;  /* 0x002af82001007387 */ /* 0x000fe20000100a00 */
[----:B------:R-:W-:Y:S01]  /*55ce0*/  ULDC UR11, c[0x0][0x248] ;  /* 0x00009200000b7ab9 */ /* 0x000fe20000000800 */
[----:B------:R-:W-:Y:S01]  /*55cf0*/  ULDC UR5, c[0x0][0x248] ;  /* 0x0000920000057ab9 */ /* 0x000fe20000000800 */
[----:B0-----:R-:W-:Y:S01]  /*55d00*/  IMAD.MOV.U32 R38, RZ, RZ, R24 ;  /* 0x000000ffff267224 */ /* 0x001fe200078e0018 */
[----:B------:R-:W-:Y:S01]  /*55d10*/  STL.64 [R1+0x2b00], R30 ;  /* 0x002b001e01007387 */ /* 0x000fe20000100a00 */
[----:B------:R-:W-:Y:S01]  /*55d20*/  IMAD.MOV.U32 R39, RZ, RZ, R54 ;  /* 0x000000ffff277224 */ /* 0x000fe200078e0036 */
[----:B------:R-:W-:Y:S01]  /*55d30*/  ULDC UR7, c[0x0][0x248] ;  /* 0x0000920000077ab9 */ /* 0x000fe20000000800 */
[----:B-1----:R-:W-:Y:S01]  /*55d40*/  IMAD.MOV.U32 R36, RZ, RZ, R17 ;  /* 0x000000ffff247224 */ /* 0x002fe200078e0011 */
[----:B------:R0:W-:Y:S01]  /*55d50*/  STL.64 [R1+0x2b08], R28 ;  /* 0x002b081c01007387 */ /* 0x0001e20000100a00 */
[----:B------:R-:W-:-:S02]  /*55d60*/  IMAD.MOV.U32 R40, RZ, RZ, R11 ;  /* 0x000000ffff287224 */ /* 0x000fc400078e000b */
[----:B------:R-:W-:Y:S02]  /*55d70*/  IMAD.MOV.U32 R43, RZ, RZ, R9 ;  /* 0x000000ffff2b7224 */ /* 0x000fe400078e0009 */
[----:B------:R-:W-:Y:S01]  /*55d80*/  IMAD.MOV.U32 R42, RZ, RZ, R58 ;  /* 0x000000ffff2a7224 */ /* 0x000fe200078e003a */
[----:B----4-:R-:W-:Y:S01]  /*55d90*/  LOP3.LUT R48, R48, 0xfffffeff, RZ, 0xc0, !PT ;  /* 0xfffffeff30307812 */ /* 0x010fe200078ec0ff */
[----:B------:R-:W-:Y:S01]  /*55da0*/  IMAD.MOV.U32 R37, RZ, RZ, R57 ;  /* 0x000000ffff257224 */ /* 0x000fe200078e0039 */
[----:B------:R-:W-:Y:S01]  /*55db0*/  ULDC UR8, c[0x0][0x248] ;  /* 0x0000920000087ab9 */ /* 0x000fe20000000800 */
[----:B------:R-:W-:Y:S01]  /*55dc0*/  ULDC UR9, c[0x0][0x228] ;  /* 0x00008a0000097ab9 */ /* 0x000fe20000000800 */
[----:B0-----:R-:W-:Y:S02]  /*55dd0*/  IMAD.MOV.U32 R28, RZ, RZ, R51 ;  /* 0x000000ffff1c7224 */ /* 0x001fe400078e0033 */
[----:B------:R-:W-:Y:S02]  /*55de0*/  IMAD.MOV.U32 R51, RZ, RZ, R53 ;  /* 0x000000ffff337224 */ /* 0x000fe400078e0035 */
[----:B------:R-:W-:-:S02]  /*55df0*/  IMAD.MOV.U32 R53, RZ, RZ, R26 ;  /* 0x000000ffff357224 */ /* 0x000fc400078e001a */
[----:B------:R-:W-:Y:S01]  /*55e00*/  VIADD R26, R27, UR10 ;  /* 0x0000000a1b1a7c36 */ /* 0x000fe20008000000 */
[----:B------:R-:W-:Y:S01]  /*55e10*/  ULDC UR10, c[0x0][0x228] ;  /* 0x00008a00000a7ab9 */ /* 0x000fe20000000800 */
[----:B------:R-:W-:Y:S02]  /*55e20*/  IMAD.MOV.U32 R29, RZ, RZ, R44 ;  /* 0x000000ffff1d7224 */ /* 0x000fe400078e002c */
[----:B------:R-:W-:Y:S02]  /*55e30*/  IMAD.MOV.U32 R44, RZ, RZ, R25 ;  /* 0x000000ffff2c7224 */ /* 0x000fe400078e0019 */
[----:B------:R-:W-:Y:S02]  /*55e40*/  VIADD R25, R26, UR11 ;  /* 0x0000000b1a197c36 */ /* 0x000fe40008000000 */
[----:B------:R-:W-:Y:S02]  /*55e50*/  IMAD.MOV.U32 R33, RZ, RZ, R23 ;  /* 0x000000ffff217224 */ /* 0x000fe400078e0017 */
[----:B------:R-:W-:Y:S01]  /*55e60*/  IMAD.MOV.U32 R54, RZ, RZ, R22 ;  /* 0x000000ffff367224 */ /* 0x000fe200078e0016 */
[----:B------:R0:W-:Y:S01]  /*55e70*/  STL.64 [R1+0x2b10], R26 ;  /* 0x002b101a01007387 */ /* 0x0001e20000100a00 */
[----:B------:R-:W-:Y:S01]  /*55e80*/  VIADD R24, R25, UR5 ;  /* 0x0000000519187c36 */ /* 0x000fe20008000000 */
[----:B------:R-:W-:Y:S01]  /*55e90*/  ULDC UR11, c[0x0][0x228] ;  /* 0x00008a00000b7ab9 */ /* 0x000fe20000000800 */
[----:B------:R-:W-:Y:S01]  /*55ea0*/  IMAD.MOV.U32 R30, RZ, RZ, R20 ;  /* 0x000000ffff1e7224 */ /* 0x000fe200078e0014 */
[----:B------:R-:W-:Y:S01]  /*55eb0*/  ULDC UR5, c[0x0][0x228] ;  /* 0x00008a0000057ab9 */ /* 0x000fe20000000800 */
[----:B------:R-:W-:-:S02]  /*55ec0*/  VIADD R23, R24, UR12 ;  /* 0x0000000c18177c36 */ /* 0x000fc40008000000 */
[----:B0-----:R-:W-:Y:S02]  /*55ed0*/  IMAD.MOV.U32 R27, RZ, RZ, R47 ;  /* 0x000000ffff1b7224 */ /* 0x001fe400078e002f */
[----:B------:R-:W-:Y:S01]  /*55ee0*/  IMAD.MOV.U32 R31, RZ, RZ, R19 ;  /* 0x000000ffff1f7224 */ /* 0x000fe200078e0013 */
[----:B------:R0:W-:Y:S01]  /*55ef0*/  STL.64 [R1+0x2b18], R24 ;  /* 0x002b181801007387 */ /* 0x0001e20000100a00 */
[----:B------:R-:W-:Y:S01]  /*55f00*/  VIADD R22, R23, UR13 ;  /* 0x0000000d17167c36 */ /* 0x000fe20008000000 */
[----:B------:R-:W-:Y:S01]  /*55f10*/  ULDC UR13, c[0x0][0x228] ;  /* 0x00008a00000d7ab9 */ /* 0x000fe20000000800 */
[----:B------:R-:W-:Y:S01]  /*55f20*/  IMAD.MOV.U32 R47, RZ, RZ, R21 ;  /* 0x000000ffff2f7224 */ /* 0x000fe200078e0015 */
[----:B------:R-:W-:Y:S01]  /*55f30*/  ULDC UR12, c[0x0][0x228] ;  /* 0x00008a00000c7ab9 */ /* 0x000fe20000000800 */
[----:B------:R-:W-:Y:S01]  /*55f40*/  VIADD R21, R22, UR20 ;  /* 0x0000001416157c36 */ /* 0x000fe20008000000 */
[----:B------:R-:W-:-:S03]  /*55f50*/  ULDC UR20, c[0x0][0x228] ;  /* 0x00008a0000147ab9 */ /* 0x000fc60000000800 */
[----:B------:R-:W-:Y:S01]  /*55f60*/  VIADD R20, R21, UR21 ;  /* 0x0000001515147c36 */ /* 0x000fe20008000000 */
[----:B------:R-:W-:Y:S01]  /*55f70*/  ULDC UR21, c[0x0][0x228] ;  /* 0x00008a0000157ab9 */ /* 0x000fe20000000800 */
[----:B------:R-:W-:Y:S01]  /*55f80*/  IMAD.MOV.U32 R35, RZ, RZ, R18 ;  /* 0x000000ffff237224 */ /* 0x000fe200078e0012 */
[----:B0-----:R-:W2:Y:S01]  /*55f90*/  LDL R25, [R1+0x1148] ;  /* 0x0011480001197983 */ /* 0x001ea20000100800 */
[----:B------:R-:W-:Y:S01]  /*55fa0*/  VIADD R19, R20, UR22 ;  /* 0x0000001614137c36 */ /* 0x000fe20008000000 */
[----:B------:R-:W-:Y:S02]  /*55fb0*/  ULDC UR22, c[0x0][0x228] ;  /* 0x00008a0000167ab9 */ /* 0x000fe40000000800 */
[----:B------:R-:W3:Y:S01]  /*55fc0*/  LDL.LU R24, [R1+0x1150] ;  /* 0x0011500001187983 */ /* 0x000ee20000300800 */
[----:B------:R-:W-:Y:S01]  /*55fd0*/  VIADD R18, R19, UR23 ;  /* 0x0000001713127c36 */ /* 0x000fe20008000000 */
[----:B------:R-:W-:-:S03]  /*55fe0*/  ULDC UR23, c[0x0][0x228] ;  /* 0x00008a0000177ab9 */ /* 0x000fc60000000800 */
[----:B------:R-:W-:Y:S01]  /*55ff0*/  VIADD R17, R18, UR26 ;  /* 0x0000001a12117c36 */ /* 0x000fe20008000000 */
[----:B------:R0:W-:Y:S01]  /*56000*/  STL.64 [R1+0x2b20], R22 ;  /* 0x002b201601007387 */ /* 0x0001e20000100a00 */
[----:B------:R-:W-:Y:S01]  /*56010*/  IMAD.MOV.U32 R26, RZ, RZ, R50 ;  /* 0x000000ffff1a7224 */ /* 0x000fe200078e0032 */
[----:B------:R-:W-:Y:S01]  /*56020*/  ULDC UR26, c[0x0][0x228] ;  /* 0x00008a00001a7ab9 */ /* 0x000fe20000000800 */
[----:B------:R-:W-:Y:S01]  /*56030*/  VIADD R16, R17, UR27 ;  /* 0x0000001b11107c36 */ /* 0x000fe20008000000 */
[----:B------:R-:W-:Y:S01]  /*56040*/  ULDC UR27, c[0x0][0x228] ;  /* 0x00008a00001b7ab9 */ /* 0x000fe20000000800 */
[----:B0-----:R-:W4:Y:S04]  /*56050*/  LDL.LU R23, [R1+0x1154] ;  /* 0x0011540001177983 */ /* 0x001f280000300800 */
[----:B------:R-:W-:Y:S04]  /*56060*/  STL.64 [R1+0x2b28], R20 ;  /* 0x002b281401007387 */ /* 0x000fe80000100a00 */
[----:B------:R0:W-:Y:S04]  /*56070*/  STL.64 [R1+0x2b30], R18 ;  /* 0x002b301201007387 */ /* 0x0001e80000100a00 */
[----:B0-----:R-:W3:Y:S04]  /*56080*/  LDL.LU R19, [R1+0x1bc] ;  /* 0x0001bc0001137983 */ /* 0x001ee80000300800 */
[----:B------:R0:W-:Y:S04]  /*56090*/  STL.64 [R1+0x2b38], R16 ;  /* 0x002b381001007387 */ /* 0x0001e80000100a00 */
[----:B0-----:R-:W3:Y:S01]  /*560a0*/  LDL.LU R17, [R1+0x1158] ;  /* 0x0011580001117983 */ /* 0x001ee20000300800 */
[----:B------:R-:W-:-:S02]  /*560b0*/  IMAD.MOV.U32 R50, RZ, RZ, R55 ;  /* 0x000000ffff327224 */ /* 0x000fc400078e0037 */
[----:B------:R-:W-:Y:S02]  /*560c0*/  IMAD.MOV.U32 R55, RZ, RZ, R15 ;  /* 0x000000ffff377224 */ /* 0x000fe400078e000f */
[----:B------:R-:W-:Y:S01]  /*560d0*/  VIADD R15, R16, UR7 ;  /* 0x00000007100f7c36 */ /* 0x000fe20008000000 */
[----:B------:R-:W-:Y:S01]  /*560e0*/  ULDC UR7, c[0x0][0x228] ;  /* 0x00008a0000077ab9 */ /* 0x000fe20000000800 */
[----:B------:R-:W-:Y:S02]  /*560f0*/  IMAD.MOV.U32 R32, RZ, RZ, R14 ;  /* 0x000000ffff207224 */ /* 0x000fe400078e000e */
[----:B------:R-:W-:Y:S01]  /*56100*/  VIADD R14, R15, UR28 ;  /* 0x0000001c0f0e7c36 */ /* 0x000fe20008000000 */
[----:B------:R-:W-:Y:S01]  /*56110*/  ULDC UR28, c[0x0][0x228] ;  /* 0x00008a00001c7ab9 */ /* 0x000fe20000000800 */
[----:B------:R-:W-:Y:S02]  /*56120*/  IMAD.MOV.U32 R34, RZ, RZ, R13 ;  /* 0x000000ffff227224 */ /* 0x000fe400078e000d */
[----:B------:R-:W-:Y:S01]  /*56130*/  VIADD R13, R14, UR29 ;  /* 0x0000001d0e0d7c36 */ /* 0x000fe20008000000 */
[----:B------:R-:W-:Y:S01]  /*56140*/  STL.64 [R1+0x2b40], R14 ;  /* 0x002b400e01007387 */ /* 0x000fe20000100a00 */
[----:B------:R-:W-:-:S02]  /*56150*/  ULDC UR29, c[0x0][0x228] ;  /* 0x00008a00001d7ab9 */ /* 0x000fc40000000800 */
[----:B------:R-:W-:Y:S01]  /*56160*/  VIADD R12, R13, UR19 ;  /* 0x000000130d0c7c36 */ /* 0x000fe20008000000 */
[----:B------:R-:W-:-:S03]  /*56170*/  ULDC UR19, c[0x0][0x228] ;  /* 0x00008a0000137ab9 */ /* 0x000fc60000000800 */
[----:B------:R-:W-:Y:S01]  /*56180*/  VIADD R11, R12, UR18 ;  /* 0x000000120c0b7c36 */ /* 0x000fe20008000000 */
[----:B------:R3:W-:Y:S01]  /*56190*/  STL.64 [R1+0x2b48], R12 ;  /* 0x002b480c01007387 */ /* 0x0007e20000100a00 */
[----:B------:R-:W-:Y:S02]  /*561a0*/  ULDC UR18, c[0x0][0x228] ;  /* 0x00008a0000127ab9 */ /* 0x000fe40000000800 */
[----:B------:R-:W-:-:S04]  /*561b0*/  VIADD R10, R11, UR17 ;  /* 0x000000110b0a7c36 */ /* 0x000fc80008000000 */
[----:B------:R-:W-:-:S04]  /*561c0*/  VIADD R9, R10, UR15 ;  /* 0x0000000f0a097c36 */ /* 0x000fc80008000000 */
[----:B------:R-:W-:Y:S01]  /*561d0*/  VIADD R58, R9, UR14 ;  /* 0x0000000e093a7c36 */ /* 0x000fe20008000000 */
[----:B------:R-:W-:Y:S02]  /*561e0*/  ULDC.64 UR14, c[0x0][0x228] ;  /* 0x00008a00000e7ab9 */ /* 0x000fe40000000a00 */
[----:B------:R-:W-:Y:S01]  /*561f0*/  ISETP.LT.AND P1, PT, R46, UR14, !P3 ;  /* 0x0000000e2e007c0c */ /* 0x000fe2000df21270 */
[----:B------:R-:W-:Y:S01]  /*56200*/  VIADD R57, R58, UR16 ;  /* 0x000000103a397c36 */ /* 0x000fe20008000000 */
[----:B------:R-:W-:Y:S01]  /*56210*/  ULDC.64 UR16, c[0x0][0x228] ;  /* 0x00008a0000107ab9 */ /* 0x000fe20000000a00 */
[----:B------:R0:W-:Y:S04]  /*56220*/  STL.64 [R1+0x2b50], R10 ;  /* 0x002b500a01007387 */ /* 0x0001e80000100a00 */
[----:B------:R-:W3:Y:S06]  /*56230*/  LDL.LU R22, [R1+0x1b8] ;  /* 0x0001b80001167983 */ /* 0x000eec0000300800 */
[----:B------:R-:W-:-:S04]  /*56240*/  @P1 LOP3.LUT R48, R48, 0x100, RZ, 0xfc, !PT ;  /* 0x0000010030301812 */ /* 0x000fc800078efcff */
[----:B------:R-:W-:Y:S02]  /*56250*/  LOP3.LUT R48, R48, 0xffffff7f, RZ, 0xc0, !PT ;  /* 0xffffff7f30307812 */ /* 0x000fe400078ec0ff */
[----:B--2---:R-:W-:-:S13]  /*56260*/  ISETP.LT.AND P2, PT, R25, UR16, !P3 ;  /* 0x0000001019007c0c */ /* 0x004fda000df41270 */
[----:B------:R-:W-:Y:S02]  /*56270*/  @P2 LOP3.LUT R48, R48, 0x80, RZ, 0xfc, !PT ;  /* 0x0000008030302812 */ /* 0x000fe400078efcff */
[----:B----4-:R-:W-:Y:S02]  /*56280*/  SHF.R.S32.HI R16, RZ, 0x1f, R23 ;  /* 0x0000001fff107819 */ /* 0x010fe40000011417 */
[----:B------:R-:W-:-:S05]  /*56290*/  IADD3 R20, P2, R23, R0, RZ ;  /* 0x0000000017147210 */ /* 0x000fca0007f5e0ff */
[----:B------:R-:W-:Y:S01]  /*562a0*/  IMAD.X R21, R16, 0x1, R2, P2 ;  /* 0x0000000110157824 */ /* 0x000fe200010e0602 */
[----:B---3--:R-:W-:Y:S02]  /*562b0*/  SHF.R.S32.HI R12, RZ, 0x1f, R17 ;  /* 0x0000001fff0c7819 */ /* 0x008fe40000011411 */
[C---:B0-----:R-:W-:Y:S02]  /*562c0*/  IADD3 R10, P1, R17.reuse, R0, RZ ;  /* 0x00000000110a7210 */ /* 0x041fe40007f3e0ff */
[----:B------:R-:W-:-:S03]  /*562d0*/  IADD3 R14, P4, R17, R3, RZ ;  /* 0x00000003110e7210 */ /* 0x000fc60007f9e0ff */
[C---:B------:R-:W-:Y:S02]  /*562e0*/  IMAD.X R11, R12.reuse, 0x1, R2, P1 ;  /* 0x000000010c0b7824 */ /* 0x040fe400008e0602 */
[----:B------:R-:W-:-:S03]  /*562f0*/  IMAD.X R15, R12, 0x1, R4, P4 ;  /* 0x000000010c0f7824 */ /* 0x000fc600020e0604 */
[----:B------:R0:W-:Y:S04]  /*56300*/  STL.64 [R1+0x27d8], R10 ;  /* 0x0027d80a01007387 */ /* 0x0001e80000100a00 */
[----:B------:R-:W-:Y:S04]  /*56310*/  STL.64 [R1+0x27c0], R20 ;  /* 0x0027c01401007387 */ /* 0x000fe80000100a00 */
[----:B------:R1:W-:Y:S01]  /*56320*/  STL.64 [R1+0x27d0], R14 ;  /* 0x0027d00e01007387 */ /* 0x0003e20000100a00 */
[----:B0-----:R-:W-:Y:S02]  /*56330*/  IADD3 R10, P1, R17, R5, RZ ;  /* 0x00000005110a7210 */ /* 0x001fe40007f3e0ff */
[----:B-1----:R-:W-:-:S03]  /*56340*/  IADD3 R14, P2, R23, R3, RZ ;  /* 0x00000003170e7210 */ /* 0x002fc60007f5e0ff */
[----:B------:R-:W-:Y:S02]  /*56350*/  IMAD.X R11, R12, 0x1, R7, P1 ;  /* 0x000000010c0b7824 */ /* 0x000fe400008e0607 */
[----:B------:R-:W-:-:S03]  /*56360*/  IMAD.X R15, R16, 0x1, R4, P2 ;  /* 0x00000001100f7824 */ /* 0x000fc600010e0604 */
[----:B------:R0:W-:Y:S04]  /*56370*/  STL.64 [R1+0x27c8], R10 ;  /* 0x0027c80a01007387 */ /* 0x0001e80000100a00 */
[----:B------:R1:W-:Y:S04]  /*56380*/  STL.64 [R1+0x27b8], R14 ;  /* 0x0027b80e01007387 */ /* 0x0003e80000100a00 */
[----:B------:R-:W2:Y:S01]  /*56390*/  LDL.LU R25, [R1+0x1b4] ;  /* 0x0001b40001197983 */ /* 0x000ea20000300800 */
[----:B0-----:R-:W-:-:S05]  /*563a0*/  IADD3 R10, P4, R23, R5, RZ ;  /* 0x00000005170a7210 */ /* 0x001fca0007f9e0ff */
[----:B------:R-:W-:Y:S01]  /*563b0*/  IMAD.X R11, R16, 0x1, R7, P4 ;  /* 0x00000001100b7824 */ /* 0x000fe200020e0607 */
[----:B------:R-:W-:Y:S02]  /*563c0*/  SHF.R.S32.HI R18, RZ, 0x1f, R24 ;  /* 0x0000001fff127819 */ /* 0x000fe40000011418 */
[C---:B------:R-:W-:Y:S02]  /*563d0*/  IADD3 R20, P1, R24.reuse, R0, RZ ;  /* 0x0000000018147210 */ /* 0x040fe40007f3e0ff */
[----:B------:R0:W-:Y:S01]  /*563e0*/  STL.64 [R1+0x27b0], R10 ;  /* 0x0027b00a01007387 */ /* 0x0001e20000100a00 */
[----:B-1----:R-:W-:Y:S02]  /*563f0*/  IADD3 R14, P4, R24, R3, RZ ;  /* 0x00000003180e7210 */ /* 0x002fe40007f9e0ff */
[C---:B------:R-:W-:Y:S01]  /*56400*/  IMAD.X R21, R18.reuse, 0x1, R2, P1 ;  /* 0x0000000112157824 */ /* 0x040fe200008e0602 */
[----:B0-----:R-:W-:Y:S02]  /*56410*/  IADD3 R10, P2, R17, R6, RZ ;  /* 0x00000006110a7210 */ /* 0x001fe40007f5e0ff */
[----:B------:R-:W-:-:S03]  /*56420*/  IMAD.X R15, R18, 0x1, R4, P4 ;  /* 0x00000001120f7824 */ /* 0x000fc600020e0604 */
[----:B------:R-:W-:Y:S01]  /*56430*/  IMAD.X R11, R12, 0x1, R8, P2 ;  /* 0x000000010c0b7824 */ /* 0x000fe200010e0608 */
[----:B------:R-:W-:Y:S01]  /*56440*/  IADD3 R12, P1, R24, R5, RZ ;  /* 0x00000005180c7210 */ /* 0x000fe20007f3e0ff */
[----:B------:R0:W-:Y:S04]  /*56450*/  STL.64 [R1+0x27a8], R20 ;  /* 0x0027a81401007387 */ /* 0x0001e80000100a00 */
[----:B------:R1:W-:Y:S01]  /*56460*/  STL.64 [R1+0x27a0], R10 ;  /* 0x0027a00a01007387 */ /* 0x0003e20000100a00 */
[----:B------:R-:W-:-:S03]  /*56470*/  IMAD.X R13, R18, 0x1, R7, P1 ;  /* 0x00000001120d7824 */ /* 0x000fc600008e0607 */
[----:B------:R3:W-:Y:S01]  /*56480*/  STL.64 [R1+0x2798], R14 ;  /* 0x0027980e01007387 */ /* 0x0007e20000100a00 */
[----:B0-----:R-:W-:-:S03]  /*56490*/  SHF.R.S32.HI R20, RZ, 0x1f, R19 ;  /* 0x0000001fff147819 */ /* 0x001fc60000011413 */
[----:B------:R-:W4:Y:S01]  /*564a0*/  LDL.LU R21, [R1+0x1b0] ;  /* 0x0001b00001157983 */ /* 0x000f220000300800 */
[----:B-1----:R-:W-:Y:S02]  /*564b0*/  IADD3 R10, P2, R19, R0, RZ ;  /* 0x00000000130a7210 */ /* 0x002fe40007f5e0ff */
[----:B---3--:R-:W-:-:S03]  /*564c0*/  IADD3 R14, P4, R23, R6, RZ ;  /* 0x00000006170e7210 */ /* 0x008fc60007f9e0ff */
[----:B------:R-:W-:Y:S01]  /*564d0*/  IMAD.X R11, R20, 0x1, R2, P2 ;  /* 0x00000001140b7824 */ /* 0x000fe200010e0602 */
[----:B------:R0:W-:Y:S01]  /*564e0*/  STL.64 [R1+0x2788], R12 ;  /* 0x0027880c01007387 */ /* 0x0001e20000100a00 */
[----:B------:R-:W-:-:S03]  /*564f0*/  IMAD.X R15, R16, 0x1, R8, P4 ;  /* 0x00000001100f7824 */ /* 0x000fc600020e0608 */
[----:B------:R1:W-:Y:S01]  /*56500*/  STL.64 [R1+0x2780], R10 ;  /* 0x0027800a01007387 */ /* 0x0003e20000100a00 */
[----:B------:R-:W-:Y:S02]  /*56510*/  IADD3 R16, P2, R24, R6, RZ ;  /* 0x0000000618107210 */ /* 0x000fe40007f5e0ff */
[----:B0-----:R-:W-:Y:S01]  /*56520*/  IADD3 R12, P1, R19, R3, RZ ;  /* 0x00000003130c7210 */ /* 0x001fe20007f3e0ff */
[----:B-1----:R-:W3:Y:S04]  /*56530*/  LDL.LU.64 R10, [R1+0x2b50] ;  /* 0x002b5000010a7983 */ /* 0x002ee80000300a00 */
[----:B------:R-:W-:Y:S01]  /*56540*/  IMAD.X R13, R20, 0x1, R4, P1 ;  /* 0x00000001140d7824 */ /* 0x000fe200008e0604 */
[----:B------:R0:W-:Y:S01]  /*56550*/  STL.64 [R1+0x2770], R14 ;  /* 0x0027700e01007387 */ /* 0x0001e20000100a00 */
[----:B------:R-:W-:-:S03]  /*56560*/  IMAD.X R17, R18, 0x1, R8, P2 ;  /* 0x0000000112117824 */ /* 0x000fc600010e0608 */
[----:B------:R1:W-:Y:S01]  /*56570*/  STL.64 [R1+0x2768], R12 ;  /* 0x0027680c01007387 */ /* 0x0003e20000100a00 */
[C---:B------:R-:W-:Y:S02]  /*56580*/  IADD3 R18, P2, R19.reuse, R6, RZ ;  /* 0x0000000613127210 */ /* 0x040fe40007f5e0ff */
[----:B0-----:R-:W-:Y:S01]  /*56590*/  IADD3 R14, P4, R19, R5, RZ ;  /* 0x00000005130e7210 */ /* 0x001fe20007f9e0ff */
[----:B-1----:R-:W3:Y:S04]  /*565a0*/  LDL.LU.64 R12, [R1+0x2b48] ;  /* 0x002b4800010c7983 */ /* 0x002ee80000300a00 */
[C---:B------:R-:W-:Y:S01]  /*565b0*/  IMAD.X R15, R20.reuse, 0x1, R7, P4 ;  /* 0x00000001140f7824 */ /* 0x040fe200020e0607 */
[----:B------:R-:W-:Y:S01]  /*565c0*/  SHF.R.S32.HI R23, RZ, 0x1f, R22 ;  /* 0x0000001fff177819 */ /* 0x000fe20000011416 */
[----:B------:R-:W3:Y:S04]  /*565d0*/  LDL.LU R24, [R1+0x19c] ;  /* 0x00019c0001187983 */ /* 0x000ee80000300800 */
[----:B------:R0:W-:Y:S01]  /*565e0*/  STL.64 [R1+0x2750], R16 ;  /* 0x0027501001007387 */ /* 0x0001e20000100a00 */
[----:B------:R-:W-:-:S03]  /*565f0*/  IMAD.X R19, R20, 0x1, R8, P2 ;  /* 0x0000000114137824 */ /* 0x000fc600010e0608 */
[----:B------:R1:W-:Y:S01]  /*56600*/  STL.64 [R1+0x2748], R14 ;  /* 0x0027480e01007387 */ /* 0x0003e20000100a00 */
[C---:B0-----:R-:W-:Y:S02]  /*56610*/  IADD3 R16, P1, R22.reuse, R0, RZ ;  /* 0x0000000016107210 */ /* 0x041fe40007f3e0ff */
[----:B-1----:R-:W-:-:S03]  /*56620*/  IADD3 R14, P4, R22, R3, RZ ;  /* 0x00000003160e7210 */ /* 0x002fc60007f9e0ff */
[C---:B------:R-:W-:Y:S01]  /*56630*/  IMAD.X R17, R23.reuse, 0x1, R2, P1 ;  /* 0x0000000117117824 */ /* 0x040fe200008e0602 */
[----:B------:R0:W-:Y:S01]  /*56640*/  STL.64 [R1+0x2738], R18 ;  /* 0x0027381201007387 */ /* 0x0001e20000100a00 */
[----:B------:R-:W-:-:S03]  /*56650*/  IMAD.X R15, R23, 0x1, R4, P4 ;  /* 0x00000001170f7824 */ /* 0x000fc600020e0604 */
[----:B------:R1:W-:Y:S01]  /*56660*/  STL.64 [R1+0x2730], R16 ;  /* 0x0027301001007387 */ /* 0x0003e20000100a00 */
[C---:B0-----:R-:W-:Y:S02]  /*56670*/  IADD3 R18, P2, R22.reuse, R5, RZ ;  /* 0x0000000516127210 */ /* 0x041fe40007f5e0ff */
[----:B-1----:R-:W-:Y:S02]  /*56680*/  IADD3 R16, P1, R22, R6, RZ ;  /* 0x0000000616107210 */ /* 0x002fe40007f3e0ff */
[----:B------:R-:W3:Y:S04]  /*56690*/  LDL.LU R22, [R1+0x198] ;  /* 0x0001980001167983 */ /* 0x000ee80000300800 */
[----:B------:R0:W-:Y:S01]  /*566a0*/  STL.64 [R1+0x2728], R14 ;  /* 0x0027280e01007387 */ /* 0x0001e20000100a00 */
[----:B------:R-:W-:-:S02]  /*566b0*/  IMAD.X R19, R23, 0x1, R7, P2 ;  /* 0x0000000117137824 */ /* 0x000fc400010e0607 */
[----:B------:R-:W-:-:S03]  /*566c0*/  IMAD.X R17, R23, 0x1, R8, P1 ;  /* 0x0000000117117824 */ /* 0x000fc600008e0608 */
[----:B------:R1:W-:Y:S04]  /*566d0*/  STL.64 [R1+0x26f8], R18 ;  /* 0x0026f81201007387 */ /* 0x0003e80000100a00 */
[----:B------:R1:W-:Y:S01]  /*566e0*/  STL.64 [R1+0x26e0], R16 ;  /* 0x0026e01001007387 */ /* 0x0003e20000100a00 */
[----:B--2---:R-:W-:Y:S02]  /*566f0*/  SHF.R.S32.HI R20, RZ, 0x1f, R25 ;  /* 0x0000001fff147819 */ /* 0x004fe40000011419 */
[----:B0-----:R-:W-:-:S05]  /*56700*/  IADD3 R14, P4, R25, R0, RZ ;  /* 0x00000000190e7210 */ /* 0x001fca0007f9e0ff */
[C---:B------:R-:W-:Y:S01]  /*56710*/  IMAD.X R15, R20.reuse, 0x1, R2, P4 ;  /* 0x00000001140f7824 */ /* 0x040fe200020e0602 */
[C---:B-1----:R-:W-:Y:S02]  /*56720*/  IADD3 R18, P2, R25.reuse, R3, RZ ;  /* 0x0000000319127210 */ /* 0x042fe40007f5e0ff */
[C---:B------:R-:W-:Y:S02]  /*56730*/  IADD3 R16, P1, R25.reuse, R5, RZ ;  /* 0x0000000519107210 */ /* 0x040fe40007f3e0ff */
[----:B------:R0:W-:Y:S02]  /*56740*/  STL.64 [R1+0x26d8], R14 ;  /* 0x0026d80e01007387 */ /* 0x0001e40000100a00 */
[----:B0-----:R-:W-:Y:S02]  /*56750*/  IADD3 R14, P4, R25, R6, RZ ;  /* 0x00000006190e7210 */ /* 0x001fe40007f9e0ff */
[----:B------:R-:W2:Y:S01]  /*56760*/  LDL.LU R25, [R1+0x194] ;  /* 0x0001940001197983 */ /* 0x000ea20000300800 */
[----:B------:R-:W-:-:S02]  /*56770*/  IMAD.X R19, R20, 0x1, R4, P2 ;  /* 0x0000000114137824 */ /* 0x000fc400010e0604 */
[----:B------:R-:W-:-:S03]  /*56780*/  IMAD.X R17, R20, 0x1, R7, P1 ;  /* 0x0000000114117824 */ /* 0x000fc600008e0607 */
[----:B------:R0:W-:Y:S01]  /*56790*/  STL.64 [R1+0x26d0], R18 ;  /* 0x0026d01201007387 */ /* 0x0001e20000100a00 */
[----:B------:R-:W-:-:S03]  /*567a0*/  IMAD.X R15, R20, 0x1, R8, P4 ;  /* 0x00000001140f7824 */ /* 0x000fc600020e0608 */
[----:B------:R1:W-:Y:S01]  /*567b0*/  STL.64 [R1+0x26a8], R16 ;  /* 0x0026a81001007387 */ /* 0x0003e20000100a00 */
[----:B----4-:R-:W-:Y:S02]  /*567c0*/  SHF.R.S32.HI R23, RZ, 0x1f, R21 ;  /* 0x0000001fff177819 */ /* 0x010fe40000011415 */
[C---:B0-----:R-:W-:Y:S02]  /*567d0*/  IADD3 R18, P2, R21.reuse, R0, RZ ;  /* 0x0000000015127210 */ /* 0x041fe40007f5e0ff */
[----:B-1----:R-:W-:Y:S01]  /*567e0*/  IADD3 R16, P1, R21, R3, RZ ;  /* 0x0000000315107210 */ /* 0x002fe20007f3e0ff */
[----:B------:R0:W-:Y:S02]  /*567f0*/  STL.64 [R1+0x26a0], R14 ;  /* 0x0026a00e01007387 */ /* 0x0001e40000100a00 */
[C---:B------:R-:W-:Y:S02]  /*56800*/  IMAD.X R19, R23.reuse, 0x1, R2, P2 ;  /* 0x0000000117137824 */ /* 0x040fe400010e0602 */
[----:B------:R-:W-:-:S03]  /*56810*/  IMAD.X R17, R23, 0x1, R4, P1 ;  /* 0x0000000117117824 */ /* 0x000fc600008e0604 */
[----:B------:R1:W-:Y:S01]  /*56820*/  STL.64 [R1+0x2698], R18 ;  /* 0x0026981201007387 */ /* 0x0003e20000100a00 */
[----:B0-----:R-:W-:-:S05]  /*56830*/  IADD3 R14, P4, R21, R5, RZ ;  /* 0x00000005150e7210 */ /* 0x001fca0007f9e0ff */
[----:B------:R-:W-:Y:S01]  /*56840*/  IMAD.X R15, R23, 0x1, R7, P4 ;  /* 0x00000001170f7824 */ /* 0x000fe200020e0607 */
[----:B-1----:R-:W-:Y:S02]  /*56850*/  IADD3 R18, P2, R21, R6, RZ ;  /* 0x0000000615127210 */ /* 0x002fe40007f5e0ff */
[----:B------:R-:W4:Y:S03]  /*56860*/  LDL.LU R21, [R1+0x190] ;  /* 0x0001900001157983 */ /* 0x000f260000300800 */
[----:B------:R-:W-:Y:S01]  /*56870*/  IMAD.X R19, R23, 0x1, R8, P2 ;  /* 0x0000000117137824 */ /* 0x000fe200010e0608 */
[----:B------:R0:W-:Y:S04]  /*56880*/  STL.64 [R1+0x2690], R16 ;  /* 0x0026901001007387 */ /* 0x0001e80000100a00 */
[----:B------:R1:W-:Y:S04]  /*56890*/  STL.64 [R1+0x2688], R14 ;  /* 0x0026880e01007387 */ /* 0x0003e80000100a00 */
[----:B------:R1:W-:Y:S01]  /*568a0*/  STL.64 [R1+0x2680], R18 ;  /* 0x0026801201007387 */ /* 0x0003e20000100a00 */
[----:B---3--:R-:W-:-:S02]  /*568b0*/  SHF.R.S32.HI R20, RZ, 0x1f, R24 ;  /* 0x0000001fff147819 */ /* 0x008fc40000011418 */
[C---:B0-----:R-:W-:Y:S02]  /*568c0*/  IADD3 R16, P1, R24.reuse, R0, RZ ;  /* 0x0000000018107210 */ /* 0x041fe40007f3e0ff */
[C---:B-1----:R-:W-:Y:S02]  /*568d0*/  IADD3 R14, P4, R24.reuse, R3, RZ ;  /* 0x00000003180e7210 */ /* 0x042fe40007f9e0ff */
[----:B------:R-:W-:Y:S01]  /*568e0*/  IADD3 R18, P2, R24, R5, RZ ;  /* 0x0000000518127210 */ /* 0x000fe20007f5e0ff */
[C---:B------:R-:W-:Y:S02]  /*568f0*/  IMAD.X R17, R20.reuse, 0x1, R2, P1 ;  /* 0x0000000114117824 */ /* 0x040fe400008e0602 */
[C---:B------:R-:W-:Y:S02]  /*56900*/  IMAD.X R15, R20.reuse, 0x1, R4, P4 ;  /* 0x00000001140f7824 */ /* 0x040fe400020e0604 */
[----:B------:R-:W-:Y:S01]  /*56910*/  IMAD.X R19, R20, 0x1, R7, P2 ;  /* 0x0000000114137824 */ /* 0x000fe200010e0607 */
[----:B------:R0:W-:Y:S02]  /*56920*/  STL.64 [R1+0x2678], R16 ;  /* 0x0026781001007387 */ /* 0x0001e40000100a00 */
[----:B0-----:R-:W-:-:S02]  /*56930*/  IADD3 R16, P1, R24, R6, RZ ;  /* 0x0000000618107210 */ /* 0x001fc40007f3e0ff */
[----:B------:R-:W3:Y:S04]  /*56940*/  LDL.LU R24, [R1+0x16c] ;  /* 0x00016c0001187983 */ /* 0x000ee80000300800 */
[----:B------:R0:W-:Y:S01]  /*56950*/  STL.64 [R1+0x2670], R14 ;  /* 0x0026700e01007387 */ /* 0x0001e20000100a00 */
[----:B------:R-:W-:-:S03]  /*56960*/  IMAD.X R17, R20, 0x1, R8, P1 ;  /* 0x0000000114117824 */ /* 0x000fc600008e0608 */
[----:B------:R1:W-:Y:S01]  /*56970*/  STL.64 [R1+0x2668], R18 ;  /* 0x0026681201007387 */ /* 0x0003e20000100a00 */
[----:B------:R-:W-:Y:S02]  /*56980*/  SHF.R.S32.HI R23, RZ, 0x1f, R22 ;  /* 0x0000001fff177819 */ /* 0x000fe40000011416 */
        /* <DEDUP_REMOVED lines=85> */
[----:B-1----:R-:W-:-:S03]  /*56ee0*/  IADD3 R18, P2, R21, R3, RZ ;  /* 0x0000000315127210 */ /* 0x002fc60007f5e0ff */
[C---:B------:R-:W-:Y:S01]  /*56ef0*/  IMAD.X R15, R23.reuse, 0x1, R2, P4 ;  /* 0x00000001170f7824 */ /* 0x040fe200020e0602 */
[----:B------:R0:W-:Y:S01]  /*56f00*/  STL.64 [R1+0x2520], R16 ;  /* 0x0025201001007387 */ /* 0x0001e20000100a00 */
[----:B------:R-:W-:-:S03]  /*56f10*/  IMAD.X R19, R23, 0x1, R4, P2 ;  /* 0x0000000117137824 */ /* 0x000fc600010e0604 */
[----:B------:R1:W-:Y:S01]  /*56f20*/  STL.64 [R1+0x2518], R14 ;  /* 0x0025180e01007387 */ /* 0x0003e20000100a00 */
[C---:B0-----:R-:W-:Y:S02]  /*56f30*/  IADD3 R16, P1, R21.reuse, R5, RZ ;  /* 0x0000000515107210 */ /* 0x041fe40007f3e0ff */
[----:B-1----:R-:W-:-:S03]  /*56f40*/  IADD3 R14, P4, R21, R6, RZ ;  /* 0x00000006150e7210 */ /* 0x002fc60007f9e0ff */
[C---:B------:R-:W-:Y:S01]  /*56f50*/  IMAD.X R17, R23.reuse, 0x1, R7, P1 ;  /* 0x0000000117117824 */ /* 0x040fe200008e0607 */
[----:B------:R-:W4:Y:S01]  /*56f60*/  LDL.LU R21, [R1+0x130] ;  /* 0x0001300001157983 */ /* 0x000f220000300800 */
[----:B------:R-:W-:-:S03]  /*56f70*/  IMAD.X R15, R23, 0x1, R8, P4 ;  /* 0x00000001170f7824 */ /* 0x000fc600020e0608 */
[----:B------:R0:W-:Y:S04]  /*56f80*/  STL.64 [R1+0x2510], R18 ;  /* 0x0025101201007387 */ /* 0x0001e80000100a00 */
[----:B------:R1:W-:Y:S04]  /*56f90*/  STL.64 [R1+0x2508], R16 ;  /* 0x0025081001007387 */ /* 0x0003e80000100a00 */
[----:B------:R1:W-:Y:S01]  /*56fa0*/  STL.64 [R1+0x2500], R14 ;  /* 0x0025000e01007387 */ /* 0x0003e20000100a00 */
[----:B---3--:R-:W-:Y:S02]  /*56fb0*/  SHF.R.S32.HI R20, RZ, 0x1f, R24 ;  /* 0x0000001fff147819 */ /* 0x008fe40000011418 */
[----:B0-----:R-:W-:-:S02]  /*56fc0*/  IADD3 R18, P2, R24, R0, RZ ;  /* 0x0000000018127210 */ /* 0x001fc40007f5e0ff */
        /* <DEDUP_REMOVED lines=17> */
[----:B------:R1:W-:Y:S04]  /*570e0*/  STL.64 [R1+0x24d8], R16 ;  /* 0x0024d81001007387 */ /* 0x0003e80000100a00 */
[----:B------:R-:W3:Y:S01]  /*570f0*/  LDL.LU R20, [R1+0x118] ;  /* 0x0001180001147983 */ /* 0x000ee20000300800 */
[----:B0-----:R-:W-:-:S03]  /*57100*/  IADD3 R18, P2, R22, R5, RZ ;  /* 0x0000000516127210 */ /* 0x001fc60007f5e0ff */
[----:B------:R0:W-:Y:S01]  /*57110*/  STL.64 [R1+0x24d0], R14 ;  /* 0x0024d00e01007387 */ /* 0x0001e20000100a00 */
[----:B-1----:R-:W-:Y:S01]  /*57120*/  IADD3 R16, P1, R22, R6, RZ ;  /* 0x0000000616107210 */ /* 0x002fe20007f3e0ff */
[----:B------:R-:W-:-:S04]  /*57130*/  IMAD.X R19, R23, 0x1, R7, P2 ;  /* 0x0000000117137824 */ /* 0x000fc800010e0607 */
[----:B------:R-:W-:Y:S01]  /*57140*/  IMAD.X R17, R23, 0x1, R8, P1 ;  /* 0x0000000117117824 */ /* 0x000fe200008e0608 */
[----:B------:R-:W-:Y:S04]  /*57150*/  STL.64 [R1+0x24c8], R18 ;  /* 0x0024c81201007387 */ /* 0x000fe80000100a00 */
[----:B------:R-:W-:Y:S01]  /*57160*/  STL.64 [R1+0x24c0], R16 ;  /* 0x0024c01001007387 */ /* 0x000fe20000100a00 */
[----:B--2---:R-:W-:Y:S02]  /*57170*/  SHF.R.S32.HI R22, RZ, 0x1f, R25 ;  /* 0x0000001fff167819 */ /* 0x004fe40000011419 */
[----:B0-----:R-:W-:-:S05]  /*57180*/  IADD3 R14, P4, R25, R0, RZ ;  /* 0x00000000190e7210 */ /* 0x001fca0007f9e0ff */
[----:B------:R-:W-:-:S05]  /*57190*/  IMAD.X R15, R22, 0x1, R2, P4 ;  /* 0x00000001160f7824 */ /* 0x000fca00020e0602 */
[----:B------:R0:W-:Y:S02]  /*571a0*/  STL.64 [R1+0x24b8], R14 ;  /* 0x0024b80e01007387 */ /* 0x0001e40000100a00 */
[----:B0-----:R-:W-:Y:S02]  /*571b0*/  IMAD.MOV.U32 R15, RZ, RZ, R22 ;  /* 0x000000ffff0f7224 */ /* 0x001fe400078e0016 */
[----:B------:R-:W-:Y:S02]  /*571c0*/  IMAD.MOV.U32 R22, RZ, RZ, R26 ;  /* 0x000000ffff167224 */ /* 0x000fe400078e001a */
[----:B------:R-:W-:Y:S02]  /*571d0*/  IMAD.MOV.U32 R26, RZ, RZ, R27 ;  /* 0x000000ffff1a7224 */ /* 0x000fe400078e001b */
[----:B------:R-:W-:Y:S02]  /*571e0*/  IMAD.MOV.U32 R27, RZ, RZ, R28 ;  /* 0x000000ffff1b7224 */ /* 0x000fe400078e001c */
[----:B------:R-:W-:-:S02]  /*571f0*/  IMAD.MOV.U32 R28, RZ, RZ, R29 ;  /* 0x000000ffff1c7224 */ /* 0x000fc400078e001d */
[----:B------:R-:W-:Y:S02]  /*57200*/  IMAD.MOV.U32 R29, RZ, RZ, R30 ;  /* 0x000000ffff1d7224 */ /* 0x000fe400078e001e */
[----:B------:R-:W-:Y:S02]  /*57210*/  IMAD.MOV.U32 R30, RZ, RZ, R31 ;  /* 0x000000ffff1e7224 */ /* 0x000fe400078e001f */
[----:B------:R-:W-:Y:S02]  /*57220*/  IMAD.MOV.U32 R31, RZ, RZ, R32 ;  /* 0x000000ffff1f7224 */ /* 0x000fe400078e0020 */
[----:B------:R-:W-:Y:S02]  /*57230*/  IMAD.MOV.U32 R32, RZ, RZ, R33 ;  /* 0x000000ffff207224 */ /* 0x000fe400078e0021 */
[----:B------:R-:W2:Y:S01]  /*57240*/  LDL.LU R33, [R1+0xd0] ;  /* 0x0000d00001217983 */ /* 0x000ea20000300800 */
[C---:B------:R-:W-:Y:S02]  /*57250*/  IADD3 R18, P2, R25.reuse, R3, RZ ;  /* 0x0000000319127210 */ /* 0x040fe40007f5e0ff */
[----:B------:R-:W-:-:S03]  /*57260*/  IADD3 R16, P1, R25, R5, RZ ;  /* 0x0000000519107210 */ /* 0x000fc60007f3e0ff */
[----:B------:R-:W-:Y:S01]  /*57270*/  IMAD.X R19, R15, 0x1, R4, P2 ;  /* 0x000000010f137824 */ /* 0x000fe200010e0604 */
[----:B------:R-:W-:Y:S01]  /*57280*/  IADD3 R14, P4, R25, R6, RZ ;  /* 0x00000006190e7210 */ /* 0x000fe20007f9e0ff */
[----:B------:R-:W-:Y:S01]  /*57290*/  IMAD.X R17, R15, 0x1, R7, P1 ;  /* 0x000000010f117824 */ /* 0x000fe200008e0607 */
[----:B------:R-:W2:Y:S01]  /*572a0*/  LDL.LU R25, [R1+0x114] ;  /* 0x0001140001197983 */ /* 0x000ea20000300800 */
[----:B----4-:R-:W-:-:S03]  /*572b0*/  SHF.R.S32.HI R23, RZ, 0x1f, R21 ;  /* 0x0000001fff177819 */ /* 0x010fc60000011415 */
        /* <DEDUP_REMOVED lines=8> */
[----:B------:R1:W-:Y:S04]  /*57340*/  STL.64 [R1+0x2490], R18 ;  /* 0x0024901201007387 */ /* 0x0003e80000100a00 */
[----:B------:R4:W-:Y:S01]  /*57350*/  STL.64 [R1+0x2488], R16 ;  /* 0x0024881001007387 */ /* 0x0009e20000100a00 */
[C---:B0-----:R-:W-:Y:S02]  /*57360*/  IADD3 R14, P4, R21.reuse, R5, RZ ;  /* 0x00000005150e7210 */ /* 0x041fe40007f9e0ff */
[----:B-1----:R-:W-:Y:S01]  /*57370*/  IADD3 R18, P2, R21, R6, RZ ;  /* 0x0000000615127210 */ /* 0x002fe20007f5e0ff */
[----:B------:R-:W-:Y:S02]  /*57380*/  IMAD.MOV.U32 R21, RZ, RZ, R22 ;  /* 0x000000ffff157224 */ /* 0x000fe400078e0016 */
[----:B------:R-:W-:Y:S01]  /*57390*/  IMAD.X R15, R23, 0x1, R7, P4 ;  /* 0x00000001170f7824 */ /* 0x000fe200020e0607 */
[----:B---3--:R-:W-:-:S02]  /*573a0*/  SHF.R.S32.HI R22, RZ, 0x1f, R24 ;  /* 0x0000001fff167819 */ /* 0x008fc40000011418 */
[----:B----4-:R-:W-:Y:S01]  /*573b0*/  IADD3 R16, P1, R24, R0, RZ ;  /* 0x0000000018107210 */ /* 0x010fe20007f3e0ff */
[----:B------:R-:W-:Y:S01]  /*573c0*/  IMAD.X R19, R23, 0x1, R8, P2 ;  /* 0x0000000117137824 */ /* 0x000fe200010e0608 */
[----:B------:R0:W-:Y:S03]  /*573d0*/  STL.64 [R1+0x2478], R14 ;  /* 0x0024780e01007387 */ /* 0x0001e60000100a00 */
[----:B------:R-:W-:Y:S01]  /*573e0*/  IMAD.X R17, R22, 0x1, R2, P1 ;  /* 0x0000000116117824 */ /* 0x000fe200008e0602 */
[----:B------:R1:W-:Y:S04]  /*573f0*/  STL.64 [R1+0x2460], R18 ;  /* 0x0024601201007387 */ /* 0x0003e80000100a00 */
[----:B------:R3:W-:Y:S01]  /*57400*/  STL.64 [R1+0x2458], R16 ;  /* 0x0024581001007387 */ /* 0x0007e20000100a00 */
[----:B0-----:R-:W-:-:S02]  /*57410*/  IADD3 R14, P4, R24, R3, RZ ;  /* 0x00000003180e7210 */ /* 0x001fc40007f9e0ff */
[C---:B-1----:R-:W-:Y:S02]  /*57420*/  IADD3 R18, P2, R24.reuse, R5, RZ ;  /* 0x0000000518127210 */ /* 0x042fe40007f5e0ff */
[----:B---3--:R-:W-:Y:S01]  /*57430*/  IADD3 R16, P1, R24, R6, RZ ;  /* 0x0000000618107210 */ /* 0x008fe20007f3e0ff */
[----:B------:R-:W-:Y:S02]  /*57440*/  IMAD.MOV.U32 R17, RZ, RZ, R22 ;  /* 0x000000ffff117224 */ /* 0x000fe400078e0016 */
        /* <DEDUP_REMOVED lines=8> */
[----:B--2---:R-:W-:Y:S02]  /*574d0*/  IMAD.MOV.U32 R31, RZ, RZ, R33 ;  /* 0x000000ffff1f7224 */ /* 0x004fe400078e0021 */
[----:B------:R-:W2:Y:S04]  /*574e0*/  LDL.LU R33, [R1+0xc8] ;  /* 0x0000c80001217983 */ /* 0x000ea80000300800 */
[----:B------:R-:W3:Y:S01]  /*574f0*/  LDL.LU R34, [R1+0xc4] ;  /* 0x0000c40001227983 */ /* 0x000ee20000300800 */
[----:B------:R-:W-:-:S02]  /*57500*/  IMAD.X R15, R17, 0x1, R4, P4 ;  /* 0x00000001110f7824 */ /* 0x000fc400020e0604 */
[C---:B------:R-:W-:Y:S01]  /*57510*/  IMAD.X R19, R17.reuse, 0x1, R7, P2 ;  /* 0x0000000111137824 */ /* 0x040fe200010e0607 */
[----:B------:R-:W-:Y:S02]  /*57520*/  SHF.R.S32.HI R23, RZ, 0x1f, R20 ;  /* 0x0000001fff177819 */ /* 0x000fe40000011414 */
        /* <DEDUP_REMOVED lines=12> */
[----:B------:R-:W-:Y:S01]  /*575f0*/  IMAD.MOV.U32 R20, RZ, RZ, R22 ;  /* 0x000000ffff147224 */ /* 0x000fe200078e0016 */
[----:B------:R-:W-:Y:S02]  /*57600*/  SHF.R.S32.HI R22, RZ, 0x1f, R25 ;  /* 0x0000001fff167819 */ /* 0x000fe40000011419 */
[----:B----4-:R-:W-:Y:S01]  /*57610*/  IADD3 R18, P2, R25, R0, RZ ;  /* 0x0000000019127210 */ /* 0x010fe20007f5e0ff */
[----:B------:R-:W-:-:S02]  /*57620*/  IMAD.X R17, R23, 0x1, R7, P1 ;  /* 0x0000000117117824 */ /* 0x000fc400008e0607 */
[----:B------:R-:W-:Y:S02]  /*57630*/  IMAD.X R15, R23, 0x1, R8, P4 ;  /* 0x00000001170f7824 */ /* 0x000fe400020e0608 */
[----:B------:R-:W-:Y:S01]  /*57640*/  IMAD.X R19, R22, 0x1, R2, P2 ;  /* 0x0000000116137824 */ /* 0x000fe200010e0602 */
[----:B------:R0:W-:Y:S04]  /*57650*/  STL.64 [R1+0x2420], R16 ;  /* 0x0024201001007387 */ /* 0x0001e80000100a00 */
[----:B------:R1:W-:Y:S04]  /*57660*/  STL.64 [R1+0x23f0], R14 ;  /* 0x0023f00e01007387 */ /* 0x0003e80000100a00 */
[----:B------:R4:W-:Y:S01]  /*57670*/  STL.64 [R1+0x23e8], R18 ;  /* 0x0023e81201007387 */ /* 0x0009e20000100a00 */
[----:B0-----:R-:W-:-:S02]  /*57680*/  IADD3 R16, P1, R25, R3, RZ ;  /* 0x0000000319107210 */ /* 0x001fc40007f3e0ff */
[C---:B-1----:R-:W-:Y:S02]  /*57690*/  IADD3 R14, P4, R25.reuse, R5, RZ ;  /* 0x00000005190e7210 */ /* 0x042fe40007f9e0ff */
[----:B----4-:R-:W-:Y:S01]  /*576a0*/  IADD3 R18, P2, R25, R6, RZ ;  /* 0x0000000619127210 */ /* 0x010fe20007f5e0ff */
        /* <DEDUP_REMOVED lines=8> */
[----:B--2---:R-:W-:Y:S02]  /*57730*/  IMAD.MOV.U32 R31, RZ, RZ, R33 ;  /* 0x000000ffff1f7224 */ /* 0x004fe400078e0021 */
[----:B------:R-:W2:Y:S01]  /*57740*/  LDL.LU R33, [R1+0x88] ;  /* 0x0000880001217983 */ /* 0x000ea20000300800 */
[----:B---3--:R-:W-:-:S03]  /*57750*/  IMAD.MOV.U32 R32, RZ, RZ, R34 ;  /* 0x000000ffff207224 */ /* 0x008fc600078e0022 */
[----:B------:R-:W3:Y:S01]  /*57760*/  LDL.LU R34, [R1+0x84] ;  /* 0x0000840001227983 */ /* 0x000ee20000300800 */
[C---:B------:R-:W-:Y:S02]  /*57770*/  IMAD.X R17, R19.reuse, 0x1, R4, P1 ;  /* 0x0000000113117824 */ /* 0x040fe400008e0604 */
        /* <DEDUP_REMOVED lines=74> */
[----:B------:R-:W-:Y:S02]  /*57c20*/  IMAD.MOV.U32 R33, RZ, RZ, R36 ;  /* 0x000000ffff217224 */ /* 0x000fe400078e0024 */
[----:B---3--:R-:W-:-:S02]  /*57c30*/  IMAD.MOV.U32 R32, RZ, RZ, R34 ;  /* 0x000000ffff207224 */ /* 0x008fc400078e0022 */
[----:B------:R-:W-:Y:S02]  /*57c40*/  IMAD.MOV.U32 R34, RZ, RZ, R35 ;  /* 0x000000ffff227224 */ /* 0x000fe400078e0023 */
[----:B------:R-:W2:Y:S04]  /*57c50*/  LDL.LU R35, [R1+0x74] ;  /* 0x0000740001237983 */ /* 0x000ea80000300800 */
[----:B------:R-:W3:Y:S01]  /*57c60*/  LDL.LU R36, [R1+0x60] ;  /* 0x0000600001247983 */ /* 0x000ee20000300800 */
[C---:B------:R-:W-:Y:S02]  /*57c70*/  IMAD.X R15, R17.reuse, 0x1, R4, P4 ;  /* 0x00000001110f7824 */ /* 0x040fe400020e0604 */
[----:B------:R-:W-:Y:S01]  /*57c80*/  IMAD.X R19, R17, 0x1, R7, P2 ;  /* 0x0000000111137824 */ /* 0x000fe200010e0607 */
[----:B------:R-:W-:-:S02]  /*57c90*/  SHF.R.S32.HI R23, RZ, 0x1f, R21 ;  /* 0x0000001fff177819 */ /* 0x000fc40000011415 */
        /* <DEDUP_REMOVED lines=22> */
[C---:B-1----:R-:W-:Y:S01]  /*57e00*/  IADD3 R14, P4, R24.reuse, R5, RZ ;  /* 0x00000005180e7210 */ /* 0x042fe20007f9e0ff */
[----:B----4-:R-:W-:Y:S01]  /*57e10*/  IMAD.MOV.U32 R19, RZ, RZ, R22 ;  /* 0x000000ffff137224 */ /* 0x010fe200078e0016 */
[----:B------:R-:W-:Y:S01]  /*57e20*/  IADD3 R18, P2, R24, R6, RZ ;  /* 0x0000000618127210 */ /* 0x000fe20007f5e0ff */
        /* <DEDUP_REMOVED lines=8> */
[C---:B------:R-:W-:Y:S02]  /*57eb0*/  IMAD.X R17, R19.reuse, 0x1, R4, P1 ;  /* 0x0000000113117824 */ /* 0x040fe400008e0604 */
[C---:B------:R-:W-:Y:S01]  /*57ec0*/  IMAD.X R15, R19.reuse, 0x1, R7, P4 ;  /* 0x00000001130f7824 */ /* 0x040fe200020e0607 */
[----:B------:R-:W-:Y:S01]  /*57ed0*/  SHF.R.S32.HI R23, RZ, 0x1f, R20 ;  /* 0x0000001fff177819 */ /* 0x000fe20000011414 */
[----:B------:R-:W-:-:S02]  /*57ee0*/  IMAD.X R19, R19, 0x1, R8, P2 ;  /* 0x0000000113137824 */ /* 0x000fc400010e0608 */
[----:B--2---:R-:W-:Y:S02]  /*57ef0*/  IMAD.MOV.U32 R32, RZ, RZ, R35 ;  /* 0x000000ffff207224 */ /* 0x004fe400078e0023 */
[----:B------:R-:W-:Y:S02]  /*57f00*/  IMAD.MOV.U32 R35, RZ, RZ, R37 ;  /* 0x000000ffff237224 */ /* 0x000fe400078e0025 */
[----:B---3--:R-:W-:Y:S02]  /*57f10*/  IMAD.MOV.U32 R33, RZ, RZ, R36 ;  /* 0x000000ffff217224 */ /* 0x008fe400078e0024 */
[----:B------:R-:W-:Y:S02]  /*57f20*/  IMAD.MOV.U32 R36, RZ, RZ, R38 ;  /* 0x000000ffff247224 */ /* 0x000fe400078e0026 */
[----:B------:R-:W-:Y:S02]  /*57f30*/  IMAD.MOV.U32 R38, RZ, RZ, R50 ;  /* 0x000000ffff267224 */ /* 0x000fe400078e0032 */
[----:B------:R-:W-:Y:S01]  /*57f40*/  IMAD.MOV.U32 R37, RZ, RZ, R42 ;  /* 0x000000ffff257224 */ /* 0x000fe200078e002a */
[----:B------:R-:W2:Y:S04]  /*57f50*/  LDL.LU R50, [R1+0x18] ;  /* 0x0000180001327983 */ /* 0x000ea80000300800 */
[----:B------:R-:W3:Y:S04]  /*57f60*/  LDL.LU R42, [R1+0x34] ;  /* 0x00003400012a7983 */ /* 0x000ee80000300800 */
[----:B------:R0:W-:Y:S04]  /*57f70*/  STL.64 [R1+0x22f8], R16 ;  /* 0x0022f81001007387 */ /* 0x0001e80000100a00 */
[----:B------:R1:W-:Y:S01]  /*57f80*/  STL.64 [R1+0x22e8], R14 ;  /* 0x0022e80e01007387 */ /* 0x0003e20000100a00 */
[----:B0-----:R-:W-:-:S02]  /*57f90*/  IADD3 R16, P1, R20, R0, RZ ;  /* 0x0000000014107210 */ /* 0x001fc40007f3e0ff */
        /* <DEDUP_REMOVED lines=30> */
[----:B------:R-:W-:-:S02]  /*58180*/  IMAD.MOV.U32 R33, RZ, RZ, R37 ;  /* 0x000000ffff217224 */ /* 0x000fc400078e0025 */
[----:B------:R-:W-:Y:S02]  /*58190*/  IMAD.MOV.U32 R35, RZ, RZ, R36 ;  /* 0x000000ffff237224 */ /* 0x000fe400078e0024 */
[----:B------:R-:W-:Y:S02]  /*581a0*/  IMAD.MOV.U32 R37, RZ, RZ, R40 ;  /* 0x000000ffff257224 */ /* 0x000fe400078e0028 */
[----:B------:R-:W-:Y:S01]  /*581b0*/  IMAD.MOV.U32 R36, RZ, RZ, R38 ;  /* 0x000000ffff247224 */ /* 0x000fe200078e0026 */
[----:B------:R-:W4:Y:S01]  /*581c0*/  LDL.LU R40, [R1+0x58] ;  /* 0x0000580001287983 */ /* 0x000f220000300800 */
[----:B------:R-:W-:-:S03]  /*581d0*/  IMAD.MOV.U32 R38, RZ, RZ, R43 ;  /* 0x000000ffff267224 */ /* 0x000fc600078e002b */
[----:B------:R-:W2:Y:S01]  /*581e0*/  LDL.LU R43, [R1+0x6c] ;  /* 0x00006c00012b7983 */ /* 0x000ea20000300800 */
[C---:B------:R-:W-:Y:S02]  /*581f0*/  IMAD.X R19, R15.reuse, 0x1, R4, P2 ;  /* 0x000000010f137824 */ /* 0x040fe400010e0604 */
[C---:B------:R-:W-:Y:S01]  /*58200*/  IMAD.X R17, R15.reuse, 0x1, R7, P1 ;  /* 0x000000010f117824 */ /* 0x040fe200008e0607 */
[----:B------:R-:W-:Y:S02]  /*58210*/  SHF.R.S32.HI R23, RZ, 0x1f, R21 ;  /* 0x0000001fff177819 */ /* 0x000fe40000011415 */
[----:B------:R0:W-:Y:S04]  /*58220*/  STL.64 [R1+0x22b0], R18 ;  /* 0x0022b01201007387 */ /* 0x0001e80000100a00 */
[----:B------:R1:W-:Y:S01]  /*58230*/  STL.64 [R1+0x22a8], R16 ;  /* 0x0022a81001007387 */ /* 0x0003e20000100a00 */
[----:B------:R-:W-:Y:S01]  /*58240*/  IMAD.X R15, R15, 0x1, R8, P4 ;  /* 0x000000010f0f7824 */ /* 0x000fe200020e0608 */
        /* <DEDUP_REMOVED lines=8> */
[----:B-1----:R-:W-:Y:S02]  /*582d0*/  IADD3 R18, P2, R21, R6, RZ ;  /* 0x0000000615127210 */ /* 0x002fe40007f5e0ff */
[----:B------:R-:W-:Y:S02]  /*582e0*/  SHF.R.S32.HI R21, RZ, 0x1f, R24 ;  /* 0x0000001fff157819 */ /* 0x000fe40000011418 */
[----:B------:R-:W-:Y:S01]  /*582f0*/  IADD3 R16, P1, R24, R0, RZ ;  /* 0x0000000018107210 */ /* 0x000fe20007f3e0ff */
        /* <DEDUP_REMOVED lines=8> */
[----:B------:R-:W-:Y:S01]  /*58380*/  IMAD.MOV.U32 R17, RZ, RZ, R21 ;  /* 0x000000ffff117224 */ /* 0x000fe200078e0015 */
        /* <DEDUP_REMOVED lines=8> */
[C---:B------:R-:W-:Y:S02]  /*58410*/  IMAD.X R15, R17.reuse, 0x1, R4, P4 ;  /* 0x00000001110f7824 */ /* 0x040fe400020e0604 */
[----:B------:R-:W-:Y:S02]  /*58420*/  IMAD.MOV.U32 R31, RZ, RZ, R38 ;  /* 0x000000ffff1f7224 */ /* 0x000fe400078e0026 */
[C---:B------:R-:W-:Y:S01]  /*58430*/  IMAD.X R19, R17.reuse, 0x1, R7, P2 ;  /* 0x0000000111137824 */ /* 0x040fe200010e0607 */
[----:B------:R-:W-:Y:S01]  /*58440*/  SHF.R.S32.HI R23, RZ, 0x1f, R20 ;  /* 0x0000001fff177819 */ /* 0x000fe20000011414 */
[----:B------:R-:W-:-:S02]  /*58450*/  IMAD.X R17, R17, 0x1, R8, P1 ;  /* 0x0000000111117824 */ /* 0x000fc400008e0608 */
[----:B----4-:R-:W-:Y:S02]  /*58460*/  IMAD.MOV.U32 R33, RZ, RZ, R40 ;  /* 0x000000ffff217224 */ /* 0x010fe400078e0028 */
[----:B------:R-:W-:Y:S02]  /*58470*/  IMAD.MOV.U32 R40, RZ, RZ, R44 ;  /* 0x000000ffff287224 */ /* 0x000fe400078e002c */
[----:B--2---:R-:W-:Y:S02]  /*58480*/  IMAD.MOV.U32 R38, RZ, RZ, R43 ;  /* 0x000000ffff267224 */ /* 0x004fe400078e002b */
[----:B------:R-:W-:Y:S02]  /*58490*/  IMAD.MOV.U32 R44, RZ, RZ, R60 ;  /* 0x000000ffff2c7224 */ /* 0x000fe400078e003c */
[----:B------:R-:W-:Y:S01]  /*584a0*/  IMAD.MOV.U32 R43, RZ, RZ, R51 ;  /* 0x000000ffff2b7224 */ /* 0x000fe200078e0033 */
[----:B------:R-:W2:Y:S04]  /*584b0*/  LDL.LU R60, [R1+0x10] ;  /* 0x00001000013c7983 */ /* 0x000ea80000300800 */
[----:B------:R-:W4:Y:S04]  /*584c0*/  LDL.LU R51, [R1+0x14] ;  /* 0x0000140001337983 */ /* 0x000f280000300800 */
        /* <DEDUP_REMOVED lines=12> */
[----:B---3--:R-:W-:Y:S01]  /*58590*/  IADD3 R18, P2, R25, R0, RZ ;  /* 0x0000000019127210 */ /* 0x008fe20007f5e0ff */
[----:B------:R-:W-:-:S02]  /*585a0*/  IMAD.X R17, R23, 0x1, R7, P1 ;  /* 0x0000000117117824 */ /* 0x000fc400008e0607 */
[----:B------:R-:W-:Y:S02]  /*585b0*/  IMAD.X R15, R23, 0x1, R8, P4 ;  /* 0x00000001170f7824 */ /* 0x000fe400020e0608 */
[----:B------:R-:W-:Y:S01]  /*585c0*/  IMAD.X R19, R20, 0x1, R2, P2 ;  /* 0x0000000114137824 */ /* 0x000fe200010e0602 */
[----:B------:R0:W-:Y:S01]  /*585d0*/  STL.64 [R1+0x2240], R16 ;  /* 0x0022401001007387 */ /* 0x0001e20000100a00 */
[----:B------:R-:W-:-:S03]  /*585e0*/  IMAD.MOV.U32 R23, RZ, RZ, R26 ;  /* 0x000000ffff177224 */ /* 0x000fc600078e001a */
[----:B------:R1:W-:Y:S01]  /*585f0*/  STL.64 [R1+0x2238], R14 ;  /* 0x0022380e01007387 */ /* 0x0003e20000100a00 */
[----:B------:R-:W-:-:S03]  /*58600*/  IMAD.MOV.U32 R26, RZ, RZ, R27 ;  /* 0x000000ffff1a7224 */ /* 0x000fc600078e001b */
[----:B------:R3:W-:Y:S01]  /*58610*/  STL.64 [R1+0x2230], R18 ;  /* 0x0022301201007387 */ /* 0x0007e20000100a00 */
[----:B------:R-:W-:Y:S01]  /*58620*/  IMAD.MOV.U32 R27, RZ, RZ, R28 ;  /* 0x000000ffff1b7224 */ /* 0x000fe200078e001c */
[C---:B0-----:R-:W-:Y:S01]  /*58630*/  IADD3 R16, P1, R25.reuse, R3, RZ ;  /* 0x0000000319107210 */ /* 0x041fe20007f3e0ff */
[----:B------:R-:W-:Y:S02]  /*58640*/  IMAD.MOV.U32 R28, RZ, RZ, R38 ;  /* 0x000000ffff1c7224 */ /* 0x000fe400078e0026 */
[----:B------:R-:W-:Y:S01]  /*58650*/  IMAD.MOV.U32 R38, RZ, RZ, R40 ;  /* 0x000000ffff267224 */ /* 0x000fe200078e0028 */
[C---:B-1----:R-:W-:Y:S01]  /*58660*/  IADD3 R14, P4, R25.reuse, R5, RZ ;  /* 0x00000005190e7210 */ /* 0x042fe20007f9e0ff */
[----:B---3--:R-:W-:Y:S01]  /*58670*/  IMAD.MOV.U32 R19, RZ, RZ, R20 ;  /* 0x000000ffff137224 */ /* 0x008fe200078e0014 */
[----:B------:R-:W-:Y:S01]  /*58680*/  IADD3 R18, P2, R25, R6, RZ ;  /* 0x0000000619127210 */ /* 0x000fe20007f5e0ff */
[----:B------:R-:W-:Y:S02]  /*58690*/  IMAD.MOV.U32 R25, RZ, RZ, R31 ;  /* 0x000000ffff197224 */ /* 0x000fe400078e001f */
[----:B------:R-:W-:-:S02]  /*586a0*/  IMAD.X R17, R19, 0x1, R4, P1 ;  /* 0x0000000113117824 */ /* 0x000fc400008e0604 */
[----:B------:R-:W-:Y:S02]  /*586b0*/  IMAD.MOV.U32 R40, RZ, RZ, R43 ;  /* 0x000000ffff287224 */ /* 0x000fe400078e002b */
[----:B------:R-:W-:Y:S02]  /*586c0*/  IMAD.MOV.U32 R31, RZ, RZ, R33 ;  /* 0x000000ffff1f7224 */ /* 0x000fe400078e0021 */
[----:B------:R-:W-:Y:S02]  /*586d0*/  IMAD.MOV.U32 R43, RZ, RZ, R47 ;  /* 0x000000ffff2b7224 */ /* 0x000fe400078e002f */
[----:B------:R-:W-:Y:S01]  /*586e0*/  IMAD.MOV.U32 R33, RZ, RZ, R44 ;  /* 0x000000ffff217224 */ /* 0x000fe200078e002c */
[----:B------:R-:W3:Y:S01]  /*586f0*/  LDL.LU R47, [R1+0x28] ;  /* 0x00002800012f7983 */ /* 0x000ee20000300800 */
[C---:B------:R-:W-:Y:S01]  /*58700*/  IMAD.X R15, R19.reuse, 0x1, R7, P4 ;  /* 0x00000001130f7824 */ /* 0x040fe200020e0607 */
[----:B------:R-:W-:Y:S02]  /*58710*/  SHF.R.S32.HI R20, RZ, 0x1f, R22 ;  /* 0x0000001fff147819 */ /* 0x000fe40000011416 */
[----:B------:R-:W2:Y:S04]  /*58720*/  LDL.LU R44, [R1+0x30] ;  /* 0x00003000012c7983 */ /* 0x000ea80000300800 */
        /* <DEDUP_REMOVED lines=10> */
[----:B-1----:R-:W-:Y:S01]  /*587d0*/  IADD3 R16, P1, R22, R6, RZ ;  /* 0x0000000616107210 */ /* 0x002fe20007f3e0ff */
[----:B------:R0:W-:Y:S02]  /*587e0*/  STL.64 [R1+0x2200], R14 ;  /* 0x0022000e01007387 */ /* 0x0001e40000100a00 */
[C---:B------:R-:W-:Y:S01]  /*587f0*/  IMAD.X R19, R20.reuse, 0x1, R7, P2 ;  /* 0x0000000114137824 */ /* 0x040fe200010e0607 */
[----:B------:R-:W-:Y:S01]  /*58800*/  SHF.R.S32.HI R22, RZ, 0x1f, R21 ;  /* 0x0000001fff167819 */ /* 0x000fe20000011415 */
[----:B------:R-:W-:-:S03]  /*58810*/  IMAD.X R17, R20, 0x1, R8, P1 ;  /* 0x0000000114117824 */ /* 0x000fc600008e0608 */
[----:B------:R1:W-:Y:S01]  /*58820*/  STL.64 [R1+0x21f8], R18 ;  /* 0x0021f81201007387 */ /* 0x0003e20000100a00 */
[----:B0-----:R-:W-:-:S03]  /*58830*/  IADD3 R14, P4, R21, R0, RZ ;  /* 0x00000000150e7210 */ /* 0x001fc60007f9e0ff */
[----:B------:R0:W-:Y:S02]  /*58840*/  STL.64 [R1+0x21f0], R16 ;  /* 0x0021f01001007387 */ /* 0x0001e40000100a00 */
[----:B------:R-:W-:Y:S01]  /*58850*/  IMAD.X R15, R22, 0x1, R2, P4 ;  /* 0x00000001160f7824 */ /* 0x000fe200020e0602 */
[C---:B-1----:R-:W-:Y:S02]  /*58860*/  IADD3 R18, P2, R21.reuse, R3, RZ ;  /* 0x0000000315127210 */ /* 0x042fe40007f5e0ff */
[C---:B------:R-:W-:Y:S02]  /*58870*/  IADD3 R20, P4, R21.reuse, R6, RZ ;  /* 0x0000000615147210 */ /* 0x040fe40007f9e0ff */
[----:B0-----:R-:W-:Y:S01]  /*58880*/  IADD3 R16, P1, R21, R5, RZ ;  /* 0x0000000515107210 */ /* 0x001fe20007f3e0ff */
[----:B------:R-:W-:Y:S01]  /*58890*/  IMAD.MOV.U32 R21, RZ, RZ, R22 ;  /* 0x000000ffff157224 */ /* 0x000fe200078e0016 */
[----:B------:R0:W-:Y:S03]  /*588a0*/  STL.64 [R1+0x21e8], R14 ;  /* 0x0021e80e01007387 */ /* 0x0001e60000100a00 */
[C---:B------:R-:W-:Y:S01]  /*588b0*/  IMAD.X R19, R21.reuse, 0x1, R4, P2 ;  /* 0x0000000115137824 */ /* 0x040fe200010e0604 */
[----:B------:R-:W-:Y:S01]  /*588c0*/  SHF.R.S32.HI R22, RZ, 0x1f, R24 ;  /* 0x0000001fff167819 */ /* 0x000fe20000011418 */
[C---:B------:R-:W-:Y:S01]  /*588d0*/  IMAD.X R17, R21.reuse, 0x1, R7, P1 ;  /* 0x0000000115117824 */ /* 0x040fe200008e0607 */
[----:B0-----:R-:W4:Y:S04]  /*588e0*/  LDL.LU.64 R14, [R1+0x2b40] ;  /* 0x002b4000010e7983 */ /* 0x001f280000300a00 */
        /* <DEDUP_REMOVED lines=123> */
[----:B------:R-:W-:Y:S01]  /*590a0*/  IMAD.MOV.U32 R32, RZ, RZ, R34 ;  /* 0x000000ffff207224 */ /* 0x000fe200078e0022 */
[----:B------:R0:W-:Y:S01]  /*590b0*/  STL.64 [R1+0x2098], R24 ;  /* 0x0020981801007387 */ /* 0x0001e20000100a00 */
        /* <DEDUP_REMOVED lines=12> */
[----:B------:R-:W-:-:S02]  /*59180*/  IMAD.X R29, R31, 0x1, R4, P1 ;  /* 0x000000011f1d7824 */ /* 0x000fc400008e0604 */
[C---:B------:R-:W-:Y:S01]  /*59190*/  IMAD.X R27, R31.reuse, 0x1, R7, P4 ;  /* 0x000000011f1b7824 */ /* 0x040fe200020e0607 */
[----:B------:R-:W-:Y:S01]  /*591a0*/  SHF.R.S32.HI R34, RZ, 0x1f, R33 ;  /* 0x0000001fff227819 */ /* 0x000fe20000011421 */
[----:B------:R-:W-:Y:S01]  /*591b0*/  IMAD.X R31, R31, 0x1, R8, P2 ;  /* 0x000000011f1f7824 */ /* 0x000fe200010e0608 */
[----:B0-----:R-:W4:Y:S04]  /*591c0*/  LDL.LU.64 R24, [R1+0x2b18] ;  /* 0x002b180001187983 */ /* 0x001f280000300a00 */
[----:B------:R0:W-:Y:S04]  /*591d0*/  STL.64 [R1+0x2048], R28 ;  /* 0x0020481c01007387 */ /* 0x0001e80000100a00 */
[----:B------:R1:W-:Y:S01]  /*591e0*/  STL.64 [R1+0x2028], R26 ;  /* 0x0020281a01007387 */ /* 0x0003e20000100a00 */
[----:B0-----:R-:W-:-:S03]  /*591f0*/  IADD3 R28, P1, R33, R0, RZ ;  /* 0x00000000211c7210 */ /* 0x001fc60007f3e0ff */
[----:B------:R0:W-:Y:S01]  /*59200*/  STL.64 [R1+0x2008], R30 ;  /* 0x0020081e01007387 */ /* 0x0001e20000100a00 */
[----:B-1----:R-:W-:Y:S01]  /*59210*/  IADD3 R26, P4, R33, R3, RZ ;  /* 0x00000003211a7210 */ /* 0x002fe20007f9e0ff */
[----:B------:R-:W-:-:S04]  /*59220*/  IMAD.X R29, R34, 0x1, R2, P1 ;  /* 0x00000001221d7824 */ /* 0x000fc800008e0602 */
[C---:B------:R-:W-:Y:S01]  /*59230*/  IMAD.X R27, R34.reuse, 0x1, R4, P4 ;  /* 0x00000001221b7824 */ /* 0x040fe200020e0604 */
[C---:B0-----:R-:W-:Y:S01]  /*59240*/  IADD3 R30, P2, R33.reuse, R5, RZ ;  /* 0x00000005211e7210 */ /* 0x041fe20007f5e0ff */
[----:B------:R0:W-:Y:S04]  /*59250*/  STL.64 [R1+0x2020], R28 ;  /* 0x0020201c01007387 */ /* 0x0001e80000100a00 */
[----:B------:R-:W-:Y:S01]  /*59260*/  IMAD.X R31, R34, 0x1, R7, P2 ;  /* 0x00000001221f7824 */ /* 0x000fe200010e0607 */
[----:B------:R1:W-:Y:S01]  /*59270*/  STL.64 [R1+0x2018], R26 ;  /* 0x0020181a01007387 */ /* 0x0003e20000100a00 */
[----:B0-----:R-:W-:-:S03]  /*59280*/  IADD3 R28, P1, R33, R6, RZ ;  /* 0x00000006211c7210 */ /* 0x001fc60007f3e0ff */
[----:B------:R0:W-:Y:S01]  /*59290*/  STL.64 [R1+0x2000], R30 ;  /* 0x0020001e01007387 */ /* 0x0001e20000100a00 */
[----:B------:R-:W-:Y:S02]  /*592a0*/  SHF.R.S32.HI R33, RZ, 0x1f, R36 ;  /* 0x0000001fff217819 */ /* 0x000fe40000011424 */
        /* <DEDUP_REMOVED lines=9> */
[----:B-1----:R-:W-:Y:S01]  /*59340*/  IADD3 R26, P4, R36, R6, RZ ;  /* 0x00000006241a7210 */ /* 0x002fe20007f9e0ff */
[----:B------:R-:W-:Y:S01]  /*59350*/  IMAD.X R29, R33, 0x1, R7, P1 ;  /* 0x00000001211d7824 */ /* 0x000fe200008e0607 */
[----:B------:R-:W-:-:S03]  /*59360*/  SHF.R.S32.HI R36, RZ, 0x1f, R32 ;  /* 0x0000001fff247819 */ /* 0x000fc60000011420 */
[----:B------:R-:W-:Y:S01]  /*59370*/  IMAD.X R27, R33, 0x1, R8, P4 ;  /* 0x00000001211b7824 */ /* 0x000fe200020e0608 */
[----:B0-----:R-:W-:Y:S01]  /*59380*/  IADD3 R30, P2, R32, R0, RZ ;  /* 0x00000000201e7210 */ /* 0x001fe20007f5e0ff */
[----:B------:R0:W-:Y:S04]  /*59390*/  STL.64 [R1+0x1fd8], R28 ;  /* 0x001fd81c01007387 */ /* 0x0001e80000100a00 */
[----:B------:R-:W-:Y:S01]  /*593a0*/  IMAD.X R31, R36, 0x1, R2, P2 ;  /* 0x00000001241f7824 */ /* 0x000fe200010e0602 */
[----:B------:R1:W-:Y:S01]  /*593b0*/  STL.64 [R1+0x1fd0], R26 ;  /* 0x001fd01a01007387 */ /* 0x0003e20000100a00 */
[C---:B------:R-:W-:Y:S02]  /*593c0*/  IADD3 R34, P4, R32.reuse, R5, RZ ;  /* 0x0000000520227210 */ /* 0x040fe40007f9e0ff */
[----:B0-----:R-:W-:Y:S01]  /*593d0*/  IADD3 R28, P1, R32, R3, RZ ;  /* 0x00000003201c7210 */ /* 0x001fe20007f3e0ff */
[----:B-1----:R-:W4:Y:S04]  /*593e0*/  LDL.LU.64 R26, [R1+0x2b10] ;  /* 0x002b1000011a7983 */ /* 0x002f280000300a00 */
[----:B------:R-:W-:Y:S01]  /*593f0*/  IMAD.X R29, R36, 0x1, R4, P1 ;  /* 0x00000001241d7824 */ /* 0x000fe200008e0604 */
[----:B------:R0:W-:Y:S01]  /*59400*/  STL.64 [R1+0x1fc8], R30 ;  /* 0x001fc81e01007387 */ /* 0x0001e20000100a00 */
[----:B------:R-:W-:-:S02]  /*59410*/  IMAD.MOV.U32 R33, RZ, RZ, R35 ;  /* 0x000000ffff217224 */ /* 0x000fc400078e0023 */
[----:B------:R-:W-:Y:S01]  /*59420*/  IMAD.X R35, R36, 0x1, R7, P4 ;  /* 0x0000000124237824 */ /* 0x000fe200020e0607 */
[----:B------:R1:W-:Y:S01]  /*59430*/  STL.64 [R1+0x1fc0], R28 ;  /* 0x001fc01c01007387 */ /* 0x0003e20000100a00 */
[----:B0-----:R-:W-:Y:S02]  /*59440*/  IADD3 R30, P2, R32, R6, RZ ;  /* 0x00000006201e7210 */ /* 0x001fe40007f5e0ff */
[----:B------:R-:W-:Y:S02]  /*59450*/  SHF.R.S32.HI R32, RZ, 0x1f, R37 ;  /* 0x0000001fff207819 */ /* 0x000fe40000011425 */
[C---:B-1----:R-:W-:Y:S01]  /*59460*/  IADD3 R28, P1, R37.reuse, R0, RZ ;  /* 0x00000000251c7210 */ /* 0x042fe20007f3e0ff */
[----:B------:R-:W-:Y:S01]  /*59470*/  IMAD.X R31, R36, 0x1, R8, P2 ;  /* 0x00000001241f7824 */ /* 0x000fe200010e0608 */
[----:B------:R0:W-:Y:S03]  /*59480*/  STL.64 [R1+0x1fb8], R34 ;  /* 0x001fb82201007387 */ /* 0x0001e60000100a00 */
[----:B------:R-:W-:Y:S01]  /*59490*/  IMAD.X R29, R32, 0x1, R2, P1 ;  /* 0x00000001201d7824 */ /* 0x000fe200008e0602 */
[----:B------:R1:W-:Y:S01]  /*594a0*/  STL.64 [R1+0x1fb0], R30 ;  /* 0x001fb01e01007387 */ /* 0x0003e20000100a00 */
[----:B------:R-:W-:-:S02]  /*594b0*/  IADD3 R36, P1, R37, R6, RZ ;  /* 0x0000000625247210 */ /* 0x000fc40007f3e0ff */
[C---:B0-----:R-:W-:Y:S02]  /*594c0*/  IADD3 R34, P4, R37.reuse, R3, RZ ;  /* 0x0000000325227210 */ /* 0x041fe40007f9e0ff */
[----:B-1----:R-:W-:Y:S01]  /*594d0*/  IADD3 R30, P2, R37, R5, RZ ;  /* 0x00000005251e7210 */ /* 0x002fe20007f5e0ff */
        /* <DEDUP_REMOVED lines=32> */
[----:B------:R-:W-:-:S02]  /*596e0*/  IMAD.X R35, R33, 0x1, R7, P4 ;  /* 0x0000000121237824 */ /* 0x000fc400020e0607 */
        /* <DEDUP_REMOVED lines=8> */
[----:B------:R-:W-:Y:S01]  /*59770*/  IMAD.X R35, R40, 0x1, R4, P4 ;  /* 0x0000000128237824 */ /* 0x000fe200020e0604 */
[----:B------:R1:W-:Y:S01]  /*59780*/  STL.64 [R1+0x1f48], R36 ;  /* 0x001f482401007387 */ /* 0x0003e20000100a00 */
[----:B0-----:R-:W-:-:S03]  /*59790*/  IADD3 R32, P2, R38, R5, RZ ;  /* 0x0000000526207210 */ /* 0x001fc60007f5e0ff */
[----:B------:R0:W-:Y:S02]  /*597a0*/  STL.64 [R1+0x1f40], R34 ;  /* 0x001f402201007387 */ /* 0x0001e40000100a00 */
[----:B------:R-:W-:Y:S01]  /*597b0*/  IMAD.X R33, R40, 0x1, R7, P2 ;  /* 0x0000000128217824 */ /* 0x000fe200010e0607 */
[----:B-1----:R-:W-:Y:S02]  /*597c0*/  IADD3 R36, P1, R38, R6, RZ ;  /* 0x0000000626247210 */ /* 0x002fe40007f3e0ff */
[----:B------:R-:W-:Y:S02]  /*597d0*/  SHF.R.S32.HI R38, RZ, 0x1f, R43 ;  /* 0x0000001fff267819 */ /* 0x000fe4000001142b */
[C---:B0-----:R-:W-:Y:S01]  /*597e0*/  IADD3 R34, P4, R43.reuse, R0, RZ ;  /* 0x000000002b227210 */ /* 0x041fe20007f9e0ff */
[----:B------:R-:W-:Y:S01]  /*597f0*/  IMAD.X R37, R40, 0x1, R8, P1 ;  /* 0x0000000128257824 */ /* 0x000fe200008e0608 */
[----:B------:R0:W-:Y:S03]  /*59800*/  STL.64 [R1+0x1f38], R32 ;  /* 0x001f382001007387 */ /* 0x0001e60000100a00 */
[----:B------:R-:W-:Y:S01]  /*59810*/  IMAD.X R35, R38, 0x1, R2, P4 ;  /* 0x0000000126237824 */ /* 0x000fe200020e0602 */
[----:B------:R1:W-:Y:S01]  /*59820*/  STL.64 [R1+0x1f30], R36 ;  /* 0x001f302401007387 */ /* 0x0003e20000100a00 */
[----:B0-----:R-:W-:-:S02]  /*59830*/  IADD3 R32, P2, R43, R3, RZ ;  /* 0x000000032b207210 */ /* 0x001fc40007f5e0ff */
[----:B-1----:R-:W-:-:S03]  /*59840*/  IADD3 R36, P1, R43, R5, RZ ;  /* 0x000000052b247210 */ /* 0x002fc60007f3e0ff */
[C---:B------:R-:W-:Y:S01]  /*59850*/  IMAD.X R33, R38.reuse, 0x1, R4, P2 ;  /* 0x0000000126217824 */ /* 0x040fe200010e0604 */
[----:B------:R0:W-:Y:S01]  /*59860*/  STL.64 [R1+0x1f28], R34 ;  /* 0x001f282201007387 */ /* 0x0001e20000100a00 */
[----:B------:R-:W-:-:S03]  /*59870*/  IMAD.X R37, R38, 0x1, R7, P1 ;  /* 0x0000000126257824 */ /* 0x000fc600008e0607 */
[----:B------:R1:W-:Y:S01]  /*59880*/  STL.64 [R1+0x1f20], R32 ;  /* 0x001f202001007387 */ /* 0x0003e20000100a00 */
[----:B------:R-:W-:Y:S02]  /*59890*/  SHF.R.S32.HI R40, RZ, 0x1f, R42 ;  /* 0x0000001fff287819 */ /* 0x000fe4000001142a */
[----:B0-----:R-:W-:Y:S01]  /*598a0*/  IADD3 R34, P4, R43, R6, RZ ;  /* 0x000000062b227210 */ /* 0x001fe20007f9e0ff */
[----:B------:R0:W-:Y:S01]  /*598b0*/  STL.64 [R1+0x1f18], R36 ;  /* 0x001f182401007387 */ /* 0x0001e20000100a00 */
[----:B-1----:R-:W-:-:S03]  /*598c0*/  IADD3 R32, P2, R42, R0, RZ ;  /* 0x000000002a207210 */ /* 0x002fc60007f5e0ff */
[----:B------:R-:W-:Y:S02]  /*598d0*/  IMAD.X R35, R38, 0x1, R8, P4 ;  /* 0x0000000126237824 */ /* 0x000fe400020e0608 */
[----:B------:R-:W-:Y:S01]  /*598e0*/  IMAD.X R33, R40, 0x1, R2, P2 ;  /* 0x0000000128217824 */ /* 0x000fe200010e0602 */
[----:B0-----:R-:W-:Y:S02]  /*598f0*/  IADD3 R36, P1, R42, R3, RZ ;  /* 0x000000032a247210 */ /* 0x001fe40007f3e0ff */
[----:B------:R0:W-:Y:S03]  /*59900*/  STL.64 [R1+0x1f10], R34 ;  /* 0x001f102201007387 */ /* 0x0001e60000100a00 */
[----:B------:R-:W-:Y:S01]  /*59910*/  IMAD.X R37, R40, 0x1, R4, P1 ;  /* 0x0000000128257824 */ /* 0x000fe200008e0604 */
[----:B------:R1:W-:Y:S01]  /*59920*/  STL.64 [R1+0x1f08], R32 ;  /* 0x001f082001007387 */ /* 0x0003e20000100a00 */
[----:B--2---:R-:W-:-:S02]  /*59930*/  SHF.R.S32.HI R38, RZ, 0x1f, R44 ;  /* 0x0000001fff267819 */ /* 0x004fc4000001142c */
[C---:B0-----:R-:W-:Y:S02]  /*59940*/  IADD3 R34, P4, R42.reuse, R5, RZ ;  /* 0x000000052a227210 */ /* 0x041fe40007f9e0ff */
[----:B------:R-:W-:Y:S01]  /*59950*/  IADD3 R42, P2, R42, R6, RZ ;  /* 0x000000062a2a7210 */ /* 0x000fe20007f5e0ff */
[----:B-1----:R-:W2:Y:S02]  /*59960*/  LDL.LU.64 R32, [R1+0x2af8] ;  /* 0x002af80001207983 */ /* 0x002ea40000300a00 */
[C---:B------:R-:W-:Y:S02]  /*59970*/  IMAD.X R35, R40.reuse, 0x1, R7, P4 ;  /* 0x0000000128237824 */ /* 0x040fe400020e0607 */
[----:B------:R0:W-:Y:S01]  /*59980*/  STL.64 [R1+0x1f00], R36 ;  /* 0x001f002401007387 */ /* 0x0001e20000100a00 */
[----:B------:R-:W-:-:S03]  /*59990*/  IMAD.X R43, R40, 0x1, R8, P2 ;  /* 0x00000001282b7824 */ /* 0x000fc600010e0608 */
        /* <DEDUP_REMOVED lines=8> */
[----:B------:R0:W-:Y:S01]  /*59a20*/  STL.64 [R1+0x1ee0], R34 ;  /* 0x001ee02201007387 */ /* 0x0001e20000100a00 */
[----:B------:R-:W-:Y:S01]  /*59a30*/  SHF.R.S32.HI R40, RZ, 0x1f, R39 ;  /* 0x0000001fff287819 */ /* 0x000fe20000011427 */
[----:B------:R-:W-:Y:S01]  /*59a40*/  IMAD.X R43, R38, 0x1, R7, P2 ;  /* 0x00000001262b7824 */ /* 0x000fe200010e0607 */
[----:B-1----:R-:W-:-:S04]  /*59a50*/  IADD3 R36, P1, R44, R6, RZ ;  /* 0x000000062c247210 */ /* 0x002fc80007f3e0ff */
[----:B------:R1:W-:Y:S01]  /*59a60*/  STL.64 [R1+0x1ed8], R42 ;  /* 0x001ed82a01007387 */ /* 0x0003e20000100a00 */
[C---:B0-----:R-:W-:Y:S01]  /*59a70*/  IADD3 R34, P4, R39.reuse, R0, RZ ;  /* 0x0000000027227210 */ /* 0x041fe20007f9e0ff */
[----:B------:R-:W-:Y:S01]  /*59a80*/  IMAD.X R37, R38, 0x1, R8, P1 ;  /* 0x0000000126257824 */ /* 0x000fe200008e0608 */
[----:B------:R-:W-:-:S03]  /*59a90*/  IADD3 R44, P2, R39, R3, RZ ;  /* 0x00000003272c7210 */ /* 0x000fc60007f5e0ff */
[----:B------:R-:W-:Y:S01]  /*59aa0*/  IMAD.X R35, R40, 0x1, R2, P4 ;  /* 0x0000000128237824 */ /* 0x000fe200020e0602 */
[----:B------:R-:W-:Y:S01]  /*59ab0*/  IADD3 R38, P4, R39, R6, RZ ;  /* 0x0000000627267210 */ /* 0x000fe20007f9e0ff */
[----:B-1----:R-:W2:Y:S04]  /*59ac0*/  LDL.LU R43, [R1+0x2af0] ;  /* 0x002af000012b7983 */ /* 0x002ea80000300800 */
[----:B------:R0:W-:Y:S01]  /*59ad0*/  STL.64 [R1+0x1ed0], R36 ;  /* 0x001ed02401007387 */ /* 0x0001e20000100a00 */
[----:B------:R-:W-:-:S03]  /*59ae0*/  IMAD.MOV.U32 R42, RZ, RZ, R45 ;  /* 0x000000ffff2a7224 */ /* 0x000fc600078e002d */
[----:B------:R1:W-:Y:S01]  /*59af0*/  STL.64 [R1+0x1ec8], R34 ;  /* 0x001ec82201007387 */ /* 0x0003e20000100a00 */
[----:B0-----:R-:W-:Y:S01]  /*59b00*/  IADD3 R36, P1, R39, R5, RZ ;  /* 0x0000000527247210 */ /* 0x001fe20007f3e0ff */
[----:B------:R-:W-:Y:S02]  /*59b10*/  IMAD.MOV.U32 R39, RZ, RZ, R40 ;  /* 0x000000ffff277224 */ /* 0x000fe400078e0028 */
[----:B-1----:R-:W2:Y:S02]  /*59b20*/  LDL.LU.64 R34, [R1+0x2ae8] ;  /* 0x002ae80001227983 */ /* 0x002ea40000300a00 */
[C---:B------:R-:W-:Y:S01]  /*59b30*/  IMAD.X R45, R39.reuse, 0x1, R4, P2 ;  /* 0x00000001272d7824 */ /* 0x040fe200010e0604 */
[----:B---3--:R-:W-:Y:S01]  /*59b40*/  SHF.R.S32.HI R40, RZ, 0x1f, R47 ;  /* 0x0000001fff287819 */ /* 0x008fe2000001142f */
[----:B------:R-:W-:-:S03]  /*59b50*/  IMAD.X R37, R39, 0x1, R7, P1 ;  /* 0x0000000127257824 */ /* 0x000fc600008e0607 */
        /* <DEDUP_REMOVED lines=25> */
[----:B------:R-:W-:Y:S01]  /*59cf0*/  IMAD.MOV.U32 R47, RZ, RZ, R52 ;  /* 0x000000ffff2f7224 */ /* 0x000fe200078e0034 */
[----:B------:R-:W-:Y:S01]  /*59d00*/  SHF.R.S32.HI R52, RZ, 0x1f, R42 ;  /* 0x0000001fff347819 */ /* 0x000fe2000001142a */
[C---:B------:R-:W-:Y:S01]  /*59d10*/  IMAD.X R45, R41.reuse, 0x1, R7, P2 ;  /* 0x00000001292d7824 */ /* 0x040fe200010e0607 */
[----:B0-----:R-:W3:Y:S01]  /*59d20*/  LDL.LU.64 R36, [R1+0x2ae0] ;  /* 0x002ae00001247983 */ /* 0x001ee20000300a00 */
[----:B------:R-:W-:-:S03]  /*59d30*/  IMAD.X R41, R41, 0x1, R8, P1 ;  /* 0x0000000129297824 */ /* 0x000fc600008e0608 */
[----:B------:R0:W-:Y:S04]  /*59d40*/  STL.64 [R1+0x1e80], R38 ;  /* 0x001e802601007387 */ /* 0x0001e80000100a00 */
[----:B------:R1:W-:Y:S01]  /*59d50*/  STL.64 [R1+0x1e78], R44 ;  /* 0x001e782c01007387 */ /* 0x0003e20000100a00 */
[----:B0-----:R-:W-:-:S03]  /*59d60*/  IADD3 R38, P4, R42, R0, RZ ;  /* 0x000000002a267210 */ /* 0x001fc60007f9e0ff */
[----:B------:R0:W-:Y:S02]  /*59d70*/  STL.64 [R1+0x1e70], R40 ;  /* 0x001e702801007387 */ /* 0x0001e40000100a00 */
[----:B------:R-:W-:Y:S01]  /*59d80*/  IMAD.X R39, R52, 0x1, R2, P4 ;  /* 0x0000000134277824 */ /* 0x000fe200020e0602 */
[----:B-1----:R-:W-:-:S04]  /*59d90*/  IADD3 R44, P2, R42, R3, RZ ;  /* 0x000000032a2c7210 */ /* 0x002fc80007f5e0ff */
[----:B------:R1:W-:Y:S01]  /*59da0*/  STL.64 [R1+0x1e68], R38 ;  /* 0x001e682601007387 */ /* 0x0003e20000100a00 */
[----:B0-----:R-:W-:Y:S01]  /*59db0*/  IADD3 R40, P1, R42, R5, RZ ;  /* 0x000000052a287210 */ /* 0x001fe20007f3e0ff */
[----:B------:R-:W-:-:S04]  /*59dc0*/  IMAD.X R45, R52, 0x1, R4, P2 ;  /* 0x00000001342d7824 */ /* 0x000fc800010e0604 */
[----:B------:R-:W-:Y:S01]  /*59dd0*/  IMAD.X R41, R52, 0x1, R7, P1 ;  /* 0x0000000134297824 */ /* 0x000fe200008e0607 */
[----:B-1----:R-:W-:Y:S01]  /*59de0*/  IADD3 R38, P4, R42, R6, RZ ;  /* 0x000000062a267210 */ /* 0x002fe20007f9e0ff */
[----:B------:R0:W-:Y:S01]  /*59df0*/  STL.64 [R1+0x1e60], R44 ;  /* 0x001e602c01007387 */ /* 0x0001e20000100a00 */
[----:B------:R-:W-:-:S03]  /*59e00*/  SHF.R.S32.HI R42, RZ, 0x1f, R53 ;  /* 0x0000001fff2a7819 */ /* 0x000fc60000011435 */
[----:B------:R-:W-:Y:S01]  /*59e10*/  IMAD.X R39, R52, 0x1, R8, P4 ;  /* 0x0000000134277824 */ /* 0x000fe200020e0608 */
[----:B------:R1:W-:Y:S04]  /*59e20*/  STL.64 [R1+0x1e58], R40 ;  /* 0x001e582801007387 */ /* 0x0003e80000100a00 */
[----:B------:R4:W-:Y:S01]  /*59e30*/  STL.64 [R1+0x1e50], R38 ;  /* 0x001e502601007387 */ /* 0x0009e20000100a00 */
[C---:B0-----:R-:W-:Y:S02]  /*59e40*/  IADD3 R44, P2, R53.reuse, R0, RZ ;  /* 0x00000000352c7210 */ /* 0x041fe40007f5e0ff */
[----:B-1----:R-:W-:-:S03]  /*59e50*/  IADD3 R40, P1, R53, R3, RZ ;  /* 0x0000000335287210 */ /* 0x002fc60007f3e0ff */
[C---:B------:R-:W-:Y:S01]  /*59e60*/  IMAD.X R45, R42.reuse, 0x1, R2, P2 ;  /* 0x000000012a2d7824 */ /* 0x040fe200010e0602 */
[C---:B------:R-:W-:Y:S02]  /*59e70*/  IADD3 R52, P2, R53.reuse, R6, RZ ;  /* 0x0000000635347210 */ /* 0x040fe40007f5e0ff */
[----:B----4-:R-:W-:Y:S01]  /*59e80*/  IADD3 R38, P4, R53, R5, RZ ;  /* 0x0000000535267210 */ /* 0x010fe20007f9e0ff */
[C---:B------:R-:W-:Y:S01]  /*59e90*/  IMAD.X R41, R42.reuse, 0x1, R4, P1 ;  /* 0x000000012a297824 */ /* 0x040fe200008e0604 */
[----:B------:R0:W-:Y:S01]  /*59ea0*/  STL.64 [R1+0x1e48], R44 ;  /* 0x001e482c01007387 */ /* 0x0001e20000100a00 */
[C---:B------:R-:W-:Y:S02]  /*59eb0*/  IMAD.X R53, R42.reuse, 0x1, R8, P2 ;  /* 0x000000012a357824 */ /* 0x040fe400010e0608 */
[----:B------:R-:W-:Y:S01]  /*59ec0*/  IMAD.X R39, R42, 0x1, R7, P4 ;  /* 0x000000012a277824 */ /* 0x000fe200020e0607 */
[----:B------:R1:W-:Y:S04]  /*59ed0*/  STL.64 [R1+0x1e40], R40 ;  /* 0x001e402801007387 */ /* 0x0003e80000100a00 */
[----:B------:R4:W-:Y:S01]  /*59ee0*/  STL.64 [R1+0x1e38], R38 ;  /* 0x001e382601007387 */ /* 0x0009e20000100a00 */
[----:B0-----:R-:W-:-:S02]  /*59ef0*/  SHF.R.S32.HI R44, RZ, 0x1f, R50 ;  /* 0x0000001fff2c7819 */ /* 0x001fc40000011432 */
[C---:B-1----:R-:W-:Y:S01]  /*59f00*/  IADD3 R40, P1, R50.reuse, R0, RZ ;  /* 0x0000000032287210 */ /* 0x042fe20007f3e0ff */
[----:B------:R0:W-:Y:S01]  /*59f10*/  STL.64 [R1+0x1e30], R52 ;  /* 0x001e303401007387 */ /* 0x0001e20000100a00 */
[----:B----4-:R-:W-:-:S03]  /*59f20*/  IADD3 R38, P4, R50, R3, RZ ;  /* 0x0000000332267210 */ /* 0x010fc60007f9e0ff */
[C---:B------:R-:W-:Y:S02]  /*59f30*/  IMAD.X R41, R44.reuse, 0x1, R2, P1 ;  /* 0x000000012c297824 */ /* 0x040fe400008e0602 */
[----:B------:R-:W-:Y:S01]  /*59f40*/  IMAD.X R39, R44, 0x1, R4, P4 ;  /* 0x000000012c277824 */ /* 0x000fe200020e0604 */
[----:B0-----:R-:W-:Y:S02]  /*59f50*/  IADD3 R52, P2, R50, R5, RZ ;  /* 0x0000000532347210 */ /* 0x001fe40007f5e0ff */
[----:B------:R0:W-:Y:S03]  /*59f60*/  STL.64 [R1+0x1e28], R40 ;  /* 0x001e282801007387 */ /* 0x0001e60000100a00 */
[----:B------:R-:W-:Y:S01]  /*59f70*/  IMAD.X R53, R44, 0x1, R7, P2 ;  /* 0x000000012c357824 */ /* 0x000fe200010e0607 */
[----:B------:R1:W-:Y:S01]  /*59f80*/  STL.64 [R1+0x1e20], R38 ;  /* 0x001e202601007387 */ /* 0x0003e20000100a00 */
[----:B------:R-:W-:-:S02]  /*59f90*/  SHF.R.S32.HI R42, RZ, 0x1f, R51 ;  /* 0x0000001fff2a7819 */ /* 0x000fc40000011433 */
[----:B0-----:R-:W-:Y:S01]  /*59fa0*/  IADD3 R40, P1, R50, R6, RZ ;  /* 0x0000000632287210 */ /* 0x001fe20007f3e0ff */
[----:B------:R0:W-:Y:S01]  /*59fb0*/  STL.64 [R1+0x1e18], R52 ;  /* 0x001e183401007387 */ /* 0x0001e20000100a00 */
[----:B-1----:R-:W-:-:S03]  /*59fc0*/  IADD3 R38, P4, R51, R0, RZ ;  /* 0x0000000033267210 */ /* 0x002fc60007f9e0ff */
[----:B------:R-:W-:Y:S02]  /*59fd0*/  IMAD.X R41, R44, 0x1, R8, P1 ;  /* 0x000000012c297824 */ /* 0x000fe400008e0608 */
[C---:B------:R-:W-:Y:S01]  /*59fe0*/  IMAD.X R39, R42.reuse, 0x1, R2, P4 ;  /* 0x000000012a277824 */ /* 0x040fe200020e0602 */
[C---:B0-----:R-:W-:Y:S02]  /*59ff0*/  IADD3 R52, P2, R51.reuse, R3, RZ ;  /* 0x0000000333347210 */ /* 0x041fe40007f5e0ff */
[----:B------:R0:W-:Y:S03]  /*5a000*/  STL.64 [R1+0x1e10], R40 ;  /* 0x001e102801007387 */ /* 0x0001e60000100a00 */
[----:B------:R-:W-:Y:S01]  /*5a010*/  IMAD.X R53, R42, 0x1, R4, P2 ;  /* 0x000000012a357824 */ /* 0x000fe200010e0604 */
[----:B------:R1:W-:Y:S01]  /*5a020*/  STL.64 [R1+0x1e08], R38 ;  /* 0x001e082601007387 */ /* 0x0003e20000100a00 */
[----:B------:R-:W-:-:S02]  /*5a030*/  IADD3 R50, P4, R51, R6, RZ ;  /* 0x0000000633327210 */ /* 0x000fc40007f9e0ff */
[----:B0-----:R-:W-:Y:S02]  /*5a040*/  IADD3 R40, P1, R51, R5, RZ ;  /* 0x0000000533287210 */ /* 0x001fe40007f3e0ff */
[----:B------:R-:W-:Y:S01]  /*5a050*/  SHF.R.S32.HI R44, RZ, 0x1f, R60 ;  /* 0x0000001fff2c7819 */ /* 0x000fe2000001143c */
[----:B-1----:R-:W4:Y:S02]  /*5a060*/  LDL.LU.64 R38, [R1+0x2ad8] ;  /* 0x002ad80001267983 */ /* 0x002f240000300a00 */
        /* <DEDUP_REMOVED lines=16> */
[----:B0-----:R-:W-:Y:S01]  /*5a170*/  IADD3 R40, P1, R61, R0, RZ ;  /* 0x000000003d287210 */ /* 0x001fe20007f3e0ff */
[----:B------:R-:W-:-:S04]  /*5a180*/  IMAD.X R53, R44, 0x1, R8, P2 ;  /* 0x000000012c357824 */ /* 0x000fc800010e0608 */
[C---:B------:R-:W-:Y:S01]  /*5a190*/  IMAD.X R41, R42.reuse, 0x1, R2, P1 ;  /* 0x000000012a297824 */ /* 0x040fe200008e0602 */
[----:B------:R0:W-:Y:S01]  /*5a1a0*/  STL.64 [R1+0x1dc0], R52 ;  /* 0x001dc03401007387 */ /* 0x0001e20000100a00 */
[C---:B-1----:R-:W-:Y:S02]  /*5a1b0*/  IADD3 R50, P4, R61.reuse, R3, RZ ;  /* 0x000000033d327210 */ /* 0x042fe40007f9e0ff */
[C---:B------:R-:W-:Y:S01]  /*5a1c0*/  IADD3 R60, P1, R61.reuse, R6, RZ ;  /* 0x000000063d3c7210 */ /* 0x040fe20007f3e0ff */
[----:B------:R-:W-:Y:S02]  /*5a1d0*/  IMAD.MOV.U32 R45, RZ, RZ, R47 ;  /* 0x000000ffff2d7224 */ /* 0x000fe400078e002f */
[C---:B------:R-:W-:Y:S01]  /*5a1e0*/  IMAD.X R51, R42.reuse, 0x1, R4, P4 ;  /* 0x000000012a337824 */ /* 0x040fe200020e0604 */
[----:B0-----:R-:W-:Y:S01]  /*5a1f0*/  IADD3 R52, P2, R61, R5, RZ ;  /* 0x000000053d347210 */ /* 0x001fe20007f5e0ff */
[----:B------:R0:W-:Y:S01]  /*5a200*/  STL.64 [R1+0x1db8], R40 ;  /* 0x001db82801007387 */ /* 0x0001e20000100a00 */
[----:B------:R-:W-:-:S03]  /*5a210*/  IMAD.X R61, R42, 0x1, R8, P1 ;  /* 0x000000012a3d7824 */ /* 0x000fc600008e0608 */
[----:B------:R-:W-:Y:S01]  /*5a220*/  IMAD.X R53, R42, 0x1, R7, P2 ;  /* 0x000000012a357824 */ /* 0x000fe200010e0607 */
[----:B------:R-:W-:Y:S01]  /*5a230*/  SHF.R.S32.HI R47, RZ, 0x1f, R45 ;  /* 0x0000001fff2f7819 */ /* 0x000fe2000001142d */
[----:B0-----:R-:W3:Y:S04]  /*5a240*/  LDL.LU.64 R40, [R1+0x2ad0] ;  /* 0x002ad00001287983 */ /* 0x001ee80000300a00 */
[----:B------:R0:W-:Y:S04]  /*5a250*/  STL.64 [R1+0x1db0], R50 ;  /* 0x001db03201007387 */ /* 0x0001e80000100a00 */
[----:B------:R1:W-:Y:S04]  /*5a260*/  STL.64 [R1+0x1da8], R52 ;  /* 0x001da83401007387 */ /* 0x0003e80000100a00 */
[----:B------:R2:W-:Y:S01]  /*5a270*/  STL.64 [R1+0x1d90], R60 ;  /* 0x001d903c01007387 */ /* 0x0005e20000100a00 */
[----:B0-----:R-:W-:-:S02]  /*5a280*/  IADD3 R50, P4, R45, R0, RZ ;  /* 0x000000002d327210 */ /* 0x001fc40007f9e0ff */
[----:B-1----:R-:W-:-:S03]  /*5a290*/  IADD3 R52, P2, R45, R3, RZ ;  /* 0x000000032d347210 */ /* 0x002fc60007f5e0ff */
[----:B------:R-:W-:Y:S01]  /*5a2a0*/  IMAD.X R51, R47, 0x1, R2, P4 ;  /* 0x000000012f337824 */ /* 0x000fe200020e0602 */
[----:B--2---:R-:W-:Y:S01]  /*5a2b0*/  IADD3 R60, P1, R45, R5, RZ ;  /* 0x000000052d3c7210 */ /* 0x004fe20007f3e0ff */
[----:B------:R-:W-:-:S03]  /*5a2c0*/  IMAD.X R53, R47, 0x1, R4, P2 ;  /* 0x000000012f357824 */ /* 0x000fc600010e0604 */
[----:B------:R0:W-:Y:S01]  /*5a2d0*/  STL.64 [R1+0x1da0], R50 ;  /* 0x001da03201007387 */ /* 0x0001e20000100a00 */
[----:B------:R-:W-:Y:S01]  /*5a2e0*/  IMAD.X R61, R47, 0x1, R7, P1 ;  /* 0x000000012f3d7824 */ /* 0x000fe200008e0607 */
[----:B------:R-:W-:Y:S02]  /*5a2f0*/  IADD3 R44, P4, R45, R6, RZ ;  /* 0x000000062d2c7210 */ /* 0x000fe40007f9e0ff */
[----:B------:R-:W-:Y:S01]  /*5a300*/  SHF.R.S32.HI R42, RZ, 0x1f, R54 ;  /* 0x0000001fff2a7819 */ /* 0x000fe20000011436 */
[----:B0-----:R-:W2:Y:S04]  /*5a310*/  LDL.LU.64 R50, [R1+0x2ac8] ;  /* 0x002ac80001327983 */ /* 0x001ea80000300a00 */
        /* <DEDUP_REMOVED lines=8> */
[----:B------:R1:W-:Y:S01]  /*5a3a0*/  STL.64 [R1+0x1d78], R52 ;  /* 0x001d783401007387 */ /* 0x0003e20000100a00 */
[----:B------:R-:W-:-:S03]  /*5a3b0*/  SHF.R.S32.HI R47, RZ, 0x1f, R55 ;  /* 0x0000001fff2f7819 */ /* 0x000fc60000011437 */
[----:B------:R1:W-:Y:S01]  /*5a3c0*/  STL.64 [R1+0x1d70], R60 ;  /* 0x001d703c01007387 */ /* 0x0003e20000100a00 */
[C---:B0-----:R-:W-:Y:S02]  /*5a3d0*/  IADD3 R44, P4, R54.reuse, R5, RZ ;  /* 0x00000005362c7210 */ /* 0x041fe40007f9e0ff */
[----:B-1----:R-:W-:-:S03]  /*5a3e0*/  IADD3 R52, P2, R54, R6, RZ ;  /* 0x0000000636347210 */ /* 0x002fc60007f5e0ff */
[C---:B------:R-:W-:Y:S01]  /*5a3f0*/  IMAD.X R45, R42.reuse, 0x1, R7, P4 ;  /* 0x000000012a2d7824 */ /* 0x040fe200020e0607 */
[----:B------:R-:W-:Y:S01]  /*5a400*/  IADD3 R60, P1, R55, R0, RZ ;  /* 0x00000000373c7210 */ /* 0x000fe20007f3e0ff */
[----:B------:R-:W-:-:S03]  /*5a410*/  IMAD.X R53, R42, 0x1, R8, P2 ;  /* 0x000000012a357824 */ /* 0x000fc600010e0608 */
[----:B------:R-:W-:Y:S01]  /*5a420*/  STL.64 [R1+0x1d68], R44 ;  /* 0x001d682c01007387 */ /* 0x000fe20000100a00 */
[----:B------:R-:W-:-:S03]  /*5a430*/  IMAD.X R61, R47, 0x1, R2, P1 ;  /* 0x000000012f3d7824 */ /* 0x000fc600008e0602 */
[----:B------:R-:W-:Y:S04]  /*5a440*/  STL.64 [R1+0x1d60], R52 ;  /* 0x001d603401007387 */ /* 0x000fe80000100a00 */
[----:B------:R0:W-:Y:S04]  /*5a450*/  STL.64 [R1+0x1d58], R60 ;  /* 0x001d583c01007387 */ /* 0x0001e80000100a00 */
[----:B0-----:R-:W4:Y:S01]  /*5a460*/  LDL.LU.64 R60, [R1+0x2ac0] ;  /* 0x002ac000013c7983 */ /* 0x001f220000300a00 */
[C---:B------:R-:W-:Y:S02]  /*5a470*/  IADD3 R44, P4, R55.reuse, R3, RZ ;  /* 0x00000003372c7210 */ /* 0x040fe40007f9e0ff */
[----:B------:R-:W-:-:S02]  /*5a480*/  IADD3 R52, P2, R55, R5, RZ ;  /* 0x0000000537347210 */ /* 0x000fc40007f5e0ff */
[----:B------:R-:W-:Y:S01]  /*5a490*/  IADD3 R54, P1, R55, R6, RZ ;  /* 0x0000000637367210 */ /* 0x000fe20007f3e0ff */
[C---:B------:R-:W-:Y:S02]  /*5a4a0*/  IMAD.X R45, R47.reuse, 0x1, R4, P4 ;  /* 0x000000012f2d7824 */ /* 0x040fe400020e0604 */
[C---:B------:R-:W-:Y:S02]  /*5a4b0*/  IMAD.X R53, R47.reuse, 0x1, R7, P2 ;  /* 0x000000012f357824 */ /* 0x040fe400010e0607 */
[----:B------:R-:W-:Y:S01]  /*5a4c0*/  IMAD.X R55, R47, 0x1, R8, P1 ;  /* 0x000000012f377824 */ /* 0x000fe200008e0608 */
[----:B------:R0:W-:Y:S04]  /*5a4d0*/  STL.64 [R1+0x1d50], R44 ;  /* 0x001d502c01007387 */ /* 0x0001e80000100a00 */
[----:B------:R1:W-:Y:S04]  /*5a4e0*/  STL.64 [R1+0x1d48], R52 ;  /* 0x001d483401007387 */ /* 0x0003e80000100a00 */
[----:B------:R1:W-:Y:S01]  /*5a4f0*/  STL.64 [R1+0x1d38], R54 ;  /* 0x001d383601007387 */ /* 0x0003e20000100a00 */
[----:B----4-:R-:W-:-:S02]  /*5a500*/  SHF.R.S32.HI R42, RZ, 0x1f, R61 ;  /* 0x0000001fff2a7819 */ /* 0x010fc4000001143d */
[C---:B0-----:R-:W-:Y:S02]  /*5a510*/  IADD3 R44, P4, R61.reuse, R0, RZ ;  /* 0x000000003d2c7210 */ /* 0x041fe40007f9e0ff */
[C---:B-1----:R-:W-:Y:S02]  /*5a520*/  IADD3 R52, P2, R61.reuse, R3, RZ ;  /* 0x000000033d347210 */ /* 0x042fe40007f5e0ff */
[C---:B------:R-:W-:Y:S01]  /*5a530*/  IADD3 R54, P1, R61.reuse, R5, RZ ;  /* 0x000000053d367210 */ /* 0x040fe20007f3e0ff */
[C---:B------:R-:W-:Y:S02]  /*5a540*/  IMAD.X R45, R42.reuse, 0x1, R2, P4 ;  /* 0x000000012a2d7824 */ /* 0x040fe400020e0602 */
[C---:B------:R-:W-:Y:S02]  /*5a550*/  IMAD.X R53, R42.reuse, 0x1, R4, P2 ;  /* 0x000000012a357824 */ /* 0x040fe400010e0604 */
[----:B------:R-:W-:Y:S01]  /*5a560*/  IMAD.X R55, R42, 0x1, R7, P1 ;  /* 0x000000012a377824 */ /* 0x000fe200008e0607 */
[----:B------:R0:W-:Y:S04]  /*5a570*/  STL.64 [R1+0x1d30], R44 ;  /* 0x001d302c01007387 */ /* 0x0001e80000100a00 */
[----:B------:R1:W-:Y:S04]  /*5a580*/  STL.64 [R1+0x1d28], R52 ;  /* 0x001d283401007387 */ /* 0x0003e80000100a00 */
[----:B------:R4:W-:Y:S01]  /*5a590*/  STL.64 [R1+0x1d20], R54 ;  /* 0x001d203601007387 */ /* 0x0009e20000100a00 */
[----:B0-----:R-:W-:-:S02]  /*5a5a0*/  IADD3 R44, P4, R61, R6, RZ ;  /* 0x000000063d2c7210 */ /* 0x001fc40007f9e0ff */
[----:B------:R-:W-:Y:S02]  /*5a5b0*/  SHF.R.S32.HI R61, RZ, 0x1f, R60 ;  /* 0x0000001fff3d7819 */ /* 0x000fe4000001143c */
[----:B-1----:R-:W-:Y:S01]  /*5a5c0*/  IADD3 R52, P2, R60, R0, RZ ;  /* 0x000000003c347210 */ /* 0x002fe20007f5e0ff */
[----:B------:R-:W-:Y:S01]  /*5a5d0*/  IMAD.X R45, R42, 0x1, R8, P4 ;  /* 0x000000012a2d7824 */ /* 0x000fe200020e0608 */
[----:B----4-:R-:W-:-:S03]  /*5a5e0*/  IADD3 R54, P1, R60, R3, RZ ;  /* 0x000000033c367210 */ /* 0x010fc60007f3e0ff */
        /* <DEDUP_REMOVED lines=16> */
[----:B-1----:R-:W-:-:S03]  /*5a6f0*/  IADD3 R52, P2, R59, R5, RZ ;  /* 0x000000053b347210 */ /* 0x002fc60007f5e0ff */
[C---:B------:R-:W-:Y:S01]  /*5a700*/  IMAD.X R45, R60.reuse, 0x1, R4, P4 ;  /* 0x000000013c2d7824 */ /* 0x040fe200020e0604 */
[----:B----4-:R-:W-:Y:S01]  /*5a710*/  IADD3 R54, P1, R59, R6, RZ ;  /* 0x000000063b367210 */ /* 0x010fe20007f3e0ff */
[----:B------:R-:W-:-:S03]  /*5a720*/  IMAD.X R53, R60, 0x1, R7, P2 ;  /* 0x000000013c357824 */ /* 0x000fc600010e0607 */
[----:B------:R-:W-:Y:S01]  /*5a730*/  STL.64 [R1+0x1ce8], R44 ;  /* 0x001ce82c01007387 */ /* 0x000fe20000100a00 */
[----:B------:R-:W-:-:S03]  /*5a740*/  IMAD.X R55, R60, 0x1, R8, P1 ;  /* 0x000000013c377824 */ /* 0x000fc600008e0608 */
[----:B------:R0:W-:Y:S04]  /*5a750*/  STL.64 [R1+0x1ce0], R52 ;  /* 0x001ce03401007387 */ /* 0x0001e80000100a00 */
[----:B0-----:R-:W4:Y:S04]  /*5a760*/  LDL.LU.64 R52, [R1+0x2ab8] ;  /* 0x002ab80001347983 */ /* 0x001f280000300a00 */
[----:B------:R0:W-:Y:S04]  /*5a770*/  STL.64 [R1+0x1cc8], R54 ;  /* 0x001cc83601007387 */ /* 0x0001e80000100a00 */
[----:B0-----:R-:W3:Y:S01]  /*5a780*/  LDL.LU.64 R54, [R1+0x2ab0] ;  /* 0x002ab00001367983 */ /* 0x001ee20000300a00 */
[----:B------:R-:W-:-:S02]  /*5a790*/  SHF.R.S32.HI R59, RZ, 0x1f, R56 ;  /* 0x0000001fff3b7819 */ /* 0x000fc40000011438 */
[C---:B------:R-:W-:Y:S02]  /*5a7a0*/  IADD3 R44, P4, R56.reuse, R0, RZ ;  /* 0x00000000382c7210 */ /* 0x040fe40007f9e0ff */
[----:B------:R-:W-:-:S03]  /*5a7b0*/  IADD3 R42, P2, R56, R3, RZ ;  /* 0x00000003382a7210 */ /* 0x000fc60007f5e0ff */
[C---:B------:R-:W-:Y:S02]  /*5a7c0*/  IMAD.X R45, R59.reuse, 0x1, R2, P4 ;  /* 0x000000013b2d7824 */ /* 0x040fe400020e0602 */
[----:B------:R0:W-:Y:S01]  /*5a7d0*/  STL [R1+0x1cb8], R42 ;  /* 0x001cb82a01007387 */ /* 0x0001e20000100800 */
[----:B------:R-:W-:Y:S02]  /*5a7e0*/  IMAD.MOV.U32 R60, RZ, RZ, R42 ;  /* 0x000000ffff3c7224 */ /* 0x000fe400078e002a */
[----:B------:R-:W-:Y:S01]  /*5a7f0*/  IMAD.MOV.U32 R61, RZ, RZ, R43 ;  /* 0x000000ffff3d7224 */ /* 0x000fe200078e002b */
[----:B------:R1:W-:Y:S01]  /*5a800*/  STL.64 [R1+0x1cc0], R44 ;  /* 0x001cc02c01007387 */ /* 0x0003e20000100a00 */
[----:B------:R-:W-:Y:S01]  /*5a810*/  IMAD.X R61, R59, 0x1, R4, P2 ;  /* 0x000000013b3d7824 */ /* 0x000fe200010e0604 */
[----:B0-----:R-:W-:-:S04]  /*5a820*/  IADD3 R42, P1, R56, R5, RZ ;  /* 0x00000005382a7210 */ /* 0x001fc80007f3e0ff */
[----:B------:R-:W-:Y:S01]  /*5a830*/  STL [R1+0x1cbc], R61 ;  /* 0x001cbc3d01007387 */ /* 0x000fe20000100800 */
[----:B-1----:R-:W-:Y:S01]  /*5a840*/  IADD3 R44, P4, R56, R6, RZ ;  /* 0x00000006382c7210 */ /* 0x002fe20007f9e0ff */
[----:B------:R-:W-:-:S04]  /*5a850*/  IMAD.X R43, R59, 0x1, R7, P1 ;  /* 0x000000013b2b7824 */ /* 0x000fc800008e0607 */
[----:B------:R-:W-:Y:S01]  /*5a860*/  IMAD.X R45, R59, 0x1, R8, P4 ;  /* 0x000000013b2d7824 */ /* 0x000fe200020e0608 */
[----:B------:R0:W-:Y:S04]  /*5a870*/  STL.64 [R1+0x1c78], R42 ;  /* 0x001c782a01007387 */ /* 0x0001e80000100a00 */
[----:B------:R1:W-:Y:S01]  /*5a880*/  STL.64 [R1+0x1c58], R44 ;  /* 0x001c582c01007387 */ /* 0x0003e20000100a00 */
[----:B------:R-:W-:Y:S01]  /*5a890*/  IMAD.MOV.U32 R59, RZ, RZ, R49 ;  /* 0x000000ffff3b7224 */ /* 0x000fe200078e0031 */
[----:B---3--:R-:W-:Y:S02]  /*5a8a0*/  SHF.R.S32.HI R56, RZ, 0x1f, R55 ;  /* 0x0000001fff387819 */ /* 0x008fe40000011437 */
[C---:B------:R-:W-:Y:S02]  /*5a8b0*/  IADD3 R60, P2, R55.reuse, R0, RZ ;  /* 0x00000000373c7210 */ /* 0x040fe40007f5e0ff */
[----:B0-----:R-:W-:-:S03]  /*5a8c0*/  IADD3 R42, P1, R55, R3, RZ ;  /* 0x00000003372a7210 */ /* 0x001fc60007f3e0ff */
[C---:B------:R-:W-:Y:S01]  /*5a8d0*/  IMAD.X R61, R56.reuse, 0x1, R2, P2 ;  /* 0x00000001383d7824 */ /* 0x040fe200010e0602 */
[----:B-1----:R-:W-:Y:S01]  /*5a8e0*/  IADD3 R44, P4, R55, R5, RZ ;  /* 0x00000005372c7210 */ /* 0x002fe20007f9e0ff */
[----:B------:R-:W-:-:S03]  /*5a8f0*/  IMAD.X R43, R56, 0x1, R4, P1 ;  /* 0x00000001382b7824 */ /* 0x000fc600008e0604 */
[----:B------:R0:W-:Y:S01]  /*5a900*/  STL.64 [R1+0x1c50], R60 ;  /* 0x001c503c01007387 */ /* 0x0001e20000100a00 */
[----:B------:R-:W-:-:S03]  /*5a910*/  IMAD.X R45, R56, 0x1, R7, P4 ;  /* 0x00000001382d7824 */ /* 0x000fc600020e0607 */
[----:B------:R1:W-:Y:S01]  /*5a920*/  STL.64 [R1+0x1c48], R42 ;  /* 0x001c482a01007387 */ /* 0x0003e20000100a00 */
[----:B0-----:R-:W-:Y:S02]  /*5a930*/  IADD3 R60, P2, R55, R6, RZ ;  /* 0x00000006373c7210 */ /* 0x001fe40007f5e0ff */
[----:B------:R-:W-:-:S03]  /*5a940*/  SHF.R.S32.HI R55, RZ, 0x1f, R54 ;  /* 0x0000001fff377819 */ /* 0x000fc60000011436 */
[----:B------:R-:W-:Y:S01]  /*5a950*/  IMAD.X R61, R56, 0x1, R8, P2 ;  /* 0x00000001383d7824 */ /* 0x000fe200010e0608 */
[C---:B-1----:R-:W-:Y:S01]  /*5a960*/  IADD3 R42, P1, R54.reuse, R0, RZ ;  /* 0x00000000362a7210 */ /* 0x042fe20007f3e0ff */
[----:B------:R0:W-:Y:S04]  /*5a970*/  STL.64 [R1+0x1c10], R44 ;  /* 0x001c102c01007387 */ /* 0x0001e80000100a00 */
[----:B------:R1:W-:Y:S01]  /*5a980*/  STL.64 [R1+0x1bf0], R60 ;  /* 0x001bf03c01007387 */ /* 0x0003e20000100a00 */
[----:B------:R-:W-:Y:S01]  /*5a990*/  IMAD.X R43, R55, 0x1, R2, P1 ;  /* 0x00000001372b7824 */ /* 0x000fe200008e0602 */
[C---:B0-----:R-:W-:Y:S02]  /*5a9a0*/  IADD3 R44, P4, R54.reuse, R3, RZ ;  /* 0x00000003362c7210 */ /* 0x041fe40007f9e0ff */
[----:B-1----:R-:W-:-:S03]  /*5a9b0*/  IADD3 R60, P2, R54, R5, RZ ;  /* 0x00000005363c7210 */ /* 0x002fc60007f5e0ff */
[C---:B------:R-:W-:Y:S01]  /*5a9c0*/  IMAD.X R45, R55.reuse, 0x1, R4, P4 ;  /* 0x00000001372d7824 */ /* 0x040fe200020e0604 */
[----:B------:R0:W-:Y:S01]  /*5a9d0*/  STL.64 [R1+0x1be8], R42 ;  /* 0x001be82a01007387 */ /* 0x0001e20000100a00 */
[----:B------:R-:W-:-:S03]  /*5a9e0*/  IMAD.X R61, R55, 0x1, R7, P2 ;  /* 0x00000001373d7824 */ /* 0x000fc600010e0607 */
[----:B------:R1:W-:Y:S04]  /*5a9f0*/  STL.64 [R1+0x1be0], R44 ;  /* 0x001be02c01007387 */ /* 0x0003e80000100a00 */
[----:B------:R3:W-:Y:S01]  /*5aa00*/  STL.64 [R1+0x1bc8], R60 ;  /* 0x001bc83c01007387 */ /* 0x0007e20000100a00 */
[----:B0-----:R-:W-:Y:S02]  /*5aa10*/  IADD3 R42, P1, R54, R6, RZ ;  /* 0x00000006362a7210 */ /* 0x001fe40007f3e0ff */
[----:B----4-:R-:W-:Y:S02]  /*5aa20*/  SHF.R.S32.HI R54, RZ, 0x1f, R53 ;  /* 0x0000001fff367819 */ /* 0x010fe40000011435 */
[----:B-1----:R-:W-:Y:S01]  /*5aa30*/  IADD3 R44, P4, R53, R0, RZ ;  /* 0x00000000352c7210 */ /* 0x002fe20007f9e0ff */
[----:B------:R-:W-:-:S02]  /*5aa40*/  IMAD.X R43, R55, 0x1, R8, P1 ;  /* 0x00000001372b7824 */ /* 0x000fc400008e0608 */
[----:B---3--:R-:W-:Y:S01]  /*5aa50*/  IMAD.MOV.U32 R60, RZ, RZ, R46 ;  /* 0x000000ffff3c7224 */ /* 0x008fe200078e002e */
[C---:B------:R-:W-:Y:S01]  /*5aa60*/  IADD3 R46, P2, R53.reuse, R3, RZ ;  /* 0x00000003352e7210 */ /* 0x040fe20007f5e0ff */
[C---:B------:R-:W-:Y:S01]  /*5aa70*/  IMAD.X R45, R54.reuse, 0x1, R2, P4 ;  /* 0x00000001362d7824 */ /* 0x040fe200020e0602 */
[----:B------:R0:W-:Y:S03]  /*5aa80*/  STL.64 [R1+0x1ba0], R42 ;  /* 0x001ba02a01007387 */ /* 0x0001e60000100a00 */
[----:B------:R-:W-:Y:S01]  /*5aa90*/  IMAD.X R47, R54, 0x1, R4, P2 ;  /* 0x00000001362f7824 */ /* 0x000fe200010e0604 */
[----:B------:R1:W-:Y:S04]  /*5aaa0*/  STL.64 [R1+0x1b98], R44 ;  /* 0x001b982c01007387 */ /* 0x0003e80000100a00 */
[----:B------:R3:W-:Y:S01]  /*5aab0*/  STL.64 [R1+0x1b90], R46 ;  /* 0x001b902e01007387 */ /* 0x0007e20000100a00 */
[----:B0-----:R-:W-:-:S02]  /*5aac0*/  IADD3 R42, P1, R53, R5, RZ ;  /* 0x00000005352a7210 */ /* 0x001fc40007f3e0ff */
[----:B-1----:R-:W-:-:S03]  /*5aad0*/  IADD3 R44, P4, R53, R6, RZ ;  /* 0x00000006352c7210 */ /* 0x002fc60007f9e0ff */
[----:B------:R-:W-:Y:S01]  /*5aae0*/  IMAD.X R43, R54, 0x1, R7, P1 ;  /* 0x00000001362b7824 */ /* 0x000fe200008e0607 */
[----:B------:R-:W-:Y:S02]  /*5aaf0*/  SHF.R.S32.HI R53, RZ, 0x1f, R52 ;  /* 0x0000001fff357819 */ /* 0x000fe40000011434 */
[----:B---3--:R-:W-:Y:S01]  /*5ab00*/  IADD3 R46, P2, R52, R0, RZ ;  /* 0x00000000342e7210 */ /* 0x008fe20007f5e0ff */
[----:B------:R-:W-:Y:S01]  /*5ab10*/  IMAD.X R45, R54, 0x1, R8, P4 ;  /* 0x00000001362d7824 */ /* 0x000fe200020e0608 */
[----:B------:R0:W-:Y:S03]  /*5ab20*/  STL.64 [R1+0x1b70], R42 ;  /* 0x001b702a01007387 */ /* 0x0001e60000100a00 */
[----:B------:R-:W-:Y:S01]  /*5ab30*/  IMAD.X R47, R53, 0x1, R2, P2 ;  /* 0x00000001352f7824 */ /* 0x000fe200010e0602 */
[----:B------:R1:W-:Y:S01]  /*5ab40*/  STL.64 [R1+0x1b50], R44 ;  /* 0x001b502c01007387 */ /* 0x0003e20000100a00 */
[----:B------:R-:W-:-:S03]  /*5ab50*/  IMAD.MOV.U32 R61, RZ, RZ, R48 ;  /* 0x000000ffff3d7224 */ /* 0x000fc600078e0030 */
[----:B------:R3:W-:Y:S01]  /*5ab60*/  STL.64 [R1+0x1b48], R46 ;  /* 0x001b482e01007387 */ /* 0x0007e20000100a00 */
[C---:B0-----:R-:W-:Y:S02]  /*5ab70*/  IADD3 R42, P1, R52.reuse, R3, RZ ;  /* 0x00000003342a7210 */ /* 0x041fe40007f3e0ff */
[----:B-1----:R-:W-:-:S03]  /*5ab80*/  IADD3 R44, P4, R52, R5, RZ ;  /* 0x00000005342c7210 */ /* 0x002fc60007f9e0ff */
[----:B------:R-:W-:Y:S01]  /*5ab90*/  IMAD.X R43, R53, 0x1, R4, P1 ;  /* 0x00000001352b7824 */ /* 0x000fe200008e0604 */
[----:B--2---:R-:W-:Y:S02]  /*5aba0*/  IADD3 R48, P1, R51, R0, RZ ;  /* 0x0000000033307210 */ /* 0x004fe40007f3e0ff */
[----:B---3--:R-:W-:Y:S02]  /*5abb0*/  IADD3 R46, P2, R52, R6, RZ ;  /* 0x00000006342e7210 */ /* 0x008fe40007f5e0ff */
[----:B------:R-:W-:Y:S01]  /*5abc0*/  SHF.R.S32.HI R52, RZ, 0x1f, R51 ;  /* 0x0000001fff347819 */ /* 0x000fe20000011433 */
[C---:B------:R-:W-:Y:S02]  /*5abd0*/  IMAD.X R45, R53.reuse, 0x1, R7, P4 ;  /* 0x00000001352d7824 */ /* 0x040fe400020e0607 */
[----:B------:R-:W-:Y:S01]  /*5abe0*/  IMAD.X R47, R53, 0x1, R8, P2 ;  /* 0x00000001352f7824 */ /* 0x000fe200010e0608 */
[----:B------:R0:W-:Y:S01]  /*5abf0*/  STL.64 [R1+0x1b40], R42 ;  /* 0x001b402a01007387 */ /* 0x0001e20000100a00 */
[----:B------:R-:W-:-:S03]  /*5ac00*/  IMAD.X R49, R52, 0x1, R2, P1 ;  /* 0x0000000134317824 */ /* 0x000fc600008e0602 */
[----:B0-----:R-:W2:Y:S04]  /*5ac10*/  LDL.LU.64 R42, [R1+0x2aa8] ;  /* 0x002aa800012a7983 */ /* 0x001ea80000300a00 */
[----:B------:R0:W-:Y:S04]  /*5ac20*/  STL.64 [R1+0x1b30], R44 ;  /* 0x001b302c01007387 */ /* 0x0001e80000100a00 */
[----:B------:R1:W-:Y:S04]  /*5ac30*/  STL.64 [R1+0x1b08], R46 ;  /* 0x001b082e01007387 */ /* 0x0003e80000100a00 */
[----:B------:R3:W-:Y:S01]  /*5ac40*/  STL.64 [R1+0x1b00], R48 ;  /* 0x001b003001007387 */ /* 0x0007e20000100a00 */
[----:B0-----:R-:W-:-:S02]  /*5ac50*/  IADD3 R44, P4, R51, R3, RZ ;  /* 0x00000003332c7210 */ /* 0x001fc40007f9e0ff */
[----:B-1----:R-:W-:-:S03]  /*5ac60*/  IADD3 R46, P2, R51, R5, RZ ;  /* 0x00000005332e7210 */ /* 0x002fc60007f5e0ff */
[C---:B------:R-:W-:Y:S01]  /*5ac70*/  IMAD.X R45, R52.reuse, 0x1, R4, P4 ;  /* 0x00000001342d7824 */ /* 0x040fe200020e0604 */
[----:B---3--:R-:W-:Y:S01]  /*5ac80*/  IADD3 R48, P1, R51, R6, RZ ;  /* 0x0000000633307210 */ /* 0x008fe20007f3e0ff */
[----:B------:R-:W-:-:S03]  /*5ac90*/  IMAD.X R47, R52, 0x1, R7, P2 ;  /* 0x00000001342f7824 */ /* 0x000fc600010e0607 */
[----:B------:R-:W-:Y:S01]  /*5aca0*/  STL.64 [R1+0x1af8], R44 ;  /* 0x001af82c01007387 */ /* 0x000fe20000100a00 */
[----:B------:R-:W-:-:S03]  /*5acb0*/  IMAD.X R49, R52, 0x1, R8, P1 ;  /* 0x0000000134317824 */ /* 0x000fc600008e0608 */
[----:B------:R-:W-:Y:S04]  /*5acc0*/  STL.64 [R1+0x1ae8], R46 ;  /* 0x001ae82e01007387 */ /* 0x000fe80000100a00 */
[----:B------:R0:W-:Y:S04]  /*5acd0*/  STL.64 [R1+0x1ac8], R48 ;  /* 0x001ac83001007387 */ /* 0x0001e80000100a00 */
[----:B0-----:R-:W3:Y:S01]  /*5ace0*/  LDL.LU.64 R48, [R1+0x2aa0] ;  /* 0x002aa00001307983 */ /* 0x001ee20000300a00 */
[----:B------:R-:W-:Y:S02]  /*5acf0*/  SHF.R.S32.HI R51, RZ, 0x1f, R50 ;  /* 0x0000001fff337819 */ /* 0x000fe40000011432 */
[----:B------:R-:W-:-:S02]  /*5ad00*/  IADD3 R44, P4, R50, R0, RZ ;  /* 0x00000000322c7210 */ /* 0x000fc40007f9e0ff */
[----:B------:R-:W-:-:S03]  /*5ad10*/  IADD3 R46, P2, R50, R3, RZ ;  /* 0x00000003322e7210 */ /* 0x000fc60007f5e0ff */
[C---:B------:R-:W-:Y:S02]  /*5ad20*/  IMAD.X R45, R51.reuse, 0x1, R2, P4 ;  /* 0x00000001332d7824 */ /* 0x040fe400020e0602 */
[C---:B------:R-:W-:Y:S01]  /*5ad30*/  IMAD.X R47, R51.reuse, 0x1, R4, P2 ;  /* 0x00000001332f7824 */ /* 0x040fe200010e0604 */
[C---:B------:R-:W-:Y:S02]  /*5ad40*/  IADD3 R52, P1, R50.reuse, R5, RZ ;  /* 0x0000000532347210 */ /* 0x040fe40007f3e0ff */
[----:B------:R0:W-:Y:S04]  /*5ad50*/  STL.64 [R1+0x1ac0], R44 ;  /* 0x001ac02c01007387 */ /* 0x0001e80000100a00 */
[----:B------:R1:W-:Y:S01]  /*5ad60*/  STL.64 [R1+0x1ab8], R46 ;  /* 0x001ab82e01007387 */ /* 0x0003e20000100a00 */
[----:B------:R-:W-:Y:S01]  /*5ad70*/  IMAD.X R53, R51, 0x1, R7, P1 ;  /* 0x0000000133357824 */ /* 0x000fe200008e0607 */
[----:B0-----:R-:W-:-:S04]  /*5ad80*/  IADD3 R44, P4, R50, R6, RZ ;  /* 0x00000006322c7210 */ /* 0x001fc80007f9e0ff */
[----:B------:R0:W-:Y:S01]  /*5ad90*/  STL.64 [R1+0x1aa8], R52 ;  /* 0x001aa83401007387 */ /* 0x0001e20000100a00 */
[----:B------:R-:W-:-:S05]  /*5ada0*/  IMAD.X R45, R51, 0x1, R8, P4 ;  /* 0x00000001332d7824 */ /* 0x000fca00020e0608 */
[----:B------:R4:W-:Y:S01]  /*5adb0*/  STL.64 [R1+0x1a88], R44 ;  /* 0x001a882c01007387 */ /* 0x0009e20000100a00 */
[----:B---3--:R-:W-:Y:S02]  /*5adc0*/  SHF.R.S32.HI R50, RZ, 0x1f, R49 ;  /* 0x0000001fff327819 */ /* 0x008fe40000011431 */
[C---:B-1----:R-:W-:Y:S02]  /*5add0*/  IADD3 R46, P2, R49.reuse, R0, RZ ;  /* 0x00000000312e7210 */ /* 0x042fe40007f5e0ff */
[----:B0-----:R-:W-:-:S03]  /*5ade0*/  IADD3 R52, P1, R49, R3, RZ ;  /* 0x0000000331347210 */ /* 0x001fc60007f3e0ff */
[C---:B------:R-:W-:Y:S01]  /*5adf0*/  IMAD.X R47, R50.reuse, 0x1, R2, P2 ;  /* 0x00000001322f7824 */ /* 0x040fe200010e0602 */
[----:B----4-:R-:W-:Y:S01]  /*5ae00*/  IADD3 R44, P4, R49, R5, RZ ;  /* 0x00000005312c7210 */ /* 0x010fe20007f9e0ff */
[----:B------:R-:W-:-:S03]  /*5ae10*/  IMAD.X R53, R50, 0x1, R4, P1 ;  /* 0x0000000132357824 */ /* 0x000fc600008e0604 */
[----:B------:R0:W-:Y:S01]  /*5ae20*/  STL.64 [R1+0x1a80], R46 ;  /* 0x001a802e01007387 */ /* 0x0001e20000100a00 */
[----:B------:R-:W-:-:S03]  /*5ae30*/  IMAD.X R45, R50, 0x1, R7, P4 ;  /* 0x00000001322d7824 */ /* 0x000fc600020e0607 */
[----:B------:R-:W-:Y:S01]  /*5ae40*/  STL.64 [R1+0x1a78], R52 ;  /* 0x001a783401007387 */ /* 0x000fe20000100a00 */
[----:B0-----:R-:W-:-:S03]  /*5ae50*/  IADD3 R46, P2, R49, R6, RZ ;  /* 0x00000006312e7210 */ /* 0x001fc60007f5e0ff */
[----:B------:R0:W-:Y:S02]  /*5ae60*/  STL.64 [R1+0x1a68], R44 ;  /* 0x001a682c01007387 */ /* 0x0001e40000100a00 */
[----:B------:R-:W-:Y:S02]  /*5ae70*/  IMAD.X R47, R50, 0x1, R8, P2 ;  /* 0x00000001322f7824 */ /* 0x000fe400010e0608 */
[----:B0-----:R-:W3:Y:S04]  /*5ae80*/  LDL.LU.64 R44, [R1+0x2a98] ;  /* 0x002a9800012c7983 */ /* 0x001ee80000300a00 */
[----:B------:R0:W-:Y:S04]  /*5ae90*/  STL.64 [R1+0x1a48], R46 ;  /* 0x001a482e01007387 */ /* 0x0001e80000100a00 */
[----:B0-----:R-:W4:Y:S01]  /*5aea0*/  LDL.LU.64 R46, [R1+0x2a90] ;  /* 0x002a9000012e7983 */ /* 0x001f220000300a00 */
        /* <DEDUP_REMOVED lines=16> */
[----:B----4-:R-:W-:Y:S02]  /*5afb0*/  SHF.R.S32.HI R48, RZ, 0x1f, R47 ;  /* 0x0000001fff307819 */ /* 0x010fe4000001142f */
        /* <DEDUP_REMOVED lines=15> */
[C---:B------:R-:W-:Y:S02]  /*5b0b0*/  IADD3 R48, P2, R46.reuse, R6, RZ ;  /* 0x000000062e307210 */ /* 0x040fe40007f5e0ff */
[----:B0-----:R-:W-:-:S02]  /*5b0c0*/  IADD3 R52, P1, R46, R3, RZ ;  /* 0x000000032e347210 */ /* 0x001fc40007f3e0ff */
[----:B-1----:R-:W-:-:S03]  /*5b0d0*/  IADD3 R50, P4, R46, R5, RZ ;  /* 0x000000052e327210 */ /* 0x002fc60007f9e0ff */
[C---:B------:R-:W-:Y:S01]  /*5b0e0*/  IMAD.X R53, R47.reuse, 0x1, R4, P1 ;  /* 0x000000012f357824 */ /* 0x040fe200008e0604 */
[----:B------:R-:W-:Y:S01]  /*5b0f0*/  STL.64 [R1+0x1968], R54 ;  /* 0x0019683601007387 */ /* 0x000fe20000100a00 */
[C---:B------:R-:W-:Y:S02]  /*5b100*/  IMAD.X R49, R47.reuse, 0x1, R8, P2 ;  /* 0x000000012f317824 */ /* 0x040fe400010e0608 */
[----:B------:R-:W-:Y:S01]  /*5b110*/  IMAD.X R51, R47, 0x1, R7, P4 ;  /* 0x000000012f337824 */ /* 0x000fe200020e0607 */
[----:B------:R0:W-:Y:S01]  /*5b120*/  STL.64 [R1+0x1960], R52 ;  /* 0x0019603401007387 */ /* 0x0001e20000100a00 */
[----:B---3--:R-:W-:-:S03]  /*5b130*/  SHF.R.S32.HI R46, RZ, 0x1f, R45 ;  /* 0x0000001fff2e7819 */ /* 0x008fc6000001142d */
[----:B------:R1:W-:Y:S04]  /*5b140*/  STL.64 [R1+0x1948], R50 ;  /* 0x0019483201007387 */ /* 0x0003e80000100a00 */
[----:B------:R3:W-:Y:S01]  /*5b150*/  STL.64 [R1+0x1920], R48 ;  /* 0x0019203001007387 */ /* 0x0007e20000100a00 */
[C---:B0-----:R-:W-:Y:S02]  /*5b160*/  IADD3 R52, P1, R45.reuse, R0, RZ ;  /* 0x000000002d347210 */ /* 0x041fe40007f3e0ff */
[----:B-1----:R-:W-:-:S03]  /*5b170*/  IADD3 R50, P4, R45, R3, RZ ;  /* 0x000000032d327210 */ /* 0x002fc60007f9e0ff */
[C---:B------:R-:W-:Y:S01]  /*5b180*/  IMAD.X R53, R46.reuse, 0x1, R2, P1 ;  /* 0x000000012e357824 */ /* 0x040fe200008e0602 */
[----:B---3--:R-:W-:Y:S01]  /*5b190*/  IADD3 R48, P2, R45, R5, RZ ;  /* 0x000000052d307210 */ /* 0x008fe20007f5e0ff */
[----:B------:R-:W-:-:S03]  /*5b1a0*/  IMAD.X R51, R46, 0x1, R4, P4 ;  /* 0x000000012e337824 */ /* 0x000fc600020e0604 */
[----:B------:R0:W-:Y:S01]  /*5b1b0*/  STL.64 [R1+0x1918], R52 ;  /* 0x0019183401007387 */ /* 0x0001e20000100a00 */
[----:B------:R-:W-:-:S03]  /*5b1c0*/  IMAD.X R49, R46, 0x1, R7, P2 ;  /* 0x000000012e317824 */ /* 0x000fc600010e0607 */
[----:B------:R1:W-:Y:S04]  /*5b1d0*/  STL.64 [R1+0x1910], R50 ;  /* 0x0019103201007387 */ /* 0x0003e80000100a00 */
[----:B------:R3:W-:Y:S01]  /*5b1e0*/  STL.64 [R1+0x18f0], R48 ;  /* 0x0018f03001007387 */ /* 0x0007e20000100a00 */
[----:B0-----:R-:W-:Y:S02]  /*5b1f0*/  IADD3 R52, P1, R45, R6, RZ ;  /* 0x000000062d347210 */ /* 0x001fe40007f3e0ff */
[----:B------:R-:W-:Y:S02]  /*5b200*/  SHF.R.S32.HI R45, RZ, 0x1f, R44 ;  /* 0x0000001fff2d7819 */ /* 0x000fe4000001142c */
[----:B-1----:R-:W-:Y:S01]  /*5b210*/  IADD3 R50, P4, R44, R0, RZ ;  /* 0x000000002c327210 */ /* 0x002fe20007f9e0ff */
[----:B------:R-:W-:Y:S01]  /*5b220*/  IMAD.X R53, R46, 0x1, R8, P1 ;  /* 0x000000012e357824 */ /* 0x000fe200008e0608 */
[----:B---3--:R-:W-:-:S03]  /*5b230*/  IADD3 R48, P2, R44, R3, RZ ;  /* 0x000000032c307210 */ /* 0x008fc60007f5e0ff */
[C---:B------:R-:W-:Y:S01]  /*5b240*/  IMAD.X R51, R45.reuse, 0x1, R2, P4 ;  /* 0x000000012d337824 */ /* 0x040fe200020e0602 */
[----:B------:R0:W-:Y:S01]  /*5b250*/  STL.64 [R1+0x18e0], R52 ;  /* 0x0018e03401007387 */ /* 0x0001e20000100a00 */
[----:B------:R-:W-:-:S03]  /*5b260*/  IMAD.X R49, R45, 0x1, R4, P2 ;  /* 0x000000012d317824 */ /* 0x000fc600010e0604 */
[----:B------:R1:W-:Y:S04]  /*5b270*/  STL.64 [R1+0x18d8], R50 ;  /* 0x0018d83201007387 */ /* 0x0003e80000100a00 */
[----:B------:R3:W-:Y:S01]  /*5b280*/  STL.64 [R1+0x18d0], R48 ;  /* 0x0018d03001007387 */ /* 0x0007e20000100a00 */
[C---:B0-----:R-:W-:Y:S02]  /*5b290*/  IADD3 R52, P1, R44.reuse, R5, RZ ;  /* 0x000000052c347210 */ /* 0x041fe40007f3e0ff */
[----:B-1----:R-:W-:Y:S02]  /*5b2a0*/  IADD3 R50, P4, R44, R6, RZ ;  /* 0x000000062c327210 */ /* 0x002fe40007f9e0ff */
[----:B--2---:R-:W-:Y:S02]  /*5b2b0*/  SHF.R.S32.HI R44, RZ, 0x1f, R43 ;  /* 0x0000001fff2c7819 */ /* 0x004fe4000001142b */
[----:B---3--:R-:W-:Y:S01]  /*5b2c0*/  IADD3 R48, P2, R43, R0, RZ ;  /* 0x000000002b307210 */ /* 0x008fe20007f5e0ff */
[----:B------:R-:W-:Y:S01]  /*5b2d0*/  IMAD.X R53, R45, 0x1, R7, P1 ;  /* 0x000000012d357824 */ /* 0x000fe200008e0607 */
[----:B------:R-:W-:Y:S01]  /*5b2e0*/  IADD3 R46, P1, R43, R3, RZ ;  /* 0x000000032b2e7210 */ /* 0x000fe20007f3e0ff */
[----:B------:R-:W-:-:S02]  /*5b2f0*/  IMAD.X R51, R45, 0x1, R8, P4 ;  /* 0x000000012d337824 */ /* 0x000fc400020e0608 */
[C---:B------:R-:W-:Y:S02]  /*5b300*/  IMAD.X R49, R44.reuse, 0x1, R2, P2 ;  /* 0x000000012c317824 */ /* 0x040fe400010e0602 */
[----:B------:R-:W-:Y:S01]  /*5b310*/  IMAD.X R47, R44, 0x1, R4, P1 ;  /* 0x000000012c2f7824 */ /* 0x000fe200008e0604 */
[----:B------:R0:W-:Y:S04]  /*5b320*/  STL.64 [R1+0x1890], R50 ;  /* 0x0018903201007387 */ /* 0x0001e80000100a00 */
[----:B------:R-:W-:Y:S04]  /*5b330*/  STL.64 [R1+0x18b8], R52 ;  /* 0x0018b83401007387 */ /* 0x000fe80000100a00 */
[----:B------:R1:W-:Y:S01]  /*5b340*/  STL.64 [R1+0x18b0], R48 ;  /* 0x0018b03001007387 */ /* 0x0003e20000100a00 */
[----:B0-----:R-:W-:-:S03]  /*5b350*/  IADD3 R50, P4, R43, R5, RZ ;  /* 0x000000052b327210 */ /* 0x001fc60007f9e0ff */
[----:B------:R0:W-:Y:S02]  /*5b360*/  STL.64 [R1+0x18a8], R46 ;  /* 0x0018a82e01007387 */ /* 0x0001e40000100a00 */
[----:B------:R-:W-:Y:S01]  /*5b370*/  IMAD.X R51, R44, 0x1, R7, P4 ;  /* 0x000000012c337824 */ /* 0x000fe200020e0607 */
[----:B-1----:R-:W-:Y:S02]  /*5b380*/  IADD3 R48, P2, R43, R6, RZ ;  /* 0x000000062b307210 */ /* 0x002fe40007f5e0ff */
[----:B------:R-:W-:Y:S02]  /*5b390*/  SHF.R.S32.HI R43, RZ, 0x1f, R42 ;  /* 0x0000001fff2b7819 */ /* 0x000fe4000001142a */
[----:B0-----:R-:W-:Y:S01]  /*5b3a0*/  IADD3 R46, P1, R42, R0, RZ ;  /* 0x000000002a2e7210 */ /* 0x001fe20007f3e0ff */
[----:B------:R-:W-:Y:S01]  /*5b3b0*/  IMAD.X R49, R44, 0x1, R8, P2 ;  /* 0x000000012c317824 */ /* 0x000fe200010e0608 */
[----:B------:R0:W-:Y:S03]  /*5b3c0*/  STL.64 [R1+0x1888], R50 ;  /* 0x0018883201007387 */ /* 0x0001e60000100a00 */
[----:B------:R-:W-:Y:S01]  /*5b3d0*/  IMAD.X R47, R43, 0x1, R2, P1 ;  /* 0x000000012b2f7824 */ /* 0x000fe200008e0602 */
[----:B------:R1:W-:Y:S04]  /*5b3e0*/  STL.64 [R1+0x1860], R48 ;  /* 0x0018603001007387 */ /* 0x0003e80000100a00 */
[----:B------:R2:W-:Y:S01]  /*5b3f0*/  STL.64 [R1+0x1858], R46 ;  /* 0x0018582e01007387 */ /* 0x0005e20000100a00 */
[----:B0-----:R-:W-:-:S02]  /*5b400*/  IADD3 R50, P4, R42, R3, RZ ;  /* 0x000000032a327210 */ /* 0x001fc40007f9e0ff */
[----:B-1----:R-:W-:-:S03]  /*5b410*/  IADD3 R48, P2, R42, R5, RZ ;  /* 0x000000052a307210 */ /* 0x002fc60007f5e0ff */
[----:B------:R-:W-:Y:S01]  /*5b420*/  IMAD.X R51, R43, 0x1, R4, P4 ;  /* 0x000000012b337824 */ /* 0x000fe200020e0604 */
[----:B------:R-:W-:Y:S02]  /*5b430*/  IADD3 R44, P4, R41, R0, RZ ;  /* 0x00000000292c7210 */ /* 0x000fe40007f9e0ff */
[----:B--2---:R-:W-:Y:S01]  /*5b440*/  IADD3 R46, P1, R42, R6, RZ ;  /* 0x000000062a2e7210 */ /* 0x004fe20007f3e0ff */
[----:B------:R-:W-:Y:S01]  /*5b450*/  IMAD.X R49, R43, 0x1, R7, P2 ;  /* 0x000000012b317824 */ /* 0x000fe200010e0607 */
[----:B------:R-:W-:-:S03]  /*5b460*/  SHF.R.S32.HI R42, RZ, 0x1f, R41 ;  /* 0x0000001fff2a7819 */ /* 0x000fc60000011429 */
[----:B------:R-:W-:Y:S01]  /*5b470*/  IMAD.X R47, R43, 0x1, R8, P1 ;  /* 0x000000012b2f7824 */ /* 0x000fe200008e0608 */
[----:B------:R0:W-:Y:S01]  /*5b480*/  STL.64 [R1+0x1830], R48 ;  /* 0x0018303001007387 */ /* 0x0001e20000100a00 */
[----:B------:R-:W-:-:S03]  /*5b490*/  IMAD.X R45, R42, 0x1, R2, P4 ;  /* 0x000000012a2d7824 */ /* 0x000fc600020e0602 */
[----:B------:R-:W-:Y:S04]  /*5b4a0*/  STL.64 [R1+0x1850], R50 ;  /* 0x0018503201007387 */ /* 0x000fe80000100a00 */
[----:B------:R1:W-:Y:S01]  /*5b4b0*/  STL.64 [R1+0x1810], R46 ;  /* 0x0018102e01007387 */ /* 0x0003e20000100a00 */
[----:B0-----:R-:W-:-:S03]  /*5b4c0*/  IADD3 R48, P2, R41, R3, RZ ;  /* 0x0000000329307210 */ /* 0x001fc60007f5e0ff */
[----:B------:R0:W-:Y:S02]  /*5b4d0*/  STL.64 [R1+0x1808], R44 ;  /* 0x0018082c01007387 */ /* 0x0001e40000100a00 */
[----:B------:R-:W-:Y:S01]  /*5b4e0*/  IMAD.X R49, R42, 0x1, R4, P2 ;  /* 0x000000012a317824 */ /* 0x000fe200010e0604 */
[C---:B-1----:R-:W-:Y:S02]  /*5b4f0*/  IADD3 R46, P1, R41.reuse, R5, RZ ;  /* 0x00000005292e7210 */ /* 0x042fe40007f3e0ff */
[----:B0-----:R-:W-:-:S03]  /*5b500*/  IADD3 R44, P4, R41, R6, RZ ;  /* 0x00000006292c7210 */ /* 0x001fc60007f9e0ff */
[C---:B------:R-:W-:Y:S01]  /*5b510*/  IMAD.X R47, R42.reuse, 0x1, R7, P1 ;  /* 0x000000012a2f7824 */ /* 0x040fe200008e0607 */
[----:B------:R0:W-:Y:S01]  /*5b520*/  STL.64 [R1+0x1800], R48 ;  /* 0x0018003001007387 */ /* 0x0001e20000100a00 */
[----:B------:R-:W-:Y:S01]  /*5b530*/  SHF.R.S32.HI R41, RZ, 0x1f, R40 ;  /* 0x0000001fff297819 */ /* 0x000fe20000011428 */
[----:B------:R-:W-:Y:S02]  /*5b540*/  IMAD.X R45, R42, 0x1, R8, P4 ;  /* 0x000000012a2d7824 */ /* 0x000fe400020e0608 */
[----:B------:R1:W-:Y:S04]  /*5b550*/  STL.64 [R1+0x17f0], R46 ;  /* 0x0017f02e01007387 */ /* 0x0003e80000100a00 */
[----:B------:R2:W-:Y:S01]  /*5b560*/  STL.64 [R1+0x17d0], R44 ;  /* 0x0017d02c01007387 */ /* 0x0005e20000100a00 */
[----:B0-----:R-:W-:-:S02]  /*5b570*/  IADD3 R48, P2, R40, R0, RZ ;  /* 0x0000000028307210 */ /* 0x001fc40007f5e0ff */
[----:B-1----:R-:W-:-:S03]  /*5b580*/  IADD3 R46, P1, R40, R3, RZ ;  /* 0x00000003282e7210 */ /* 0x002fc60007f3e0ff */
[C---:B------:R-:W-:Y:S01]  /*5b590*/  IMAD.X R49, R41.reuse, 0x1, R2, P2 ;  /* 0x0000000129317824 */ /* 0x040fe200010e0602 */
[C---:B------:R-:W-:Y:S02]  /*5b5a0*/  IADD3 R42, P2, R40.reuse, R6, RZ ;  /* 0x00000006282a7210 */ /* 0x040fe40007f5e0ff */
[----:B--2---:R-:W-:Y:S01]  /*5b5b0*/  IADD3 R44, P4, R40, R5, RZ ;  /* 0x00000005282c7210 */ /* 0x004fe20007f9e0ff */
[C---:B------:R-:W-:Y:S01]  /*5b5c0*/  IMAD.X R47, R41.reuse, 0x1, R4, P1 ;  /* 0x00000001292f7824 */ /* 0x040fe200008e0604 */
[----:B------:R-:W-:Y:S01]  /*5b5d0*/  STL.64 [R1+0x17c8], R48 ;  /* 0x0017c83001007387 */ /* 0x000fe20000100a00 */
[C---:B------:R-:W-:Y:S02]  /*5b5e0*/  IMAD.X R43, R41.reuse, 0x1, R8, P2 ;  /* 0x00000001292b7824 */ /* 0x040fe400010e0608 */
[----:B------:R-:W-:Y:S01]  /*5b5f0*/  IMAD.X R45, R41, 0x1, R7, P4 ;  /* 0x00000001292d7824 */ /* 0x000fe200020e0607 */
[----:B------:R0:W-:Y:S01]  /*5b600*/  STL.64 [R1+0x17c0], R46 ;  /* 0x0017c02e01007387 */ /* 0x0001e20000100a00 */
[----:B------:R-:W-:-:S03]  /*5b610*/  SHF.R.S32.HI R40, RZ, 0x1f, R39 ;  /* 0x0000001fff287819 */ /* 0x000fc60000011427 */
[----:B------:R1:W-:Y:S04]  /*5b620*/  STL.64 [R1+0x17b0], R44 ;  /* 0x0017b02c01007387 */ /* 0x0003e80000100a00 */
[----:B------:R2:W-:Y:S01]  /*5b630*/  STL.64 [R1+0x1790], R42 ;  /* 0x0017902a01007387 */ /* 0x0005e20000100a00 */
[C---:B0-----:R-:W-:Y:S02]  /*5b640*/  IADD3 R46, P1, R39.reuse, R0, RZ ;  /* 0x00000000272e7210 */ /* 0x041fe40007f3e0ff */
[----:B-1----:R-:W-:-:S03]  /*5b650*/  IADD3 R44, P4, R39, R3, RZ ;  /* 0x00000003272c7210 */ /* 0x002fc60007f9e0ff */
[C---:B------:R-:W-:Y:S01]  /*5b660*/  IMAD.X R47, R40.reuse, 0x1, R2, P1 ;  /* 0x00000001282f7824 */ /* 0x040fe200008e0602 */
[----:B--2---:R-:W-:Y:S01]  /*5b670*/  IADD3 R42, P2, R39, R5, RZ ;  /* 0x00000005272a7210 */ /* 0x004fe20007f5e0ff */
        /* <DEDUP_REMOVED lines=9> */
[----:B--2---:R-:W-:-:S03]  /*5b710*/  IADD3 R42, P2, R38, R3, RZ ;  /* 0x00000003262a7210 */ /* 0x004fc60007f5e0ff */
        /* <DEDUP_REMOVED lines=8> */
[----:B--2---:R-:W-:Y:S01]  /*5b7a0*/  IADD3 R42, P2, R37, R0, RZ ;  /* 0x00000000252a7210 */ /* 0x004fe20007f5e0ff */
[----:B------:R-:W-:Y:S01]  /*5b7b0*/  IMAD.X R47, R39, 0x1, R7, P1 ;  /* 0x00000001272f7824 */ /* 0x000fe200008e0607 */
[----:B------:R-:W-:Y:S01]  /*5b7c0*/  IADD3 R40, P1, R37, R3, RZ ;  /* 0x0000000325287210 */ /* 0x000fe20007f3e0ff */
[----:B------:R-:W-:-:S02]  /*5b7d0*/  IMAD.X R45, R39, 0x1, R8, P4 ;  /* 0x00000001272d7824 */ /* 0x000fc400020e0608 */
[C---:B------:R-:W-:Y:S01]  /*5b7e0*/  IMAD.X R43, R38.reuse, 0x1, R2, P2 ;  /* 0x00000001262b7824 */ /* 0x040fe200010e0602 */
[----:B------:R-:W-:Y:S01]  /*5b7f0*/  STL.64 [R1+0x16f0], R46 ;  /* 0x0016f02e01007387 */ /* 0x000fe20000100a00 */
[----:B------:R-:W-:-:S03]  /*5b800*/  IMAD.X R41, R38, 0x1, R4, P1 ;  /* 0x0000000126297824 */ /* 0x000fc600008e0604 */
[----:B------:R0:W-:Y:S04]  /*5b810*/  STL.64 [R1+0x16c0], R44 ;  /* 0x0016c02c01007387 */ /* 0x0001e80000100a00 */
[----:B------:R1:W-:Y:S04]  /*5b820*/  STL.64 [R1+0x16b8], R42 ;  /* 0x0016b82a01007387 */ /* 0x0003e80000100a00 */
[----:B------:R2:W-:Y:S01]  /*5b830*/  STL.64 [R1+0x16b0], R40 ;  /* 0x0016b02801007387 */ /* 0x0005e20000100a00 */
[C---:B0-----:R-:W-:Y:S02]  /*5b840*/  IADD3 R44, P4, R37.reuse, R5, RZ ;  /* 0x00000005252c7210 */ /* 0x041fe40007f9e0ff */
[----:B-1----:R-:W-:-:S03]  /*5b850*/  IADD3 R42, P2, R37, R6, RZ ;  /* 0x00000006252a7210 */ /* 0x002fc60007f5e0ff */
[----:B------:R-:W-:Y:S01]  /*5b860*/  IMAD.X R45, R38, 0x1, R7, P4 ;  /* 0x00000001262d7824 */ /* 0x000fe200020e0607 */
[----:B------:R-:W-:Y:S02]  /*5b870*/  SHF.R.S32.HI R37, RZ, 0x1f, R36 ;  /* 0x0000001fff257819 */ /* 0x000fe40000011424 */
[----:B--2---:R-:W-:Y:S01]  /*5b880*/  IADD3 R40, P1, R36, R0, RZ ;  /* 0x0000000024287210 */ /* 0x004fe20007f3e0ff */
        /* <DEDUP_REMOVED lines=10> */
[C---:B------:R-:W-:Y:S01]  /*5b930*/  IMAD.X R43, R37.reuse, 0x1, R7, P2 ;  /* 0x00000001252b7824 */ /* 0x040fe200010e0607 */
[----:B------:R-:W-:Y:S01]  /*5b940*/  SHF.R.S32.HI R36, RZ, 0x1f, R35 ;  /* 0x0000001fff247819 */ /* 0x000fe20000011423 */
[----:B------:R-:W-:Y:S02]  /*5b950*/  STL.64 [R1+0x1658], R44 ;  /* 0x0016582c01007387 */ /* 0x000fe40000100a00 */
        /* <DEDUP_REMOVED lines=8> */
[----:B--2---:R-:W-:Y:S01]  /*5b9e0*/  IADD3 R38, P4, R35, R6, RZ ;  /* 0x0000000623267210 */ /* 0x004fe20007f9e0ff */
[----:B------:R-:W-:-:S03]  /*5b9f0*/  IMAD.X R41, R36, 0x1, R7, P1 ;  /* 0x0000000124297824 */ /* 0x000fc600008e0607 */
[----:B------:R0:W-:Y:S01]  /*5ba00*/  STL.64 [R1+0x1618], R42 ;  /* 0x0016182a01007387 */ /* 0x0001e20000100a00 */
[----:B------:R-:W-:Y:S01]  /*5ba10*/  SHF.R.S32.HI R35, RZ, 0x1f, R34 ;  /* 0x0000001fff237819 */ /* 0x000fe20000011422 */
[----:B------:R-:W-:Y:S02]  /*5ba20*/  IMAD.X R39, R36, 0x1, R8, P4 ;  /* 0x0000000124277824 */ /* 0x000fe400020e0608 */
[----:B------:R1:W-:Y:S04]  /*5ba30*/  STL.64 [R1+0x1600], R40 ;  /* 0x0016002801007387 */ /* 0x0003e80000100a00 */
[----:B------:R2:W-:Y:S01]  /*5ba40*/  STL.64 [R1+0x15d8], R38 ;  /* 0x0015d82601007387 */ /* 0x0005e20000100a00 */
[C---:B0-----:R-:W-:Y:S02]  /*5ba50*/  IADD3 R42, P2, R34.reuse, R0, RZ ;  /* 0x00000000222a7210 */ /* 0x041fe40007f5e0ff */
        /* <DEDUP_REMOVED lines=27> */
[----:B------:R-:W-:Y:S01]  /*5bc10*/  IADD3 R34, P1, R32, R5, RZ ;  /* 0x0000000520227210 */ /* 0x000fe20007f3e0ff */
[----:B------:R-:W-:Y:S01]  /*5bc20*/  STL.64 [R1+0x1540], R40 ;  /* 0x0015402801007387 */ /* 0x000fe20000100a00 */
        /* <DEDUP_REMOVED lines=240> */
[----:B------:R-:W-:-:S02]  /*5cb30*/  IMAD.X R21, R15, 0x1, R8, P4 ;  /* 0x000000010f157824 */ /* 0x000fc400020e0608 */
[----:B------:R-:W-:Y:S01]  /*5cb40*/  IMAD.X R23, R15, 0x1, R7, P1 ;  /* 0x000000010f177824 */ /* 0x000fe200008e0607 */
[----:B------:R-:W-:Y:S01]  /*5cb50*/  IADD3 R16, P1, R13, R3, RZ ;  /* 0x000000030d107210 */ /* 0x000fe20007f3e0ff */
[C---:B------:R-:W-:Y:S01]  /*5cb60*/  IMAD.X R19, R14.reuse, 0x1, R2, P2 ;  /* 0x000000010e137824 */ /* 0x040fe200010e0602 */
[----:B------:R0:W-:Y:S04]  /*5cb70*/  STL.64 [R1+0x1630], R20 ;  /* 0x0016301401007387 */ /* 0x0001e80000100a00 */
[----:B------:R-:W-:Y:S01]  /*5cb80*/  STL.64 [R1+0x1638], R22 ;  /* 0x0016381601007387 */ /* 0x000fe20000100a00 */
[----:B------:R-:W-:-:S03]  /*5cb90*/  IMAD.X R17, R14, 0x1, R4, P1 ;  /* 0x000000010e117824 */ /* 0x000fc600008e0604 */
[----:B------:R1:W-:Y:S01]  /*5cba0*/  STL.64 [R1+0x1650], R18 ;  /* 0x0016501201007387 */ /* 0x0003e20000100a00 */
[----:B0-----:R-:W-:-:S03]  /*5cbb0*/  IADD3 R20, P4, R13, R5, RZ ;  /* 0x000000050d147210 */ /* 0x001fc60007f9e0ff */
[----:B------:R0:W-:Y:S01]  /*5cbc0*/  STL.64 [R1+0x1690], R16 ;  /* 0x0016901001007387 */ /* 0x0001e20000100a00 */
[----:B-1----:R-:W-:Y:S01]  /*5cbd0*/  IADD3 R18, P2, R13, R6, RZ ;  /* 0x000000060d127210 */ /* 0x002fe20007f5e0ff */
[----:B------:R-:W-:Y:S01]  /*5cbe0*/  IMAD.X R21, R14, 0x1, R7, P4 ;  /* 0x000000010e157824 */ /* 0x000fe200020e0607 */
[----:B------:R-:W-:-:S03]  /*5cbf0*/  SHF.R.S32.HI R13, RZ, 0x1f, R12 ;  /* 0x0000001fff0d7819 */ /* 0x000fc6000001140c */
[----:B------:R-:W-:Y:S01]  /*5cc00*/  IMAD.X R19, R14, 0x1, R8, P2 ;  /* 0x000000010e137824 */ /* 0x000fe200010e0608 */
[C---:B0-----:R-:W-:Y:S01]  /*5cc10*/  IADD3 R16, P1, R12.reuse, R0, RZ ;  /* 0x000000000c107210 */ /* 0x041fe20007f3e0ff */
[----:B------:R0:W-:Y:S04]  /*5cc20*/  STL.64 [R1+0x1688], R20 ;  /* 0x0016881401007387 */ /* 0x0001e80000100a00 */
[----:B------:R1:W-:Y:S01]  /*5cc30*/  STL.64 [R1+0x1680], R18 ;  /* 0x0016801201007387 */ /* 0x0003e20000100a00 */
[----:B------:R-:W-:Y:S01]  /*5cc40*/  IMAD.X R17, R13, 0x1, R2, P1 ;  /* 0x000000010d117824 */ /* 0x000fe200008e0602 */
[C---:B0-----:R-:W-:Y:S02]  /*5cc50*/  IADD3 R20, P4, R12.reuse, R3, RZ ;  /* 0x000000030c147210 */ /* 0x041fe40007f9e0ff */
[----:B-1----:R-:W-:-:S02]  /*5cc60*/  IADD3 R18, P2, R12, R5, RZ ;  /* 0x000000050c127210 */ /* 0x002fc40007f5e0ff */
[----:B------:R0:W-:Y:S01]  /*5cc70*/  STL.64 [R1+0x16a8], R16 ;  /* 0x0016a81001007387 */ /* 0x0001e20000100a00 */
[C---:B------:R-:W-:Y:S02]  /*5cc80*/  IMAD.X R21, R13.reuse, 0x1, R4, P4 ;  /* 0x000000010d157824 */ /* 0x040fe400020e0604 */
[----:B------:R-:W-:Y:S01]  /*5cc90*/  IMAD.X R19, R13, 0x1, R7, P2 ;  /* 0x000000010d137824 */ /* 0x000fe200010e0607 */
[----:B0-----:R-:W-:-:S04]  /*5cca0*/  IADD3 R16, P1, R12, R6, RZ ;  /* 0x000000060c107210 */ /* 0x001fc80007f3e0ff */
[----:B------:R0:W-:Y:S04]  /*5ccb0*/  STL.64 [R1+0x16e0], R18 ;  /* 0x0016e01201007387 */ /* 0x0001e80000100a00 */
[----:B------:R-:W-:Y:S01]  /*5ccc0*/  STL.64 [R1+0x16e8], R20 ;  /* 0x0016e81401007387 */ /* 0x000fe20000100a00 */
[----:B------:R-:W-:-:S03]  /*5ccd0*/  IMAD.X R17, R13, 0x1, R8, P1 ;  /* 0x000000010d117824 */ /* 0x000fc600008e0608 */
[----:B------:R-:W2:Y:S01]  /*5cce0*/  LDL R13, [R1+0x114c] ;  /* 0x00114c00010d7983 */ /* 0x000ea20000100800 */
[----:B------:R-:W-:Y:S02]  /*5ccf0*/  SHF.R.S32.HI R12, RZ, 0x1f, R11 ;  /* 0x0000001fff0c7819 */ /* 0x000fe4000001140b */
[C---:B------:R-:W-:Y:S01]  /*5cd00*/  IADD3 R14, P4, R11.reuse, R0, RZ ;  /* 0x000000000b0e7210 */ /* 0x040fe20007f9e0ff */
[----:B------:R1:W-:Y:S04]  /*5cd10*/  STL.64 [R1+0x16d8], R16 ;  /* 0x0016d81001007387 */ /* 0x0003e80000100a00 */
[----:B------:R-:W-:Y:S01]  /*5cd20*/  IMAD.X R15, R12, 0x1, R2, P4 ;  /* 0x000000010c0f7824 */ /* 0x000fe200020e0602 */
[----:B0-----:R-:W-:-:S04]  /*5cd30*/  IADD3 R18, P2, R11, R3, RZ ;  /* 0x000000030b127210 */ /* 0x001fc80007f5e0ff */
[----:B------:R0:W-:Y:S01]  /*5cd40*/  STL.64 [R1+0x1720], R14 ;  /* 0x0017200e01007387 */ /* 0x0001e20000100a00 */
[C---:B-1----:R-:W-:Y:S01]  /*5cd50*/  IADD3 R16, P1, R11.reuse, R5, RZ ;  /* 0x000000050b107210 */ /* 0x042fe20007f3e0ff */
[----:B------:R-:W-:Y:S01]  /*5cd60*/  IMAD.X R19, R12, 0x1, R4, P2 ;  /* 0x000000010c137824 */ /* 0x000fe200010e0604 */
[----:B0-----:R-:W-:-:S03]  /*5cd70*/  IADD3 R14, P4, R11, R6, RZ ;  /* 0x000000060b0e7210 */ /* 0x001fc60007f9e0ff */
[C---:B------:R-:W-:Y:S02]  /*5cd80*/  IMAD.X R17, R12.reuse, 0x1, R7, P1 ;  /* 0x000000010c117824 */ /* 0x040fe400008e0607 */
[----:B------:R-:W-:Y:S01]  /*5cd90*/  IMAD.X R15, R12, 0x1, R8, P4 ;  /* 0x000000010c0f7824 */ /* 0x000fe200020e0608 */
[----:B------:R-:W-:-:S04]  /*5cda0*/  SHF.R.S32.HI R11, RZ, 0x1f, R10 ;  /* 0x0000001fff0b7819 */ /* 0x000fc8000001140a */
[----:B------:R-:W-:Y:S04]  /*5cdb0*/  STL.64 [R1+0x1758], R14 ;  /* 0x0017580e01007387 */ /* 0x000fe80000100a00 */
[----:B------:R-:W-:Y:S04]  /*5cdc0*/  STL.64 [R1+0x1768], R18 ;  /* 0x0017681201007387 */ /* 0x000fe80000100a00 */
[----:B------:R0:W-:Y:S01]  /*5cdd0*/  STL.64 [R1+0x1760], R16 ;  /* 0x0017601001007387 */ /* 0x0001e20000100a00 */
[C---:B------:R-:W-:Y:S02]  /*5cde0*/  IADD3 R20, P4, R10.reuse, R3, RZ ;  /* 0x000000030a147210 */ /* 0x040fe40007f9e0ff */
[----:B0-----:R-:W-:-:S05]  /*5cdf0*/  IADD3 R16, P2, R10, R0, RZ ;  /* 0x000000000a107210 */ /* 0x001fca0007f5e0ff */
[C---:B------:R-:W-:Y:S01]  /*5ce00*/  IMAD.X R17, R11.reuse, 0x1, R2, P2 ;  /* 0x000000010b117824 */ /* 0x040fe200010e0602 */
[----:B------:R-:W-:Y:S01]  /*5ce10*/  IADD3 R18, P1, R10, R5, RZ ;  /* 0x000000050a127210 */ /* 0x000fe20007f3e0ff */
[----:B------:R-:W-:-:S03]  /*5ce20*/  IMAD.X R21, R11, 0x1, R4, P4 ;  /* 0x000000010b157824 */ /* 0x000fc600020e0604 */
[----:B------:R0:W-:Y:S01]  /*5ce30*/  STL.64 [R1+0x1750], R16 ;  /* 0x0017501001007387 */ /* 0x0001e20000100a00 */
[----:B------:R-:W-:-:S03]  /*5ce40*/  IMAD.X R19, R11, 0x1, R7, P1 ;  /* 0x000000010b137824 */ /* 0x000fc600008e0607 */
[----:B------:R-:W-:Y:S01]  /*5ce50*/  STL.64 [R1+0x1778], R20 ;  /* 0x0017781401007387 */ /* 0x000fe20000100a00 */
[----:B0-----:R-:W-:-:S03]  /*5ce60*/  IADD3 R16, P2, R10, R6, RZ ;  /* 0x000000060a107210 */ /* 0x001fc60007f5e0ff */
[----:B------:R0:W-:Y:S02]  /*5ce70*/  STL.64 [R1+0x17a8], R18 ;  /* 0x0017a81201007387 */ /* 0x0001e40000100a00 */
[----:B------:R-:W-:Y:S01]  /*5ce80*/  IMAD.X R17, R11, 0x1, R8, P2 ;  /* 0x000000010b117824 */ /* 0x000fe200010e0608 */
[----:B------:R-:W-:-:S04]  /*5ce90*/  SHF.R.S32.HI R10, RZ, 0x1f, R9 ;  /* 0x0000001fff0a7819 */ /* 0x000fc80000011409 */
[----:B------:R1:W-:Y:S01]  /*5cea0*/  STL.64 [R1+0x17a0], R16 ;  /* 0x0017a01001007387 */ /* 0x0003e20000100a00 */
[----:B0-----:R-:W-:-:S05]  /*5ceb0*/  IADD3 R18, P2, R9, R0, RZ ;  /* 0x0000000009127210 */ /* 0x001fca0007f5e0ff */
[----:B------:R-:W-:Y:S01]  /*5cec0*/  IMAD.X R19, R10, 0x1, R2, P2 ;  /* 0x000000010a137824 */ /* 0x000fe200010e0602 */
[----:B-1----:R-:W-:-:S04]  /*5ced0*/  IADD3 R16, P1, R9, R3, RZ ;  /* 0x0000000309107210 */ /* 0x002fc80007f3e0ff */
[----:B------:R0:W-:Y:S01]  /*5cee0*/  STL.64 [R1+0x1798], R18 ;  /* 0x0017981201007387 */ /* 0x0001e20000100a00 */
[----:B------:R-:W-:-:S05]  /*5cef0*/  IMAD.X R17, R10, 0x1, R4, P1 ;  /* 0x000000010a117824 */ /* 0x000fca00008e0604 */
[----:B------:R1:W-:Y:S01]  /*5cf00*/  STL.64 [R1+0x17b8], R16 ;  /* 0x0017b81001007387 */ /* 0x0003e20000100a00 */
[----:B0-----:R-:W-:-:S05]  /*5cf10*/  IADD3 R18, P2, R9, R5, RZ ;  /* 0x0000000509127210 */ /* 0x001fca0007f5e0ff */
[----:B------:R-:W-:Y:S01]  /*5cf20*/  IMAD.X R19, R10, 0x1, R7, P2 ;  /* 0x000000010a137824 */ /* 0x000fe200010e0607 */
[----:B-1----:R-:W-:-:S04]  /*5cf30*/  IADD3 R16, P1, R9, R6, RZ ;  /* 0x0000000609107210 */ /* 0x002fc80007f3e0ff */
[----:B------:R0:W-:Y:S01]  /*5cf40*/  STL.64 [R1+0x17e8], R18 ;  /* 0x0017e81201007387 */ /* 0x0001e20000100a00 */
        /* <DEDUP_REMOVED lines=22> */
[C---:B0-----:R-:W-:Y:S01]  /*5d0b0*/  IADD3 R18, P2, R57.reuse, R5, RZ ;  /* 0x0000000539127210 */ /* 0x041fe20007f5e0ff */
[----:B------:R-:W-:-:S04]  /*5d0c0*/  VIADD R9, R57, UR8 ;  /* 0x0000000839097c36 */ /* 0x000fc80008000000 */
[----:B------:R-:W-:Y:S01]  /*5d0d0*/  IMAD.X R19, R11, 0x1, R7, P2 ;  /* 0x000000010b137824 */ /* 0x000fe200010e0607 */
[----:B-1----:R-:W-:-:S04]  /*5d0e0*/  IADD3 R16, P1, R57, R6, RZ ;  /* 0x0000000639107210 */ /* 0x002fc80007f3e0ff */
[----:B------:R0:W-:Y:S01]  /*5d0f0*/  STL.64 [R1+0x1880], R18 ;  /* 0x0018801201007387 */ /* 0x0001e20000100a00 */
[----:B------:R-:W-:Y:S01]  /*5d100*/  IMAD.X R17, R11, 0x1, R8, P1 ;  /* 0x000000010b117824 */ /* 0x000fe200008e0608 */
[----:B------:R-:W-:-:S04]  /*5d110*/  SHF.R.S32.HI R11, RZ, 0x1f, R9 ;  /* 0x0000001fff0b7819 */ /* 0x000fc80000011409 */
[----:B------:R1:W-:Y:S01]  /*5d120*/  STL.64 [R1+0x1878], R16 ;  /* 0x0018781001007387 */ /* 0x0003e20000100a00 */
[----:B0-----:R-:W-:Y:S01]  /*5d130*/  IADD3 R18, P2, R9, R0, RZ ;  /* 0x0000000009127210 */ /* 0x001fe20007f5e0ff */
[----:B------:R-:W-:-:S04]  /*5d140*/  IMAD.MOV.U32 R14, RZ, RZ, R59 ;  /* 0x000000ffff0e7224 */ /* 0x000fc800078e003b */
        /* <DEDUP_REMOVED lines=9> */
[----:B------:R-:W-:-:S05]  /*5d1e0*/  IMAD.X R17, R11, 0x1, R8, P1 ;  /* 0x000000010b117824 */ /* 0x000fca00008e0608 */
[----:B------:R1:W-:Y:S01]  /*5d1f0*/  STL.64 [R1+0x18c0], R16 ;  /* 0x0018c01001007387 */ /* 0x0003e20000100a00 */
[----:B--2---:R-:W-:Y:S01]  /*5d200*/  ISETP.LT.AND P4, PT, R13, UR9, !P3 ;  /* 0x000000090d007c0c */ /* 0x004fe2000df81270 */
[----:B------:R-:W-:Y:S02]  /*5d210*/  ULDC.64 UR8, c[0x0][0x228] ;  /* 0x00008a0000087ab9 */ /* 0x000fe40000000a00 */
[----:B------:R-:W-:Y:S01]  /*5d220*/  ISETP.LT.AND P3, PT, R14, UR8, !P3 ;  /* 0x000000080e007c0c */ /* 0x000fe2000df61270 */
[----:B------:R-:W-:Y:S02]  /*5d230*/  ULDC UR8, c[0x0][0x248] ;  /* 0x0000920000087ab9 */ /* 0x000fe40000000800 */
[----:B------:R-:W-:Y:S01]  /*5d240*/  VIADD R10, R9, UR8 ;  /* 0x00000008090a7c36 */ /* 0x000fe20008000000 */
[----:B------:R-:W-:-:S04]  /*5d250*/  ULDC UR8, c[0x0][0x248] ;  /* 0x0000920000087ab9 */ /* 0x000fc80000000800 */
[----:B------:R-:W-:Y:S02]  /*5d260*/  SHF.R.S32.HI R11, RZ, 0x1f, R10 ;  /* 0x0000001fff0b7819 */ /* 0x000fe4000001140a */
[C---:B0-----:R-:W-:Y:S02]  /*5d270*/  IADD3 R18, P2, R10.reuse, R0, RZ ;  /* 0x000000000a127210 */ /* 0x041fe40007f5e0ff */
[----:B-1----:R-:W-:-:S03]  /*5d280*/  IADD3 R16, P1, R10, R3, RZ ;  /* 0x000000030a107210 */ /* 0x002fc60007f3e0ff */
[C---:B------:R-:W-:Y:S02]  /*5d290*/  IMAD.X R19, R11.reuse, 0x1, R2, P2 ;  /* 0x000000010b137824 */ /* 0x040fe400010e0602 */
[----:B------:R-:W-:-:S03]  /*5d2a0*/  IMAD.X R17, R11, 0x1, R4, P1 ;  /* 0x000000010b117824 */ /* 0x000fc600008e0604 */
[----:B------:R0:W-:Y:S04]  /*5d2b0*/  STL.64 [R1+0x18e8], R18 ;  /* 0x0018e81201007387 */ /* 0x0001e80000100a00 */
[----:B------:R1:W-:Y:S01]  /*5d2c0*/  STL.64 [R1+0x1908], R16 ;  /* 0x0019081001007387 */ /* 0x0003e20000100a00 */
[C---:B------:R-:W-:Y:S01]  /*5d2d0*/  VIADD R9, R10.reuse, UR8 ;  /* 0x000000080a097c36 */ /* 0x040fe20008000000 */
[----:B------:R-:W-:Y:S01]  /*5d2e0*/  ULDC UR8, c[0x0][0x248] ;  /* 0x0000920000087ab9 */ /* 0x000fe20000000800 */
[C---:B0-----:R-:W-:Y:S02]  /*5d2f0*/  IADD3 R18, P2, R10.reuse, R5, RZ ;  /* 0x000000050a127210 */ /* 0x041fe40007f5e0ff */
[----:B-1----:R-:W-:-:S03]  /*5d300*/  IADD3 R16, P1, R10, R6, RZ ;  /* 0x000000060a107210 */ /* 0x002fc60007f3e0ff */
[C---:B------:R-:W-:Y:S02]  /*5d310*/  IMAD.X R19, R11.reuse, 0x1, R7, P2 ;  /* 0x000000010b137824 */ /* 0x040fe400010e0607 */
[----:B------:R-:W-:-:S03]  /*5d320*/  IMAD.X R17, R11, 0x1, R8, P1 ;  /* 0x000000010b117824 */ /* 0x000fc600008e0608 */
[----:B------:R0:W-:Y:S01]  /*5d330*/  STL.64 [R1+0x1940], R18 ;  /* 0x0019401201007387 */ /* 0x0001e20000100a00 */
[----:B------:R-:W-:-:S03]  /*5d340*/  SHF.R.S32.HI R11, RZ, 0x1f, R9 ;  /* 0x0000001fff0b7819 */ /* 0x000fc60000011409 */
[----:B------:R1:W-:Y:S01]  /*5d350*/  STL.64 [R1+0x1938], R16 ;  /* 0x0019381001007387 */ /* 0x0003e20000100a00 */
        /* <DEDUP_REMOVED lines=141> */
[----:B------:R-:W-:-:S03]  /*5dc30*/  VIADD R9, R10, UR8 ;  /* 0x000000080a097c36 */ /* 0x000fc60008000000 */
[----:B------:R-:W2:Y:S01]  /*5dc40*/  LDL.LU R12, [R1+0x21b0] ;  /* 0x0021b000010c7983 */ /* 0x000ea20000300800 */
[C---:B0-----:R-:W-:Y:S02]  /*5dc50*/  IADD3 R18, P2, R10.reuse, R5, RZ ;  /* 0x000000050a127210 */ /* 0x041fe40007f5e0ff */
[----:B-1----:R-:W-:-:S03]  /*5dc60*/  IADD3 R16, P1, R10, R6, RZ ;  /* 0x000000060a107210 */ /* 0x002fc60007f3e0ff */
[C---:B------:R-:W-:Y:S02]  /*5dc70*/  IMAD.X R19, R11.reuse, 0x1, R7, P2 ;  /* 0x000000010b137824 */ /* 0x040fe400010e0607 */
[----:B------:R-:W-:-:S03]  /*5dc80*/  IMAD.X R17, R11, 0x1, R8, P1 ;  /* 0x000000010b117824 */ /* 0x000fc600008e0608 */
[----:B------:R-:W-:Y:S04]  /*5dc90*/  STL.64 [R1+0x1c70], R18 ;  /* 0x001c701201007387 */ /* 0x000fe80000100a00 */
[----:B------:R-:W-:Y:S04]  /*5dca0*/  STL [R1+0x2a6c], R0 ;  /* 0x002a6c0001007387 */ /* 0x000fe80000100800 */
[----:B------:R0:W-:Y:S04]  /*5dcb0*/  STL.64 [R1+0x1c68], R16 ;  /* 0x001c681001007387 */ /* 0x0001e80000100a00 */
[----:B------:R1:W-:Y:S01]  /*5dcc0*/  STL [R1+0x2a70], R3 ;  /* 0x002a700301007387 */ /* 0x0003e20000100800 */
[----:B0-----:R-:W-:-:S03]  /*5dcd0*/  IADD3 R16, P1, R9, R3, RZ ;  /* 0x0000000309107210 */ /* 0x001fc60007f3e0ff */
[----:B-1----:R-:W3:Y:S01]  /*5dce0*/  LDL R3, [R1+0x1148] ;  /* 0x0011480001037983 */ /* 0x002ee20000100800 */
[----:B------:R-:W-:Y:S02]  /*5dcf0*/  SHF.R.S32.HI R10, RZ, 0x1f, R9 ;  /* 0x0000001fff0a7819 */ /* 0x000fe40000011409 */
[----:B------:R-:W-:Y:S01]  /*5dd00*/  IADD3 R18, P2, R9, R0, RZ ;  /* 0x0000000009127210 */ /* 0x000fe20007f5e0ff */
[----:B------:R-:W4:Y:S04]  /*5dd10*/  LDL.LU R11, [R1+0xbc] ;  /* 0x0000bc00010b7983 */ /* 0x000f280000300800 */
[C---:B------:R-:W-:Y:S01]  /*5dd20*/  IMAD.X R19, R10.reuse, 0x1, R2, P2 ;  /* 0x000000010a137824 */ /* 0x040fe200010e0602 */
[----:B------:R0:W-:Y:S01]  /*5dd30*/  STL [R1+0x2a74], R2 ;  /* 0x002a740201007387 */ /* 0x0001e20000100800 */
[----:B------:R-:W-:-:S03]  /*5dd40*/  IMAD.X R17, R10, 0x1, R4, P1 ;  /* 0x000000010a117824 */ /* 0x000fc600008e0604 */
[----:B------:R1:W-:Y:S04]  /*5dd50*/  STL.64 [R1+0x1cb0], R18 ;  /* 0x001cb01201007387 */ /* 0x0003e80000100a00 */
[----:B------:R-:W-:Y:S04]  /*5dd60*/  STL [R1+0x2a78], R5 ;  /* 0x002a780501007387 */ /* 0x000fe80000100800 */
[----:B------:R-:W-:Y:S04]  /*5dd70*/  STL [R1+0x2a7c], R4 ;  /* 0x002a7c0401007387 */ /* 0x000fe80000100800 */
[----:B------:R1:W-:Y:S04]  /*5dd80*/  STL.64 [R1+0x1ca8], R16 ;  /* 0x001ca81001007387 */ /* 0x0003e80000100a00 */
[----:B------:R-:W-:Y:S04]  /*5dd90*/  STL [R1+0x2a80], R6 ;  /* 0x002a800601007387 */ /* 0x000fe80000100800 */
[----:B0-----:R-:W4:Y:S01]  /*5dda0*/  LDL.LU R2, [R1+0x21b4] ;  /* 0x0021b40001027983 */ /* 0x001f220000300800 */
[----:B-1----:R-:W-:-:S02]  /*5ddb0*/  IADD3 R18, P2, R9, R5, RZ ;  /* 0x0000000509127210 */ /* 0x002fc40007f5e0ff */
[----:B------:R-:W-:-:S03]  /*5ddc0*/  IADD3 R16, P1, R9, R6, RZ ;  /* 0x0000000609107210 */ /* 0x000fc60007f3e0ff */
[C---:B------:R-:W-:Y:S01]  /*5ddd0*/  IMAD.X R19, R10.reuse, 0x1, R7, P2 ;  /* 0x000000010a137824 */ /* 0x040fe200010e0607 */
[----:B------:R-:W-:Y:S01]  /*5dde0*/  STL [R1+0x2a84], R7 ;  /* 0x002a840701007387 */ /* 0x000fe20000100800 */
[----:B------:R-:W-:-:S03]  /*5ddf0*/  IMAD.X R17, R10, 0x1, R8, P1 ;  /* 0x000000010a117824 */ /* 0x000fc600008e0608 */
[----:B------:R-:W-:Y:S04]  /*5de00*/  STL.64 [R1+0x1cd8], R18 ;  /* 0x001cd81201007387 */ /* 0x000fe80000100a00 */
[----:B------:R-:W-:Y:S04]  /*5de10*/  STL [R1+0x2a88], R8 ;  /* 0x002a880801007387 */ /* 0x000fe80000100800 */
[----:B------:R-:W-:Y:S04]  /*5de20*/  STL.64 [R1+0x1d40], R16 ;  /* 0x001d401001007387 */ /* 0x000fe80000100a00 */
[----:B------:R-:W4:Y:S01]  /*5de30*/  LDL.LU R0, [R1+0x21b8] ;  /* 0x0021b80001007983 */ /* 0x000f220000300800 */
[----:B------:R-:W-:Y:S01]  /*5de40*/  LOP3.LUT R61, R61, 0xffffffbf, RZ, 0xc0, !PT ;  /* 0xffffffbf3d3d7812 */ /* 0x000fe200078ec0ff */
[----:B------:R-:W-:-:S03]  /*5de50*/  IMAD.MOV.U32 R15, RZ, RZ, R60 ;  /* 0x000000ffff0f7224 */ /* 0x000fc600078e003c */
[----:B------:R-:W-:Y:S02]  /*5de60*/  @P4 LOP3.LUT R61, R61, 0x40, RZ, 0xfc, !PT ;  /* 0x000000403d3d4812 */ /* 0x000fe400078efcff */
[----:B------:R-:W-:Y:S02]  /*5de70*/  ISETP.LT.AND P2, PT, R15, UR25, !P0 ;  /* 0x000000190f007c0c */ /* 0x000fe4000c741270 */
[----:B------:R-:W-:-:S04]  /*5de80*/  LOP3.LUT R61, R61, 0xffffffdf, RZ, 0xc0, !PT ;  /* 0xffffffdf3d3d7812 */ /* 0x000fc800078ec0ff */
[----:B------:R-:W-:-:S04]  /*5de90*/  @P3 LOP3.LUT R61, R61, 0x20, RZ, 0xfc, !PT ;  /* 0x000000203d3d3812 */ /* 0x000fc800078efcff */
[----:B------:R-:W-:-:S04]  /*5dea0*/  LOP3.LUT R61, R61, 0xffffffef, RZ, 0xc0, !PT ;  /* 0xffffffef3d3d7812 */ /* 0x000fc800078ec0ff */
[----:B------:R-:W-:Y:S02]  /*5deb0*/  @P2 LOP3.LUT R61, R61, 0x10, RZ, 0xfc, !PT ;  /* 0x000000103d3d2812 */ /* 0x000fe400078efcff */
[----:B------:R-:W-:Y:S01]  /*5dec0*/  ISETP.LT.AND P2, PT, R13, UR34, !P0 ;  /* 0x000000220d007c0c */ /* 0x000fe2000c741270 */
[----:B------:R-:W-:Y:S01]  /*5ded0*/  ULDC.64 UR34, c[0x0][0x228] ;  /* 0x00008a0000227ab9 */ /* 0x000fe20000000a00 */
[----:B------:R-:W-:Y:S02]  /*5dee0*/  LOP3.LUT R61, R61, 0xfffffff7, RZ, 0xc0, !PT ;  /* 0xfffffff73d3d7812 */ /* 0x000fe400078ec0ff */
[----:B---3--:R-:W-:Y:S01]  /*5def0*/  ISETP.LT.AND P1, PT, R3, UR24, !P0 ;  /* 0x0000001803007c0c */ /* 0x008fe2000c721270 */
[----:B------:R-:W-:-:S12]  /*5df00*/  ULDC.64 UR24, c[0x0][0x228] ;  /* 0x00008a0000187ab9 */ /* 0x000fd80000000a00 */
[----:B------:R-:W-:Y:S02]  /*5df10*/  @P1 LOP3.LUT R61, R61, 0x8, RZ, 0xfc, !PT ;  /* 0x000000083d3d1812 */ /* 0x000fe400078efcff */
[----:B------:R-:W-:Y:S02]  /*5df20*/  ISETP.LT.AND P1, PT, R14, UR24, !P0 ;  /* 0x000000180e007c0c */ /* 0x000fe4000c721270 */
[----:B------:R-:W-:-:S04]  /*5df30*/  LOP3.LUT R61, R61, 0xfffffffb, RZ, 0xc0, !PT ;  /* 0xfffffffb3d3d7812 */ /* 0x000fc800078ec0ff */
[----:B------:R-:W-:Y:S02]  /*5df40*/  @P2 LOP3.LUT R61, R61, 0x4, RZ, 0xfc, !PT ;  /* 0x000000043d3d2812 */ /* 0x000fe400078efcff */
[----:B--2---:R-:W-:Y:S01]  /*5df50*/  ISETP.GE.AND P0, PT, R12, UR15, PT ;  /* 0x0000000f0c007c0c */ /* 0x004fe2000bf06270 */
[----:B------:R-:W-:Y:S01]  /*5df60*/  ULDC.64 UR14, c[0x0][0x228] ;  /* 0x00008a00000e7ab9 */ /* 0x000fe20000000a00 */
[----:B------:R-:W-:Y:S02]  /*5df70*/  LOP3.LUT R61, R61, 0xfffffffd, RZ, 0xc0, !PT ;  /* 0xfffffffd3d3d7812 */ /* 0x000fe400078ec0ff */
[----:B------:R-:W-:Y:S01]  /*5df80*/  ISETP.LT.AND P3, PT, R3, UR61, !P0 ;  /* 0x0000003d03007c0c */ /* 0x000fe2000c761270 */
[----:B------:R-:W-:Y:S01]  /*5df90*/  ULDC UR61, c[0x0][0x228] ;  /* 0x00008a00003d7ab9 */ /* 0x000fe20000000800 */
[----:B------:R-:W-:Y:S02]  /*5dfa0*/  @P1 LOP3.LUT R61, R61, 0x2, RZ, 0xfc, !PT ;  /* 0x000000023d3d1812 */ /* 0x000fe400078efcff */
[----:B------:R-:W-:Y:S01]  /*5dfb0*/  ISETP.LT.AND P1, PT, R15, UR60, !P0 ;  /* 0x0000003c0f007c0c */ /* 0x000fe2000c721270 */
[----:B------:R-:W-:Y:S01]  /*5dfc0*/  ULDC UR60, c[0x0][0x228] ;  /* 0x00008a00003c7ab9 */ /* 0x000fe20000000800 */
[----:B------:R-:W-:Y:S01]  /*5dfd0*/  ISETP.LT.AND P2, PT, R13, UR59, !P0 ;  /* 0x0000003b0d007c0c */ /* 0x000fe2000c741270 */
[----:B------:R-:W-:Y:S01]  /*5dfe0*/  ULDC UR59, c[0x0][0x228] ;  /* 0x00008a00003b7ab9 */ /* 0x000fe20000000800 */
[----:B----4-:R-:W-:-:S02]  /*5dff0*/  LOP3.LUT R11, R11, 0x7fffffff, RZ, 0xc0, !PT ;  /* 0x7fffffff0b0b7812 */ /* 0x010fc400078ec0ff */
[----:B------:R-:W-:-:S03]  /*5e000*/  LOP3.LUT R61, R61, 0xfffffffe, RZ, 0xc0, !PT ;  /* 0xfffffffe3d3d7812 */ /* 0x000fc600078ec0ff */
[----:B------:R-:W-:-:S04]  /*5e010*/  @P3 LOP3.LUT R11, R11, 0x80000000, RZ, 0xfc, !PT ;  /* 0x800000000b0b3812 */ /* 0x000fc800078efcff */
[----:B------:R-:W-:Y:S02]  /*5e020*/  @P1 LOP3.LUT R61, R61, 0x1, RZ, 0xfc, !PT ;  /* 0x000000013d3d1812 */ /* 0x000fe400078efcff */
[----:B------:R-:W-:Y:S02]  /*5e030*/  ISETP.LT.AND P1, PT, R14, UR34, !P0 ;  /* 0x000000220e007c0c */ /* 0x000fe4000c721270 */
[----:B------:R-:W-:Y:S01]  /*5e040*/  LOP3.LUT R11, R11, 0xbfffffff, RZ, 0xc0, !PT ;  /* 0xbfffffff0b0b7812 */ /* 0x000fe200078ec0ff */
[----:B------:R-:W-:Y:S01]  /*5e050*/  STL [R1+0xc0], R61 ;  /* 0x0000c03d01007387 */ /* 0x000fe20000100800 */
[----:B------:R-:W-:Y:S01]  /*5e060*/  ISETP.GE.AND P0, PT, R2, UR17, PT ;  /* 0x0000001102007c0c */ /* 0x000fe2000bf06270 */
[----:B------:R-:W-:Y:S01]  /*5e070*/  ULDC.64 UR16, c[0x0][0x228] ;  /* 0x00008a0000107ab9 */ /* 0x000fe20000000a00 */
[----:B------:R-:W-:Y:S01]  /*5e080*/  @P2 LOP3.LUT R11, R11, 0x40000000, RZ, 0xfc, !PT ;  /* 0x400000000b0b2812 */ /* 0x000fe200078efcff */
[----:B------:R-:W2:Y:S01]  /*5e090*/  LDL.LU R2, [R1+0x21bc] ;  /* 0x0021bc0001027983 */ /* 0x000ea20000300800 */
[----:B------:R-:W-:Y:S01]  /*5e0a0*/  ISETP.LT.AND P3, PT, R15, UR56, !P0 ;  /* 0x000000380f007c0c */ /* 0x000fe2000c761270 */
[----:B------:R-:W-:Y:S01]  /*5e0b0*/  ULDC UR56, c[0x0][0x228] ;  /* 0x00008a0000387ab9 */ /* 0x000fe20000000800 */
[----:B------:R-:W-:-:S04]  /*5e0c0*/  LOP3.LUT R11, R11, 0xdfffffff, RZ, 0xc0, !PT ;  /* 0xdfffffff0b0b7812 */ /* 0x000fc800078ec0ff */
[----:B------:R-:W-:Y:S02]  /*5e0d0*/  @P1 LOP3.LUT R11, R11, 0x20000000, RZ, 0xfc, !PT ;  /* 0x200000000b0b1812 */ /* 0x000fe400078efcff */
        /* <DEDUP_REMOVED lines=8> */
[----:B------:R-:W-:Y:S02]  /*5e160*/  ISETP.LT.AND P0, PT, R14, UR14, !P0 ;  /* 0x0000000e0e007c0c */ /* 0x000fe4000c701270 */
[----:B------:R-:W-:-:S04]  /*5e170*/  LOP3.LUT R11, R11, 0xfbffffff, RZ, 0xc0, !PT ;  /* 0xfbffffff0b0b7812 */ /* 0x000fc800078ec0ff */
[----:B------:R-:W-:-:S04]  /*5e180*/  @P1 LOP3.LUT R11, R11, 0x4000000, RZ, 0xfc, !PT ;  /* 0x040000000b0b1812 */ /* 0x000fc800078efcff */
[----:B------:R-:W-:-:S04]  /*5e190*/  LOP3.LUT R11, R11, 0xfdffffff, RZ, 0xc0, !PT ;  /* 0xfdffffff0b0b7812 */ /* 0x000fc800078ec0ff */
[----:B------:R-:W-:Y:S02]  /*5e1a0*/  @P0 LOP3.LUT R11, R11, 0x2000000, RZ, 0xfc, !PT ;  /* 0x020000000b0b0812 */ /* 0x000fe400078efcff */
[----:B------:R-:W-:Y:S01]  /*5e1b0*/  ISETP.GE.AND P0, PT, R0, UR9, PT ;  /* 0x0000000900007c0c */ /* 0x000fe2000bf06270 */
[----:B------:R-:W-:Y:S01]  /*5e1c0*/  ULDC.64 UR8, c[0x0][0x228] ;  /* 0x00008a0000087ab9 */ /* 0x000fe20000000a00 */
[----:B------:R-:W3:Y:S02]  /*5e1d0*/  LDL.LU R0, [R1+0x2218] ;  /* 0x0022180001007983 */ /* 0x000ee40000300800 */
[----:B------:R-:W-:Y:S01]  /*5e1e0*/  ISETP.LT.AND P3, PT, R15, UR53, !P0 ;  /* 0x000000350f007c0c */ /* 0x000fe2000c761270 */
[----:B------:R-:W-:Y:S01]  /*5e1f0*/  ULDC UR53, c[0x0][0x228] ;  /* 0x00008a0000357ab9 */ /* 0x000fe20000000800 */
[----:B------:R-:W-:Y:S01]  /*5e200*/  ISETP.LT.AND P2, PT, R3, UR54, !P0 ;  /* 0x0000003603007c0c */ /* 0x000fe2000c741270 */
[----:B------:R-:W-:Y:S01]  /*5e210*/  ULDC UR54, c[0x0][0x228] ;  /* 0x00008a0000367ab9 */ /* 0x000fe20000000800 */
[----:B------:R-:W-:-:S02]  /*5e220*/  LOP3.LUT R11, R11, 0xfeffffff, RZ, 0xc0, !PT ;  /* 0xfeffffff0b0b7812 */ /* 0x000fc400078ec0ff */
[----:B------:R-:W-:Y:S01]  /*5e230*/  ISETP.LT.AND P1, PT, R13, UR55, !P0 ;  /* 0x000000370d007c0c */ /* 0x000fe2000c721270 */
[----:B------:R-:W-:-:S06]  /*5e240*/  ULDC UR55, c[0x0][0x228] ;  /* 0x00008a0000377ab9 */ /* 0x000fcc0000000800 */
[----:B------:R-:W-:-:S04]  /*5e250*/  @P3 LOP3.LUT R11, R11, 0x1000000, RZ, 0xfc, !PT ;  /* 0x010000000b0b3812 */ /* 0x000fc800078efcff */
[----:B------:R-:W-:-:S04]  /*5e260*/  LOP3.LUT R11, R11, 0xff7fffff, RZ, 0xc0, !PT ;  /* 0xff7fffff0b0b7812 */ /* 0x000fc800078ec0ff */
[----:B------:R-:W-:Y:S02]  /*5e270*/  @P2 LOP3.LUT R11, R11, 0x800000, RZ, 0xfc, !PT ;  /* 0x008000000b0b2812 */ /* 0x000fe400078efcff */
[----:B------:R-:W-:Y:S02]  /*5e280*/  ISETP.LT.AND P0, PT, R14, UR16, !P0 ;  /* 0x000000100e007c0c */ /* 0x000fe4000c701270 */
[----:B------:R-:W-:-:S04]  /*5e290*/  LOP3.LUT R11, R11, 0xffbfffff, RZ, 0xc0, !PT ;  /* 0xffbfffff0b0b7812 */ /* 0x000fc800078ec0ff */
[----:B------:R-:W-:-:S04]  /*5e2a0*/  @P1 LOP3.LUT R11, R11, 0x400000, RZ, 0xfc, !PT ;  /* 0x004000000b0b1812 */ /* 0x000fc800078efcff */
[----:B------:R-:W-:-:S04]  /*5e2b0*/  LOP3.LUT R11, R11, 0xffdfffff, RZ, 0xc0, !PT ;  /* 0xffdfffff0b0b7812 */ /* 0x000fc800078ec0ff */
[----:B------:R-:W-:-:S04]  /*5e2c0*/  @P0 LOP3.LUT R11, R11, 0x200000, RZ, 0xfc, !PT ;  /* 0x002000000b0b0812 */ /* 0x000fc800078efcff */
[----:B------:R-:W-:Y:S02]  /*5e2d0*/  LOP3.LUT R11, R11, 0xffefffff, RZ, 0xc0, !PT ;  /* 0xffefffff0b0b7812 */ /* 0x000fe400078ec0ff */
[----:B--2---:R-:W-:Y:S01]  /*5e2e0*/  ISETP.GE.AND P0, PT, R2, UR25, PT ;  /* 0x0000001902007c0c */ /* 0x004fe2000bf06270 */
[----:B------:R-:W-:Y:S01]  /*5e2f0*/  ULDC.64 UR24, c[0x0][0x228] ;  /* 0x00008a0000187ab9 */ /* 0x000fe20000000a00 */
[----:B------:R-:W2:Y:S02]  /*5e300*/  LDL.LU R2, [R1+0x221c] ;  /* 0x00221c0001027983 */ /* 0x000ea40000300800 */
[----:B------:R-:W-:Y:S01]  /*5e310*/  ISETP.LT.AND P3, PT, R15, UR50, !P0 ;  /* 0x000000320f007c0c */ /* 0x000fe2000c761270 */
[----:B------:R-:W-:Y:S01]  /*5e320*/  ULDC UR50, c[0x0][0x228] ;  /* 0x00008a0000327ab9 */ /* 0x000fe20000000800 */
[----:B------:R-:W-:Y:S01]  /*5e330*/  ISETP.LT.AND P2, PT, R3, UR51, !P0 ;  /* 0x0000003303007c0c */ /* 0x000fe2000c741270 */
[----:B------:R-:W-:Y:S01]  /*5e340*/  ULDC UR51, c[0x0][0x228] ;  /* 0x00008a0000337ab9 */ /* 0x000fe20000000800 */
[----:B------:R-:W-:Y:S01]  /*5e350*/  ISETP.LT.AND P1, PT, R13, UR52, !P0 ;  /* 0x000000340d007c0c */ /* 0x000fe2000c721270 */
[----:B------:R-:W-:-:S08]  /*5e360*/  ULDC UR52, c[0x0][0x228] ;  /* 0x00008a0000347ab9 */ /* 0x000fd00000000800 */
[----:B------:R-:W-:-:S04]  /*5e370*/  @P3 LOP3.LUT R11, R11, 0x100000, RZ, 0xfc, !PT ;  /* 0x001000000b0b3812 */ /* 0x000fc800078efcff */
[----:B------:R-:W-:-:S04]  /*5e380*/  LOP3.LUT R11, R11, 0xfff7ffff, RZ, 0xc0, !PT ;  /* 0xfff7ffff0b0b7812 */ /* 0x000fc800078ec0ff */
[----:B------:R-:W-:Y:S02]  /*5e390*/  @P2 LOP3.LUT R11, R11, 0x80000, RZ, 0xfc, !PT ;  /* 0x000800000b0b2812 */ /* 0x000fe400078efcff */
[----:B------:R-:W-:Y:S01]  /*5e3a0*/  ISETP.LT.AND P0, PT, R14, UR8, !P0 ;  /* 0x000000080e007c0c */ /* 0x000fe2000c701270 */
[----:B------:R-:W-:Y:S01]  /*5e3b0*/  ULDC UR8, c[0x0][0x228] ;  /* 0x00008a0000087ab9 */ /* 0x000fe20000000800 */
[----:B------:R-:W-:-:S04]  /*5e3c0*/  LOP3.LUT R11, R11, 0xfffbffff, RZ, 0xc0, !PT ;  /* 0xfffbffff0b0b7812 */ /* 0x000fc800078ec0ff */
[----:B------:R-:W-:-:S04]  /*5e3d0*/  @P1 LOP3.LUT R11, R11, 0x40000, RZ, 0xfc, !PT ;  /* 0x000400000b0b1812 */ /* 0x000fc800078efcff */
[----:B------:R-:W-:-:S04]  /*5e3e0*/  LOP3.LUT R11, R11, 0xfffdffff, RZ, 0xc0, !PT ;  /* 0xfffdffff0b0b7812 */ /* 0x000fc800078ec0ff */
[----:B------:R-:W-:Y:S02]  /*5e3f0*/  @P0 LOP3.LUT R11, R11, 0x20000, RZ, 0xfc, !PT ;  /* 0x000200000b0b0812 */ /* 0x000fe400078efcff */
[----:B---3--:R-:W-:Y:S01]  /*5e400*/  ISETP.GE.AND P0, PT, R0, UR35, PT ;  /* 0x0000002300007c0c */ /* 0x008fe2000bf06270 */
[----:B------:R-:W-:Y:S01]  /*5e410*/  ULDC.64 UR34, c[0x0][0x228] ;  /* 0x00008a0000227ab9 */ /* 0x000fe20000000a00 */
[----:B------:R-:W3:Y:S04]  /*5e420*/  LDL.LU R0, [R1+0x2260] ;  /* 0x0022600001007983 */ /* 0x000ee80000300800 */
[----:B------:R-:W4:Y:S01]  /*5e430*/  LDL.LU R4, [R1+0x2264] ;  /* 0x0022640001047983 */ /* 0x000f220000300800 */
        /* <DEDUP_REMOVED lines=17> */
[----:B------:R-:W-:-:S03]  /*5e550*/  ULDC.64 UR14, c[0x0][0x228] ;  /* 0x00008a00000e7ab9 */ /* 0x000fc60000000a00 */
        /* <DEDUP_REMOVED lines=9> */
[----:B------:R-:W-:Y:S02]  /*5e5f0*/  ISETP.LT.AND P0, PT, R14, UR34, !P0 ;  /* 0x000000220e007c0c */ /* 0x000fe4000c701270 */
[----:B------:R-:W-:-:S04]  /*5e600*/  LOP3.LUT R11, R11, 0xfffffbff, RZ, 0xc0, !PT ;  /* 0xfffffbff0b0b7812 */ /* 0x000fc800078ec0ff */
[----:B------:R-:W-:-:S04]  /*5e610*/  @P1 LOP3.LUT R11, R11, 0x400, RZ, 0xfc, !PT ;  /* 0x000004000b0b1812 */ /* 0x000fc800078efcff */
[----:B------:R-:W-:-:S04]  /*5e620*/  LOP3.LUT R11, R11, 0xfffffdff, RZ, 0xc0, !PT ;  /* 0xfffffdff0b0b7812 */ /* 0x000fc800078ec0ff */
[----:B------:R-:W-:Y:S02]  /*5e630*/  @P0 LOP3.LUT R11, R11, 0x200, RZ, 0xfc, !PT ;  /* 0x000002000b0b0812 */ /* 0x000fe400078efcff */
[----:B---3--:R-:W-:Y:S01]  /*5e640*/  ISETP.GE.AND P0, PT, R0, UR17, PT ;  /* 0x0000001100007c0c */ /* 0x008fe2000bf06270 */
[----:B------:R-:W-:Y:S01]  /*5e650*/  ULDC.64 UR16, c[0x0][0x228] ;  /* 0x00008a0000107ab9 */ /* 0x000fe20000000a00 */
[----:B------:R-:W2:Y:S02]  /*5e660*/  LDL.LU R0, [R1+0x23a8] ;  /* 0x0023a80001007983 */ /* 0x000ea40000300800 */
[----:B------:R-:W-:Y:S01]  /*5e670*/  ISETP.LT.AND P3, PT, R15, UR23, !P0 ;  /* 0x000000170f007c0c */ /* 0x000fe2000c761270 */
[----:B------:R-:W-:Y:S01]  /*5e680*/  ULDC UR23, c[0x0][0x228] ;  /* 0x00008a0000177ab9 */ /* 0x000fe20000000800 */
[----:B------:R-:W-:Y:S01]  /*5e690*/  ISETP.LT.AND P2, PT, R3, UR26, !P0 ;  /* 0x0000001a03007c0c */ /* 0x000fe2000c741270 */
[----:B------:R-:W3:Y:S01]  /*5e6a0*/  LDL.LU R2, [R1+0xb8] ;  /* 0x0000b80001027983 */ /* 0x000ee20000300800 */
[----:B------:R-:W-:Y:S01]  /*5e6b0*/  LOP3.LUT R11, R11, 0xfffffeff, RZ, 0xc0, !PT ;  /* 0xfffffeff0b0b7812 */ /* 0x000fe200078ec0ff */
[----:B------:R-:W-:Y:S01]  /*5e6c0*/  ULDC UR26, c[0x0][0x228] ;  /* 0x00008a00001a7ab9 */ /* 0x000fe20000000800 */
[----:B------:R-:W-:Y:S01]  /*5e6d0*/  ISETP.LT.AND P1, PT, R13, UR41, !P0 ;  /* 0x000000290d007c0c */ /* 0x000fe2000c721270 */
[----:B------:R-:W-:-:S06]  /*5e6e0*/  ULDC UR41, c[0x0][0x228] ;  /* 0x00008a0000297ab9 */ /* 0x000fcc0000000800 */
        /* <DEDUP_REMOVED lines=9> */
[----:B----4-:R-:W-:Y:S01]  /*5e780*/  ISETP.GE.AND P0, PT, R4, UR9, PT ;  /* 0x0000000904007c0c */ /* 0x010fe2000bf06270 */
[----:B------:R-:W-:Y:S01]  /*5e790*/  ULDC UR9, c[0x0][0x228] ;  /* 0x00008a0000097ab9 */ /* 0x000fe20000000800 */
[----:B------:R-:W4:Y:S02]  /*5e7a0*/  LDL.LU R4, [R1+0x23ac] ;  /* 0x0023ac0001047983 */ /* 0x000f240000300800 */
[----:B------:R-:W-:Y:S02]  /*5e7b0*/  ISETP.LT.AND P3, PT, R15, UR20, !P0 ;  /* 0x000000140f007c0c */ /* 0x000fe4000c761270 */
[----:B------:R-:W-:Y:S01]  /*5e7c0*/  ISETP.LT.AND P2, PT, R3, UR21, !P0 ;  /* 0x0000001503007c0c */ /* 0x000fe2000c741270 */
[----:B------:R-:W-:Y:S01]  /*5e7d0*/  ULDC.64 UR20, c[0x0][0x228] ;  /* 0x00008a0000147ab9 */ /* 0x000fe20000000a00 */
[----:B------:R-:W-:-:S02]  /*5e7e0*/  LOP3.LUT R11, R11, 0xffffffef, RZ, 0xc0, !PT ;  /* 0xffffffef0b0b7812 */ /* 0x000fc400078ec0ff */
        /* <DEDUP_REMOVED lines=19> */
[----:B---3--:R-:W-:-:S02]  /*5e920*/  LOP3.LUT R2, R2, 0x7fffffff, RZ, 0xc0, !PT ;  /* 0x7fffffff02027812 */ /* 0x008fc400078ec0ff */
[----:B------:R-:W-:Y:S01]  /*5e930*/  ISETP.LT.AND P3, PT, R15, UR7, !P0 ;  /* 0x000000070f007c0c */ /* 0x000fe2000c761270 */
[----:B------:R-:W-:Y:S01]  /*5e940*/  ULDC UR7, c[0x0][0x228] ;  /* 0x00008a0000077ab9 */ /* 0x000fe20000000800 */
[----:B------:R-:W-:Y:S01]  /*5e950*/  ISETP.LT.AND P0, PT, R14, UR20, !P0 ;  /* 0x000000140e007c0c */ /* 0x000fe2000c701270 */
[----:B------:R-:W-:-:S04]  /*5e960*/  ULDC UR20, c[0x0][0x228] ;  /* 0x00008a0000147ab9 */ /* 0x000fc80000000800 */
[----:B------:R-:W-:-:S04]  /*5e970*/  @P2 LOP3.LUT R2, R2, 0x80000000, RZ, 0xfc, !PT ;  /* 0x8000000002022812 */ /* 0x000fc800078efcff */
[----:B------:R-:W-:-:S04]  /*5e980*/  LOP3.LUT R2, R2, 0xbfffffff, RZ, 0xc0, !PT ;  /* 0xbfffffff02027812 */ /* 0x000fc800078ec0ff */
[----:B------:R-:W-:Y:S02]  /*5e990*/  @P1 LOP3.LUT R2, R2, 0x40000000, RZ, 0xfc, !PT ;  /* 0x4000000002021812 */ /* 0x000fe400078efcff */
[----:B------:R-:W-:Y:S02]  /*5e9a0*/  @P3 LOP3.LUT R11, R11, 0x1, RZ, 0xfc, !PT ;  /* 0x000000010b0b3812 */ /* 0x000fe400078efcff */
[----:B------:R-:W-:-:S03]  /*5e9b0*/  LOP3.LUT R2, R2, 0xdfffffff, RZ, 0xc0, !PT ;  /* 0xdfffffff02027812 */ /* 0x000fc600078ec0ff */
[----:B------:R-:W-:Y:S01]  /*5e9c0*/  STL [R1+0xbc], R11 ;  /* 0x0000bc0b01007387 */ /* 0x000fe20000100800 */
[----:B------:R-:W-:Y:S02]  /*5e9d0*/  @P0 LOP3.LUT R2, R2, 0x20000000, RZ, 0xfc, !PT ;  /* 0x2000000002020812 */ /* 0x000fe400078efcff */
[----:B----4-:R-:W-:Y:S01]  /*5e9e0*/  ISETP.GE.AND P0, PT, R4, UR35, PT ;  /* 0x0000002304007c0c */ /* 0x010fe2000bf06270 */
        /* <DEDUP_REMOVED lines=20> */
[----:B------:R-:W-:Y:S01]  /*5eb30*/  ULDC UR15, c[0x0][0x228] ;  /* 0x00008a00000f7ab9 */ /* 0x000fe20000000800 */
[----:B------:R-:W2:Y:S02]  /*5eb40*/  LDL.LU R0, [R1+0x23b8] ;  /* 0x0023b80001007983 */ /* 0x000ea40000300800 */
[----:B------:R-:W-:Y:S02]  /*5eb50*/  ISETP.LT.AND P3, PT, R15, UR32, !P0 ;  /* 0x000000200f007c0c */ /* 0x000fe4000c761270 */
[----:B------:R-:W-:Y:S01]  /*5eb60*/  ISETP.LT.AND P2, PT, R3, UR33, !P0 ;  /* 0x0000002103007c0c */ /* 0x000fe2000c741270 */
[----:B------:R-:W-:Y:S01]  /*5eb70*/  ULDC.64 UR32, c[0x0][0x228] ;  /* 0x00008a0000207ab9 */ /* 0x000fe20000000a00 */
[----:B------:R-:W-:-:S09]  /*5eb80*/  ISETP.LT.AND P1, PT, R13, UR31, !P0 ;  /* 0x0000001f0d007c0c */ /* 0x000fd2000c721270 */
        /* <DEDUP_REMOVED lines=9> */
[----:B------:R-:W-:Y:S01]  /*5ec20*/  ULDC UR17, c[0x0][0x228] ;  /* 0x00008a0000117ab9 */ /* 0x000fe20000000800 */
[----:B------:R-:W3:Y:S02]  /*5ec30*/  LDL.LU R4, [R1+0x23bc] ;  /* 0x0023bc0001047983 */ /* 0x000ee40000300800 */
[----:B------:R-:W-:Y:S01]  /*5ec40*/  ISETP.LT.AND P3, PT, R15, UR30, !P0 ;  /* 0x0000001e0f007c0c */ /* 0x000fe2000c761270 */
[----:B------:R-:W-:Y:S01]  /*5ec50*/  ULDC.64 UR30, c[0x0][0x228] ;  /* 0x00008a00001e7ab9 */ /* 0x000fe20000000a00 */
        /* <DEDUP_REMOVED lines=17> */
[----:B------:R-:W-:Y:S01]  /*5ed70*/  ISETP.LT.AND P3, PT, R15, UR22, !P0 ;  /* 0x000000160f007c0c */ /* 0x000fe2000c761270 */
[----:B------:R-:W-:Y:S01]  /*5ed80*/  ULDC UR22, c[0x0][0x228] ;  /* 0x00008a0000167ab9 */ /* 0x000fe20000000800 */
[----:B------:R-:W-:Y:S02]  /*5ed90*/  ISETP.LT.AND P2, PT, R3, UR29, !P0 ;  /* 0x0000001d03007c0c */ /* 0x000fe4000c741270 */
[----:B------:R-:W-:Y:S01]  /*5eda0*/  ISETP.LT.AND P1, PT, R13, UR28, !P0 ;  /* 0x0000001c0d007c0c */ /* 0x000fe2000c721270 */
[----:B------:R-:W-:-:S08]  /*5edb0*/  ULDC.64 UR28, c[0x0][0x228] ;  /* 0x00008a00001c7ab9 */ /* 0x000fd00000000a00 */
        /* <DEDUP_REMOVED lines=11> */
[----:B------:R-:W-:Y:S02]  /*5ee70*/  ISETP.LT.AND P3, PT, R15, UR36, !P0 ;  /* 0x000000240f007c0c */ /* 0x000fe4000c761270 */
[----:B------:R-:W-:Y:S01]  /*5ee80*/  ISETP.LT.AND P2, PT, R3, UR27, !P0 ;  /* 0x0000001b03007c0c */ /* 0x000fe2000c741270 */
[----:B------:R-:W4:Y:S01]  /*5ee90*/  LDL.LU R5, [R1+0x23c8] ;  /* 0x0023c80001057983 */ /* 0x000f220000300800 */
[----:B------:R-:W-:Y:S01]  /*5eea0*/  LOP3.LUT R2, R2, 0xffffefff, RZ, 0xc0, !PT ;  /* 0xffffefff02027812 */ /* 0x000fe200078ec0ff */
[----:B------:R-:W-:Y:S01]  /*5eeb0*/  ULDC UR27, c[0x0][0x228] ;  /* 0x00008a00001b7ab9 */ /* 0x000fe20000000800 */
[----:B------:R-:W-:Y:S01]  /*5eec0*/  ISETP.LT.AND P1, PT, R13, UR37, !P0 ;  /* 0x000000250d007c0c */ /* 0x000fe2000c721270 */
[----:B------:R-:W-:-:S06]  /*5eed0*/  ULDC.64 UR36, c[0x0][0x228] ;  /* 0x00008a0000247ab9 */ /* 0x000fcc0000000a00 */
        /* <DEDUP_REMOVED lines=46> */
[----:B------:R-:W-:-:S03]  /*5f1c0*/  ULDC.64 UR30, c[0x0][0x228] ;  /* 0x00008a00001e7ab9 */ /* 0x000fc60000000a00 */
[----:B------:R-:W-:Y:S01]  /*5f1d0*/  ISETP.LT.AND P3, PT, R15, UR55, !P0 ;  /* 0x000000370f007c0c */ /* 0x000fe2000c761270 */
[----:B------:R-:W-:Y:S01]  /*5f1e0*/  ULDC UR55, c[0x0][0x228] ;  /* 0x00008a0000377ab9 */ /* 0x000fe20000000800 */
[----:B------:R-:W-:-:S11]  /*5f1f0*/  LOP3.LUT R2, R2, 0xfffffffe, RZ, 0xc0, !PT ;  /* 0xfffffffe02027812 */ /* 0x000fd600078ec0ff */
[----:B------:R-:W-:-:S05]  /*5f200*/  @P3 LOP3.LUT R2, R2, 0x1, RZ, 0xfc, !PT ;  /* 0x0000000102023812 */ /* 0x000fca00078efcff */
[----:B------:R0:W-:Y:S04]  /*5f210*/  STL [R1+0xb8], R2 ;  /* 0x0000b80201007387 */ /* 0x0001e80000100800 */
[----:B0-----:R-:W4:Y:S01]  /*5f220*/  LDL.LU R2, [R1+0x23d8] ;  /* 0x0023d80001027983 */ /* 0x001f220000300800 */
[----:B------:R-:W-:Y:S01]  /*5f230*/  ISETP.LT.AND P2, PT, R3, UR54, !P0 ;  /* 0x0000003603007c0c */ /* 0x000fe2000c741270 */
[----:B------:R-:W-:Y:S01]  /*5f240*/  ULDC UR54, c[0x0][0x228] ;  /* 0x00008a0000367ab9 */ /* 0x000fe20000000800 */
[----:B------:R-:W-:Y:S01]  /*5f250*/  ISETP.LT.AND P1, PT, R13, UR53, !P0 ;  /* 0x000000350d007c0c */ /* 0x000fe2000c721270 */
[----:B------:R-:W-:Y:S01]  /*5f260*/  ULDC UR53, c[0x0][0x228] ;  /* 0x00008a0000357ab9 */ /* 0x000fe20000000800 */
[----:B------:R-:W-:Y:S01]  /*5f270*/  ISETP.LT.AND P0, PT, R14, UR32, !P0 ;  /* 0x000000200e007c0c */ /* 0x000fe2000c701270 */
[----:B------:R-:W-:Y:S01]  /*5f280*/  ULDC UR32, c[0x0][0x228] ;  /* 0x00008a0000207ab9 */ /* 0x000fe20000000800 */
[----:B--2---:R-:W-:-:S07]  /*5f290*/  LOP3.LUT R0, R0, 0x7fffffff, RZ, 0xc0, !PT ;  /* 0x7fffffff00007812 */ /* 0x004fce00078ec0ff */
[----:B------:R-:W-:-:S04]  /*5f2a0*/  @P2 LOP3.LUT R0, R0, 0x80000000, RZ, 0xfc, !PT ;  /* 0x8000000000002812 */ /* 0x000fc800078efcff */
        /* <DEDUP_REMOVED lines=24> */
[----:B----4-:R-:W-:Y:S01]  /*5f430*/  ISETP.GE.AND P0, PT, R2, UR37, PT ;  /* 0x0000002502007c0c */ /* 0x010fe2000bf06270 */
[----:B------:R-:W-:Y:S01]  /*5f440*/  ULDC.64 UR36, c[0x0][0x228] ;  /* 0x00008a0000247ab9 */ /* 0x000fe20000000a00 */
[----:B------:R-:W3:Y:S02]  /*5f450*/  LDL.LU R2, [R1+0x23f8] ;  /* 0x0023f80001027983 */ /* 0x000ee40000300800 */
        /* <DEDUP_REMOVED lines=15> */
[----:B--2---:R-:W-:Y:S02]  /*5f550*/  ISETP.GE.AND P0, PT, R4, UR35, PT ;  /* 0x0000002304007c0c */ /* 0x004fe4000bf06270 */
[----:B------:R-:W2:Y:S02]  /*5f560*/  LDL.LU R4, [R1+0x23fc] ;  /* 0x0023fc0001047983 */ /* 0x000ea40000300800 */
        /* <DEDUP_REMOVED lines=17> */
[----:B---3--:R-:W-:Y:S02]  /*5f680*/  ISETP.GE.AND P0, PT, R2, UR33, PT ;  /* 0x0000002102007c0c */ /* 0x008fe4000bf06270 */
[----:B------:R-:W3:Y:S02]  /*5f690*/  LDL.LU R2, [R1+0x2400] ;  /* 0x0024000001027983 */ /* 0x000ee40000300800 */
[----:B------:R-:W-:Y:S01]  /*5f6a0*/  ISETP.LT.AND P3, PT, R15, UR30, !P0 ;  /* 0x0000001e0f007c0c */ /* 0x000fe2000c761270 */
[----:B------:R-:W-:Y:S01]  /*5f6b0*/  ULDC UR30, c[0x0][0x228] ;  /* 0x00008a00001e7ab9 */ /* 0x000fe20000000800 */
[----:B------:R-:W-:Y:S01]  /*5f6c0*/  ISETP.LT.AND P2, PT, R3, UR32, !P0 ;  /* 0x0000002003007c0c */ /* 0x000fe2000c741270 */
[----:B------:R-:W-:Y:S01]  /*5f6d0*/  ULDC.64 UR32, c[0x0][0x228] ;  /* 0x00008a0000207ab9 */ /* 0x000fe20000000a00 */
        /* <DEDUP_REMOVED lines=12> */
[----:B------:R-:W2:Y:S04]  /*5f7a0*/  LDL.LU R4, [R1+0x2404] ;  /* 0x0024040001047983 */ /* 0x000ea80000300800 */
[----:B------:R-:W4:Y:S01]  /*5f7b0*/  LDL.LU R6, [R1+0x2408] ;  /* 0x0024080001067983 */ /* 0x000f220000300800 */
        /* <DEDUP_REMOVED lines=19> */
[----:B------:R-:W-:Y:S01]  /*5f8f0*/  ULDC.64 UR28, c[0x0][0x228] ;  /* 0x00008a00001c7ab9 */ /* 0x000fe20000000a00 */
        /* <DEDUP_REMOVED lines=14> */
[----:B--2---:R-:W-:Y:S02]  /*5f9e0*/  ISETP.GE.AND P0, PT, R4, UR37, PT ;  /* 0x0000002504007c0c */ /* 0x004fe4000bf06270 */
[----:B------:R-:W2:Y:S02]  /*5f9f0*/  LDL.LU R4, [R1+0x240c] ;  /* 0x00240c0001047983 */ /* 0x000ea40000300800 */
[----:B------:R-:W-:Y:S01]  /*5fa00*/  ISETP.LT.AND P3, PT, R15, UR36, !P0 ;  /* 0x000000240f007c0c */ /* 0x000fe2000c761270 */
[----:B------:R-:W-:Y:S01]  /*5fa10*/  ULDC.64 UR36, c[0x0][0x228] ;  /* 0x00008a0000247ab9 */ /* 0x000fe20000000a00 */
[----:B------:R-:W-:Y:S01]  /*5fa20*/  ISETP.LT.AND P2, PT, R3, UR23, !P0 ;  /* 0x0000001703007c0c */ /* 0x000fe2000c741270 */
[----:B------:R-:W2:Y:S01]  /*5fa30*/  LDL.LU R5, [R1+0x2410] ;  /* 0x0024100001057983 */ /* 0x000ea20000300800 */
        /* <DEDUP_REMOVED lines=9> */
[----:B----4-:R-:W-:Y:S01]  /*5fad0*/  ISETP.GE.AND P0, PT, R6, UR35, PT ;  /* 0x0000002306007c0c */ /* 0x010fe2000bf06270 */
[----:B------:R-:W-:-:S03]  /*5fae0*/  ULDC UR35, c[0x0][0x228] ;  /* 0x00008a0000237ab9 */ /* 0x000fc60000000800 */
[----:B------:R-:W-:Y:S01]  /*5faf0*/  ISETP.LT.AND P3, PT, R15, UR61, !P0 ;  /* 0x0000003d0f007c0c */ /* 0x000fe2000c761270 */
[----:B------:R-:W-:Y:S01]  /*5fb00*/  ULDC UR61, c[0x0][0x228] ;  /* 0x00008a00003d7ab9 */ /* 0x000fe20000000800 */
[----:B------:R-:W-:-:S11]  /*5fb10*/  LOP3.LUT R0, R0, 0xfffffffe, RZ, 0xc0, !PT ;  /* 0xfffffffe00007812 */ /* 0x000fd600078ec0ff */
[----:B------:R-:W-:-:S05]  /*5fb20*/  @P3 LOP3.LUT R0, R0, 0x1, RZ, 0xfc, !PT ;  /* 0x0000000100003812 */ /* 0x000fca00078efcff */
[----:B------:R0:W-:Y:S04]  /*5fb30*/  STL [R1+0xb0], R0 ;  /* 0x0000b00001007387 */ /* 0x0001e80000100800 */
[----:B0-----:R-:W4:Y:S01]  /*5fb40*/  LDL.LU R0, [R1+0x2414] ;  /* 0x0024140001007983 */ /* 0x001f220000300800 */
[----:B------:R-:W-:Y:S02]  /*5fb50*/  ISETP.LT.AND P2, PT, R3, UR9, !P0 ;  /* 0x0000000903007c0c */ /* 0x000fe4000c741270 */
[----:B------:R-:W-:Y:S01]  /*5fb60*/  ISETP.LT.AND P1, PT, R13, UR8, !P0 ;  /* 0x000000080d007c0c */ /* 0x000fe2000c721270 */
[----:B------:R-:W-:Y:S01]  /*5fb70*/  ULDC.64 UR8, c[0x0][0x228] ;  /* 0x00008a0000087ab9 */ /* 0x000fe20000000a00 */
[----:B---3--:R-:W-:Y:S02]  /*5fb80*/  LOP3.LUT R2, R2, 0x7fffffff, RZ, 0xc0, !PT ;  /* 0x7fffffff02027812 */ /* 0x008fe400078ec0ff */
[----:B------:R-:W-:Y:S01]  /*5fb90*/  ISETP.LT.AND P0, PT, R14, UR36, !P0 ;  /* 0x000000240e007c0c */ /* 0x000fe2000c701270 */
[----:B------:R-:W-:-:S06]  /*5fba0*/  ULDC UR36, c[0x0][0x228] ;  /* 0x00008a0000247ab9 */ /* 0x000fcc0000000800 */
[----:B------:R-:W-:-:S04]  /*5fbb0*/  @P2 LOP3.LUT R2, R2, 0x80000000, RZ, 0xfc, !PT ;  /* 0x8000000002022812 */ /* 0x000fc800078efcff */
        /* <DEDUP_REMOVED lines=10> */
[----:B------:R-:W-:Y:S02]  /*5fc60*/  ISETP.LT.AND P3, PT, R3, UR11, !P0 ;  /* 0x0000000b03007c0c */ /* 0x000fe4000c761270 */
[----:B------:R-:W-:Y:S01]  /*5fc70*/  ISETP.LT.AND P2, PT, R13, UR7, !P0 ;  /* 0x000000070d007c0c */ /* 0x000fe2000c741270 */
[----:B------:R-:W-:-:S08]  /*5fc80*/  ULDC UR7, c[0x0][0x228] ;  /* 0x00008a0000077ab9 */ /* 0x000fd00000000800 */
[----:B------:R-:W-:-:S04]  /*5fc90*/  @P1 LOP3.LUT R2, R2, 0x10000000, RZ, 0xfc, !PT ;  /* 0x1000000002021812 */ /* 0x000fc800078efcff */
[----:B------:R-:W-:-:S04]  /*5fca0*/  LOP3.LUT R2, R2, 0xf7ffffff, RZ, 0xc0, !PT ;  /* 0xf7ffffff02027812 */ /* 0x000fc800078ec0ff */
[----:B------:R-:W-:Y:S02]  /*5fcb0*/  @P3 LOP3.LUT R2, R2, 0x8000000, RZ, 0xfc, !PT ;  /* 0x0800000002023812 */ /* 0x000fe400078efcff */
[----:B------:R-:W-:Y:S02]  /*5fcc0*/  ISETP.LT.AND P1, PT, R14, UR8, !P0 ;  /* 0x000000080e007c0c */ /* 0x000fe4000c721270 */
[----:B------:R-:W-:-:S04]  /*5fcd0*/  LOP3.LUT R2, R2, 0xfbffffff, RZ, 0xc0, !PT ;  /* 0xfbffffff02027812 */ /* 0x000fc800078ec0ff */
[----:B------:R-:W-:Y:S02]  /*5fce0*/  @P2 LOP3.LUT R2, R2, 0x4000000, RZ, 0xfc, !PT ;  /* 0x0400000002022812 */ /* 0x000fe400078efcff */
[----:B------:R-:W-:Y:S01]  /*5fcf0*/  ISETP.GE.AND P0, PT, R5, UR31, PT ;  /* 0x0000001f05007c0c */ /* 0x000fe2000bf06270 */
[----:B------:R-:W-:Y:S01]  /*5fd00*/  ULDC UR31, c[0x0][0x248] ;  /* 0x00009200001f7ab9 */ /* 0x000fe20000000800 */
[----:B------:R-:W-:-:S04]  /*5fd10*/  LOP3.LUT R2, R2, 0xfdffffff, RZ, 0xc0, !PT ;  /* 0xfdffffff02027812 */ /* 0x000fc800078ec0ff */
[----:B------:R-:W-:Y:S02]  /*5fd20*/  @P1 LOP3.LUT R2, R2, 0x2000000, RZ, 0xfc, !PT ;  /* 0x0200000002021812 */ /* 0x000fe400078efcff */
[----:B------:R-:W-:Y:S02]  /*5fd30*/  ISETP.LT.AND P1, PT, R15, UR13, !P0 ;  /* 0x0000000d0f007c0c */ /* 0x000fe4000c721270 */
[----:B------:R-:W-:Y:S02]  /*5fd40*/  LOP3.LUT R2, R2, 0xfeffffff, RZ, 0xc0, !PT ;  /* 0xfeffffff02027812 */ /* 0x000fe400078ec0ff */
[----:B------:R-:W-:Y:S01]  /*5fd50*/  ISETP.LT.AND P3, PT, R3, UR12, !P0 ;  /* 0x0000000c03007c0c */ /* 0x000fe2000c761270 */
[----:B------:R-:W-:Y:S01]  /*5fd60*/  ULDC.64 UR12, c[0x0][0x228] ;  /* 0x00008a00000c7ab9 */ /* 0x000fe20000000a00 */
[----:B------:R-:W-:Y:S01]  /*5fd70*/  ISETP.LT.AND P2, PT, R13, UR5, !P0 ;  /* 0x000000050d007c0c */ /* 0x000fe2000c741270 */
[----:B------:R-:W-:-:S06]  /*5fd80*/  ULDC UR5, c[0x0][0x248] ;  /* 0x0000920000057ab9 */ /* 0x000fcc0000000800 */
[----:B------:R-:W-:Y:S02]  /*5fd90*/  @P1 LOP3.LUT R2, R2, 0x1000000, RZ, 0xfc, !PT ;  /* 0x0100000002021812 */ /* 0x000fe400078efcff */
[----:B------:R-:W-:Y:S02]  /*5fda0*/  ISETP.LT.AND P1, PT, R14, UR32, !P0 ;  /* 0x000000200e007c0c */ /* 0x000fe4000c721270 */
[----:B----4-:R-:W-:Y:S01]  /*5fdb0*/  ISETP.GE.AND P0, PT, R0, UR29, PT ;  /* 0x0000001d00007c0c */ /* 0x010fe2000bf06270 */
[----:B------:R-:W-:Y:S01]  /*5fdc0*/  VIADD R10, R9, UR5 ;  /* 0x00000005090a7c36 */ /* 0x000fe20008000000 */
[----:B------:R-:W3:Y:S01]  /*5fdd0*/  LDL.LU R0, [R1+0x241c] ;  /* 0x00241c0001007983 */ /* 0x000ee20000300800 */
[----:B------:R-:W-:Y:S01]  /*5fde0*/  LOP3.LUT R2, R2, 0xff7fffff, RZ, 0xc0, !PT ;  /* 0xff7fffff02027812 */ /* 0x000fe200078ec0ff */
[----:B------:R-:W-:Y:S01]  /*5fdf0*/  ULDC UR5, c[0x0][0x248] ;  /* 0x0000920000057ab9 */ /* 0x000fe20000000800 */
[----:B------:R-:W-:Y:S02]  /*5fe00*/  ULDC.64 UR28, c[0x0][0x228] ;  /* 0x00008a00001c7ab9 */ /* 0x000fe40000000a00 */
[----:B------:R-:W-:-:S04]  /*5fe10*/  @P3 LOP3.LUT R2, R2, 0x800000, RZ, 0xfc, !PT ;  /* 0x0080000002023812 */ /* 0x000fc800078efcff */
[----:B------:R-:W-:-:S04]  /*5fe20*/  LOP3.LUT R2, R2, 0xffbfffff, RZ, 0xc0, !PT ;  /* 0xffbfffff02027812 */ /* 0x000fc800078ec0ff */
[----:B------:R-:W-:-:S04]  /*5fe30*/  @P2 LOP3.LUT R2, R2, 0x400000, RZ, 0xfc, !PT ;  /* 0x0040000002022812 */ /* 0x000fc800078efcff */
[----:B------:R-:W-:-:S04]  /*5fe40*/  LOP3.LUT R2, R2, 0xffdfffff, RZ, 0xc0, !PT ;  /* 0xffdfffff02027812 */ /* 0x000fc800078ec0ff */
[----:B------:R-:W-:Y:S02]  /*5fe50*/  @P1 LOP3.LUT R2, R2, 0x200000, RZ, 0xfc, !PT ;  /* 0x0020000002021812 */ /* 0x000fe400078efcff */
[----:B------:R-:W-:Y:S01]  /*5fe60*/  ISETP.LT.AND P1, PT, R15, UR10, !P0 ;  /* 0x0000000a0f007c0c */ /* 0x000fe2000c721270 */
[----:B------:R-:W-:Y:S01]  /*5fe70*/  ULDC.64 UR10, c[0x0][0x228] ;  /* 0x00008a00000a7ab9 */ /* 0x000fe20000000a00 */
[----:B------:R-:W-:Y:S02]  /*5fe80*/  ISETP.LT.AND P3, PT, R3, UR16, !P0 ;  /* 0x0000001003007c0c */ /* 0x000fe4000c761270 */
[----:B------:R-:W-:Y:S02]  /*5fe90*/  LOP3.LUT R2, R2, 0xffefffff, RZ, 0xc0, !PT ;  /* 0xffefffff02027812 */ /* 0x000fe400078ec0ff */
[----:B------:R-:W-:-:S07]  /*5fea0*/  ISETP.LT.AND P2, PT, R13, UR14, !P0 ;  /* 0x0000000e0d007c0c */ /* 0x000fce000c741270 */
        /* <DEDUP_REMOVED lines=10> */
[----:B------:R-:W-:Y:S01]  /*5ff50*/  VIADD R9, R10, UR5 ;  /* 0x000000050a097c36 */ /* 0x000fe20008000000 */
[----:B------:R-:W2:Y:S01]  /*5ff60*/  LDL.LU R4, [R1+0x2428] ;  /* 0x0024280001047983 */ /* 0x000ea20000300800 */
[----:B------:R-:W-:Y:S01]  /*5ff70*/  ULDC UR5, c[0x0][0x248] ;  /* 0x0000920000057ab9 */ /* 0x000fe20000000800 */
[----:B------:R-:W-:Y:S01]  /*5ff80*/  ISETP.LT.AND P3, PT, R15, UR15, !P0 ;  /* 0x0000000f0f007c0c */ /* 0x000fe2000c761270 */
[----:B------:R-:W-:Y:S01]  /*5ff90*/  ULDC.64 UR14, c[0x0][0x228] ;  /* 0x00008a00000e7ab9 */ /* 0x000fe20000000a00 */
[----:B------:R-:W-:Y:S01]  /*5ffa0*/  ISETP.LT.AND P2, PT, R3, UR18, !P0 ;  /* 0x0000001203007c0c */ /* 0x000fe2000c741270 */
[----:B------:R-:W-:Y:S01]  /*5ffb0*/  ULDC UR37, c[0x0][0x228] ;  /* 0x00008a0000257ab9 */ /* 0x000fe20000000800 */
[----:B------:R-:W-:Y:S01]  /*5ffc0*/  ISETP.LT.AND P1, PT, R13, UR17, !P0 ;  /* 0x000000110d007c0c */ /* 0x000fe2000c721270 */
[----:B------:R-:W-:-:S08]  /*5ffd0*/  ULDC.64 UR16, c[0x0][0x228] ;  /* 0x00008a0000107ab9 */ /* 0x000fd00000000a00 */
[----:B------:R-:W-:-:S04]  /*5ffe0*/  @P3 LOP3.LUT R2, R2, 0x10000, RZ, 0xfc, !PT ;  /* 0x0001000002023812 */ /* 0x000fc800078efcff */
[----:B------:R-:W-:-:S04]  /*5fff0*/  LOP3.LUT R2, R2, 0xffff7fff, RZ, 0xc0, !PT ;  /* 0xffff7fff02027812 */ /* 0x000fc800078ec0ff */
[----:B------:R-:W-:Y:S02]  /*60000*/  @P2 LOP3.LUT R2, R2, 0x8000, RZ, 0xfc, !PT ;  /* 0x0000800002022812 */ /* 0x000fe400078efcff */
[----:B------:R-:W-:Y:S01]  /*60010*/  ISETP.LT.AND P0, PT, R14, UR10, !P0 ;  /* 0x0000000a0e007c0c */ /* 0x000fe2000c701270 */
[----:B------:R-:W-:Y:S01]  /*60020*/  VIADD R11, R9, UR5 ;  /* 0x00000005090b7c36 */ /* 0x000fe20008000000 */
[----:B------:R-:W-:Y:S01]  /*60030*/  LOP3.LUT R2, R2, 0xffffbfff, RZ, 0xc0, !PT ;  /* 0xffffbfff02027812 */ /* 0x000fe200078ec0ff */
[----:B------:R-:W-:Y:S01]  /*60040*/  ULDC UR5, c[0x0][0x248] ;  /* 0x0000920000057ab9 */ /* 0x000fe20000000800 */
[----:B------:R-:W-:Y:S02]  /*60050*/  ULDC UR10, c[0x0][0x228] ;  /* 0x00008a00000a7ab9 */ /* 0x000fe40000000800 */
[----:B------:R-:W-:-:S04]  /*60060*/  @P1 LOP3.LUT R2, R2, 0x4000, RZ, 0xfc, !PT ;  /* 0x0000400002021812 */ /* 0x000fc800078efcff */
[----:B------:R-:W-:-:S04]  /*60070*/  LOP3.LUT R2, R2, 0xffffdfff, RZ, 0xc0, !PT ;  /* 0xffffdfff02027812 */ /* 0x000fc800078ec0ff */
[----:B------:R-:W-:Y:S02]  /*60080*/  @P0 LOP3.LUT R2, R2, 0x2000, RZ, 0xfc, !PT ;  /* 0x0000200002020812 */ /* 0x000fe400078efcff */
[----:B---3--:R-:W-:Y:S01]  /*60090*/  ISETP.GE.AND P0, PT, R0, UR9, PT ;  /* 0x0000000900007c0c */ /* 0x008fe2000bf06270 */
[----:B------:R-:W-:Y:S01]  /*600a0*/  ULDC.64 UR8, c[0x0][0x228] ;  /* 0x00008a0000087ab9 */ /* 0x000fe20000000a00 */
[----:B------:R-:W3:Y:S02]  /*600b0*/  LDL.LU R0, [R1+0x242c] ;  /* 0x00242c0001007983 */ /* 0x000ee40000300800 */
[----:B------:R-:W-:Y:S01]  /*600c0*/  ISETP.LT.AND P3, PT, R15, UR19, !P0 ;  /* 0x000000130f007c0c */ /* 0x000fe2000c761270 */
[----:B------:R-:W-:Y:S01]  /*600d0*/  ULDC.64 UR18, c[0x0][0x228] ;  /* 0x00008a0000127ab9 */ /* 0x000fe20000000a00 */
[----:B------:R-:W-:Y:S01]  /*600e0*/  ISETP.LT.AND P2, PT, R3, UR22, !P0 ;  /* 0x0000001603007c0c */ /* 0x000fe2000c741270 */
[----:B------:R-:W4:Y:S01]  /*600f0*/  LDL.LU R5, [R1+0x2468] ;  /* 0x0024680001057983 */ /* 0x000f220000300800 */
[----:B------:R-:W-:Y:S01]  /*60100*/  LOP3.LUT R2, R2, 0xffffefff, RZ, 0xc0, !PT ;  /* 0xffffefff02027812 */ /* 0x000fe200078ec0ff */
[----:B------:R-:W-:Y:S01]  /*60110*/  VIADD R18, R11, UR5 ;  /* 0x000000050b127c36 */ /* 0x000fe20008000000 */
[----:B------:R-:W-:Y:S01]  /*60120*/  ISETP.LT.AND P1, PT, R13, UR21, !P0 ;  /* 0x000000150d007c0c */ /* 0x000fe2000c721270 */
[----:B------:R-:W-:-:S06]  /*60130*/  ULDC UR22, c[0x0][0x248] ;  /* 0x0000920000167ab9 */ /* 0x000fcc0000000800 */
[----:B------:R-:W-:Y:S01]  /*60140*/  @P3 LOP3.LUT R2, R2, 0x1000, RZ, 0xfc, !PT ;  /* 0x0000100002023812 */ /* 0x000fe200078efcff */
[----:B------:R-:W-:-:S03]  /*60150*/  ULDC UR5, c[0x0][0x228] ;  /* 0x00008a0000057ab9 */ /* 0x000fc60000000800 */
        /* <DEDUP_REMOVED lines=16> */
[----:B------:R-:W-:Y:S01]  /*60260*/  ULDC.64 UR32, c[0x0][0x228] ;  /* 0x00008a0000207ab9 */ /* 0x000fe20000000a00 */
[----:B------:R-:W-:Y:S01]  /*60270*/  ISETP.LT.AND P1, PT, R13, UR25, !P0 ;  /* 0x000000190d007c0c */ /* 0x000fe2000c721270 */
[----:B------:R-:W-:Y:S08]  /*60280*/  STL [R1+0x2a8c], R10 ;  /* 0x002a8c0a01007387 */ /* 0x000ff00000100800 */
[----:B------:R-:W-:Y:S01]  /*60290*/  @P3 LOP3.LUT R2, R2, 0x100, RZ, 0xfc, !PT ;  /* 0x0000010002023812 */ /* 0x000fe200078efcff */
[----:B------:R-:W-:Y:S01]  /*602a0*/  ULDC.64 UR26, c[0x0][0x228] ;  /* 0x00008a00001a7ab9 */ /* 0x000fe20000000a00 */
[----:B------:R-:W-:-:S02]  /*602b0*/  ULDC UR25, c[0x0][0x248] ;  /* 0x0000920000197ab9 */ /* 0x000fc40000000800 */
        /* <DEDUP_REMOVED lines=28> */
[----:B------:R-:W-:-:S03]  /*60480*/  ULDC UR11, c[0x0][0x248] ;  /* 0x00009200000b7ab9 */ /* 0x000fc60000000800 */
[----:B------:R-:W-:Y:S02]  /*60490*/  ISETP.LT.AND P3, PT, R15, UR38, !P0 ;  /* 0x000000260f007c0c */ /* 0x000fe4000c761270 */
[----:B------:R-:W-:Y:S02]  /*604a0*/  LOP3.LUT R2, R2, 0xfffffffe, RZ, 0xc0, !PT ;  /* 0xfffffffe02027812 */ /* 0x000fe400078ec0ff */
[----:B------:R-:W-:Y:S02]  /*604b0*/  ISETP.LT.AND P2, PT, R3, UR41, !P0 ;  /* 0x0000002903007c0c */ /* 0x000fe4000c741270 */
[----:B------:R-:W-:Y:S02]  /*604c0*/  ISETP.LT.AND P1, PT, R13, UR42, !P0 ;  /* 0x0000002a0d007c0c */ /* 0x000fe4000c721270 */
[----:B--2---:R-:W-:Y:S01]  /*604d0*/  LOP3.LUT R4, R4, 0x7fffffff, RZ, 0xc0, !PT ;  /* 0x7fffffff04047812 */ /* 0x004fe200078ec0ff */
[----:B------:R-:W-:-:S04]  /*604e0*/  VIADD R16, R17, UR11 ;  /* 0x0000000b11107c36 */ /* 0x000fc80008000000 */
[----:B------:R-:W-:Y:S01]  /*604f0*/  @P3 LOP3.LUT R2, R2, 0x1, RZ, 0xfc, !PT ;  /* 0x0000000102023812 */ /* 0x000fe200078efcff */
[----:B------:R-:W-:-:S03]  /*60500*/  ULDC UR38, c[0x0][0x228] ;  /* 0x00008a0000267ab9 */ /* 0x000fc60000000800 */
[----:B------:R-:W-:Y:S01]  /*60510*/  @P2 LOP3.LUT R4, R4, 0x80000000, RZ, 0xfc, !PT ;  /* 0x8000000004042812 */ /* 0x000fe200078efcff */
[----:B------:R-:W-:Y:S01]  /*60520*/  ULDC UR41, c[0x0][0x228] ;  /* 0x00008a0000297ab9 */ /* 0x000fe20000000800 */
[----:B------:R-:W-:Y:S01]  /*60530*/  ISETP.LT.AND P0, PT, R14, UR12, !P0 ;  /* 0x0000000c0e007c0c */ /* 0x000fe2000c701270 */
[----:B------:R0:W-:Y:S01]  /*60540*/  STL [R1+0xac], R2 ;  /* 0x0000ac0201007387 */ /* 0x0001e20000100800 */
[----:B------:R-:W-:Y:S01]  /*60550*/  LOP3.LUT R4, R4, 0xbfffffff, RZ, 0xc0, !PT ;  /* 0xbfffffff04047812 */ /* 0x000fe200078ec0ff */
[----:B------:R-:W-:Y:S01]  /*60560*/  VIADD R19, R16, UR14 ;  /* 0x0000000e10137c36 */ /* 0x000fe20008000000 */
[----:B------:R-:W-:Y:S01]  /*60570*/  ULDC UR14, c[0x0][0x248] ;  /* 0x00009200000e7ab9 */ /* 0x000fe20000000800 */
[----:B------:R-:W-:Y:S01]  /*60580*/  ULDC UR12, c[0x0][0x228] ;  /* 0x00008a00000c7ab9 */ /* 0x000fe20000000800 */
[----:B------:R-:W-:Y:S01]  /*60590*/  ULDC UR11, c[0x0][0x228] ;  /* 0x00008a00000b7ab9 */ /* 0x000fe20000000800 */
[----:B------:R-:W-:Y:S01]  /*605a0*/  ULDC UR42, c[0x0][0x228] ;  /* 0x00008a00002a7ab9 */ /* 0x000fe20000000800 */
[----:B0-----:R-:W2:Y:S01]  /*605b0*/  LDL.LU R2, [R1+0x2470] ;  /* 0x0024700001027983 */ /* 0x001ea20000300800 */
[----:B------:R-:W-:-:S04]  /*605c0*/  @P1 LOP3.LUT R4, R4, 0x40000000, RZ, 0xfc, !PT ;  /* 0x4000000004041812 */ /* 0x000fc800078efcff */
[----:B------:R-:W-:-:S04]  /*605d0*/  LOP3.LUT R4, R4, 0xdfffffff, RZ, 0xc0, !PT ;  /* 0xdfffffff04047812 */ /* 0x000fc800078ec0ff */
[----:B------:R-:W-:Y:S02]  /*605e0*/  @P0 LOP3.LUT R4, R4, 0x20000000, RZ, 0xfc, !PT ;  /* 0x2000000004040812 */ /* 0x000fe400078efcff */
[----:B---3--:R-:W-:Y:S01]  /*605f0*/  ISETP.GE.AND P0, PT, R0, UR15, PT ;  /* 0x0000000f00007c0c */ /* 0x008fe2000bf06270 */
[----:B------:R-:W-:Y:S01]  /*60600*/  VIADD R22, R19, UR14 ;  /* 0x0000000e13167c36 */ /* 0x000fe20008000000 */
[----:B------:R-:W3:Y:S01]  /*60610*/  LDL.LU R0, [R1+0x2474] ;  /* 0x0024740001007983 */ /* 0x000ee20000300800 */
[----:B------:R-:W-:Y:S01]  /*60620*/  LOP3.LUT R4, R4, 0xefffffff, RZ, 0xc0, !PT ;  /* 0xefffffff04047812 */ /* 0x000fe200078ec0ff */
[----:B------:R-:W-:Y:S01]  /*60630*/  ULDC UR15, c[0x0][0x228] ;  /* 0x00008a00000f7ab9 */ /* 0x000fe20000000800 */
[----:B------:R-:W-:Y:S02]  /*60640*/  ISETP.LT.AND P3, PT, R15, UR43, !P0 ;  /* 0x0000002b0f007c0c */ /* 0x000fe4000c761270 */
[----:B------:R-:W-:Y:S02]  /*60650*/  ISETP.LT.AND P2, PT, R3, UR47, !P0 ;  /* 0x0000002f03007c0c */ /* 0x000fe4000c741270 */
[----:B------:R-:W-:Y:S01]  /*60660*/  ISETP.LT.AND P1, PT, R13, UR46, !P0 ;  /* 0x0000002e0d007c0c */ /* 0x000fe2000c721270 */
[----:B------:R-:W-:Y:S01]  /*60670*/  VIADD R21, R22, UR22 ;  /* 0x0000001616157c36 */ /* 0x000fe20008000000 */
[----:B------:R-:W-:Y:S01]  /*60680*/  ULDC UR14, c[0x0][0x228] ;  /* 0x00008a00000e7ab9 */ /* 0x000fe20000000800 */
[----:B------:R-:W-:-:S06]  /*60690*/  ULDC UR43, c[0x0][0x228] ;  /* 0x00008a00002b7ab9 */ /* 0x000fcc0000000800 */
[----:B------:R-:W-:Y:S01]  /*606a0*/  @P3 LOP3.LUT R4, R4, 0x10000000, RZ, 0xfc, !PT ;  /* 0x1000000004043812 */ /* 0x000fe200078efcff */
[----:B------:R-:W-:Y:S01]  /*606b0*/  ULDC.64 UR22, c[0x0][0x228] ;  /* 0x00008a0000167ab9 */ /* 0x000fe20000000a00 */
[----:B------:R-:W-:Y:S01]  /*606c0*/  ULDC UR46, c[0x0][0x228] ;  /* 0x00008a00002e7ab9 */ /* 0x000fe20000000800 */
[----:B------:R-:W-:Y:S01]  /*606d0*/  ULDC UR47, c[0x0][0x228] ;  /* 0x00008a00002f7ab9 */ /* 0x000fe20000000800 */
        /* <DEDUP_REMOVED lines=14> */
[----:B------:R-:W-:Y:S01]  /*607c0*/  ISETP.LT.AND P2, PT, R3, UR49, !P0 ;  /* 0x0000003103007c0c */ /* 0x000fe2000c741270 */
[----:B------:R-:W-:Y:S01]  /*607d0*/  ULDC UR49, c[0x0][0x228] ;  /* 0x00008a0000317ab9 */ /* 0x000fe20000000800 */
[----:B------:R-:W-:Y:S01]  /*607e0*/  ISETP.LT.AND P1, PT, R13, UR48, !P0 ;  /* 0x000000300d007c0c */ /* 0x000fe2000c721270 */
[----:B------:R-:W-:-:S08]  /*607f0*/  VIADD R20, R21, UR9 ;  /* 0x0000000915147c36 */ /* 0x000fd00008000000 */
[----:B------:R-:W-:Y:S01]  /*60800*/  @P3 LOP3.LUT R4, R4, 0x1000000, RZ, 0xfc, !PT ;  /* 0x0100000004043812 */ /* 0x000fe200078efcff */
[----:B------:R-:W-:Y:S01]  /*60810*/  ULDC UR9, c[0x0][0x228] ;  /* 0x00008a0000097ab9 */ /* 0x000fe20000000800 */
[----:B------:R-:W-:Y:S02]  /*60820*/  ULDC UR48, c[0x0][0x228] ;  /* 0x00008a0000307ab9 */ /* 0x000fe40000000800 */
        /* <DEDUP_REMOVED lines=15> */
[----:B------:R-:W-:Y:S01]  /*60920*/  ULDC UR54, c[0x0][0x228] ;  /* 0x00008a0000367ab9 */ /* 0x000fe20000000800 */
[----:B------:R-:W-:-:S02]  /*60930*/  LOP3.LUT R4, R4, 0xffefffff, RZ, 0xc0, !PT ;  /* 0xffefffff04047812 */ /* 0x000fc400078ec0ff */
[----:B------:R-:W-:Y:S01]  /*60940*/  ISETP.LT.AND P1, PT, R13, UR53, !P0 ;  /* 0x000000350d007c0c */ /* 0x000fe2000c721270 */
[----:B------:R-:W-:Y:S01]  /*60950*/  VIADD R26, R23, UR17 ;  /* 0x00000011171a7c36 */ /* 0x000fe20008000000 */
[----:B------:R-:W-:-:S05]  /*60960*/  ULDC UR55, c[0x0][0x228] ;  /* 0x00008a0000377ab9 */ /* 0x000fca0000000800 */
[----:B------:R-:W-:Y:S01]  /*60970*/  @P3 LOP3.LUT R4, R4, 0x100000, RZ, 0xfc, !PT ;  /* 0x0010000004043812 */ /* 0x000fe200078efcff */
[----:B------:R-:W-:Y:S01]  /*60980*/  ULDC UR53, c[0x0][0x228] ;  /* 0x00008a0000357ab9 */ /* 0x000fe20000000800 */
[----:B------:R-:W-:Y:S01]  /*60990*/  ISETP.LT.AND P0, PT, R14, UR22, !P0 ;  /* 0x000000160e007c0c */ /* 0x000fe2000c701270 */
[----:B------:R-:W-:Y:S01]  /*609a0*/  VIADD R25, R26, UR25 ;  /* 0x000000191a197c36 */ /* 0x000fe20008000000 */
[----:B------:R-:W-:Y:S01]  /*609b0*/  LOP3.LUT R4, R4, 0xfff7ffff, RZ, 0xc0, !PT ;  /* 0xfff7ffff04047812 */ /* 0x000fe200078ec0ff */
[----:B------:R-:W-:Y:S01]  /*609c0*/  ULDC UR22, c[0x0][0x228] ;  /* 0x00008a0000167ab9 */ /* 0x000fe20000000800 */
[----:B------:R-:W-:Y:S01]  /*609d0*/  ULDC UR17, c[0x0][0x228] ;  /* 0x00008a0000117ab9 */ /* 0x000fe20000000800 */
[----:B------:R-:W-:Y:S01]  /*609e0*/  ULDC UR25, c[0x0][0x228] ;  /* 0x00008a0000197ab9 */ /* 0x000fe20000000800 */
[----:B------:R-:W-:-:S04]  /*609f0*/  @P2 LOP3.LUT R4, R4, 0x80000, RZ, 0xfc, !PT ;  /* 0x0008000004042812 */ /* 0x000fc800078efcff */
        /* <DEDUP_REMOVED lines=9> */
[----:B------:R-:W-:Y:S02]  /*60a90*/  ISETP.LT.AND P2, PT, R3, UR57, !P0 ;  /* 0x0000003903007c0c */ /* 0x000fe4000c741270 */
[----:B------:R-:W-:Y:S01]  /*60aa0*/  ISETP.LT.AND P1, PT, R13, UR56, !P0 ;  /* 0x000000380d007c0c */ /* 0x000fe2000c721270 */
[----:B------:R-:W-:Y:S01]  /*60ab0*/  VIADD R24, R25, UR13 ;  /* 0x0000000d19187c36 */ /* 0x000fe20008000000 */
[----:B------:R-:W-:-:S07]  /*60ac0*/  ULDC UR58, c[0x0][0x228] ;  /* 0x00008a00003a7ab9 */ /* 0x000fce0000000800 */
[----:B------:R-:W-:Y:S01]  /*60ad0*/  @P3 LOP3.LUT R4, R4, 0x10000, RZ, 0xfc, !PT ;  /* 0x0001000004043812 */ /* 0x000fe200078efcff */
[----:B------:R-:W-:Y:S01]  /*60ae0*/  ULDC UR13, c[0x0][0x228] ;  /* 0x00008a00000d7ab9 */ /* 0x000fe20000000800 */
[----:B------:R-:W-:Y:S01]  /*60af0*/  ULDC UR56, c[0x0][0x228] ;  /* 0x00008a0000387ab9 */ /* 0x000fe20000000800 */
[----:B------:R-:W-:Y:S01]  /*60b00*/  ULDC UR57, c[0x0][0x228] ;  /* 0x00008a0000397ab9 */ /* 0x000fe20000000800 */
        /* <DEDUP_REMOVED lines=13> */
[----:B------:R-:W-:Y:S01]  /*60be0*/  ISETP.LT.AND P3, PT, R15, UR30, !P0 ;  /* 0x0000001e0f007c0c */ /* 0x000fe2000c761270 */
[----:B------:R-:W-:Y:S01]  /*60bf0*/  ULDC UR30, c[0x0][0x228] ;  /* 0x00008a00001e7ab9 */ /* 0x000fe20000000800 */
[----:B------:R-:W-:Y:S01]  /*60c00*/  ISETP.LT.AND P2, PT, R3, UR59, !P0 ;  /* 0x0000003b03007c0c */ /* 0x000fe2000c741270 */
[----:B------:R-:W4:Y:S01]  /*60c10*/  LDL.LU R5, [R1+0x2528] ;  /* 0x0025280001057983 */ /* 0x000f220000300800 */
[----:B------:R-:W-:Y:S01]  /*60c20*/  LOP3.LUT R4, R4, 0xffffefff, RZ, 0xc0, !PT ;  /* 0xffffefff04047812 */ /* 0x000fe200078ec0ff */
[----:B------:R-:W-:Y:S01]  /*60c30*/  ULDC UR59, c[0x0][0x228] ;  /* 0x00008a00003b7ab9 */ /* 0x000fe20000000800 */
[----:B------:R-:W-:-:S07]  /*60c40*/  ISETP.LT.AND P1, PT, R13, UR34, !P0 ;  /* 0x000000220d007c0c */ /* 0x000fce000c721270 */
        /* <DEDUP_REMOVED lines=15> */
[----:B------:R-:W-:Y:S01]  /*60d40*/  ULDC UR36, c[0x0][0x228] ;  /* 0x00008a0000247ab9 */ /* 0x000fe20000000800 */
[----:B------:R-:W-:Y:S01]  /*60d50*/  ISETP.LT.AND P2, PT, R3, UR35, !P0 ;  /* 0x0000002303007c0c */ /* 0x000fe2000c741270 */
[----:B------:R-:W-:Y:S01]  /*60d60*/  ULDC.64 UR34, c[0x0][0x228] ;  /* 0x00008a0000227ab9 */ /* 0x000fe20000000a00 */
[----:B------:R-:W-:Y:S01]  /*60d70*/  ISETP.LT.AND P1, PT, R13, UR60, !P0 ;  /* 0x0000003c0d007c0c */ /* 0x000fe2000c721270 */
[----:B------:R-:W-:Y:S01]  /*60d80*/  VIADD R29, R30, UR31 ;  /* 0x0000001f1e1d7c36 */ /* 0x000fe20008000000 */
[----:B------:R-:W-:-:S07]  /*60d90*/  ULDC UR21, c[0x0][0x228] ;  /* 0x00008a0000157ab9 */ /* 0x000fce0000000800 */
        /* <DEDUP_REMOVED lines=18> */
[----:B------:R-:W-:Y:S01]  /*60ec0*/  ISETP.LT.AND P3, PT, R15, UR39, !P0 ;  /* 0x000000270f007c0c */ /* 0x000fe2000c761270 */
[----:B------:R-:W-:Y:S01]  /*60ed0*/  ULDC UR39, c[0x0][0x228] ;  /* 0x00008a0000277ab9 */ /* 0x000fe20000000800 */
[----:B------:R-:W-:Y:S01]  /*60ee0*/  ISETP.LT.AND P2, PT, R3, UR37, !P0 ;  /* 0x0000002503007c0c */ /* 0x000fe2000c741270 */
[----:B------:R-:W-:Y:S01]  /*60ef0*/  ULDC UR23, c[0x0][0x228] ;  /* 0x00008a0000177ab9 */ /* 0x000fe20000000800 */
[----:B------:R-:W-:Y:S01]  /*60f00*/  ISETP.LT.AND P1, PT, R13, UR36, !P0 ;  /* 0x000000240d007c0c */ /* 0x000fe2000c721270 */
[----:B------:R-:W-:-:S08]  /*60f10*/  ULDC.64 UR36, c[0x0][0x228] ;  /* 0x00008a0000247ab9 */ /* 0x000fd00000000a00 */
[----:B------:R-:W-:-:S04]  /*60f20*/  @P3 LOP3.LUT R4, R4, 0x10, RZ, 0xfc, !PT ;  /* 0x0000001004043812 */ /* 0x000fc800078efcff */
[----:B------:R-:W-:-:S04]  /*60f30*/  LOP3.LUT R4, R4, 0xfffffff7, RZ, 0xc0, !PT ;  /* 0xfffffff704047812 */ /* 0x000fc800078ec0ff */
[----:B------:R-:W-:Y:S02]  /*60f40*/  @P2 LOP3.LUT R4, R4, 0x8, RZ, 0xfc, !PT ;  /* 0x0000000804042812 */ /* 0x000fe400078efcff */
[----:B------:R-:W-:Y:S02]  /*60f50*/  ISETP.LT.AND P0, PT, R14, UR34, !P0 ;  /* 0x000000220e007c0c */ /* 0x000fe4000c701270 */
[----:B---3--:R-:W-:Y:S01]  /*60f60*/  LOP3.LUT R0, R0, 0x7fffffff, RZ, 0xc0, !PT ;  /* 0x7fffffff00007812 */ /* 0x008fe200078ec0ff */
[----:B------:R-:W-:Y:S01]  /*60f70*/  VIADD R34, R31, UR32 ;  /* 0x000000201f227c36 */ /* 0x000fe20008000000 */
[----:B------:R-:W-:Y:S01]  /*60f80*/  LOP3.LUT R4, R4, 0xfffffffb, RZ, 0xc0, !PT ;  /* 0xfffffffb04047812 */ /* 0x000fe200078ec0ff */
[----:B------:R-:W-:Y:S01]  /*60f90*/  ULDC UR32, c[0x0][0x248] ;  /* 0x0000920000207ab9 */ /* 0x000fe20000000800 */
[----:B------:R-:W-:Y:S02]  /*60fa0*/  ULDC UR34, c[0x0][0x248] ;  /* 0x0000920000227ab9 */ /* 0x000fe40000000800 */
[----:B------:R-:W-:-:S04]  /*60fb0*/  @P1 LOP3.LUT R4, R4, 0x4, RZ, 0xfc, !PT ;  /* 0x0000000404041812 */ /* 0x000fc800078efcff */
[----:B------:R-:W-:-:S04]  /*60fc0*/  LOP3.LUT R4, R4, 0xfffffffd, RZ, 0xc0, !PT ;  /* 0xfffffffd04047812 */ /* 0x000fc800078ec0ff */
[----:B------:R-:W-:Y:S02]  /*60fd0*/  @P0 LOP3.LUT R4, R4, 0x2, RZ, 0xfc, !PT ;  /* 0x0000000204040812 */ /* 0x000fe400078efcff */
[----:B----4-:R-:W-:Y:S01]  /*60fe0*/  ISETP.GE.AND P0, PT, R5, UR27, PT ;  /* 0x0000001b05007c0c */ /* 0x010fe2000bf06270 */
[----:B------:R-:W-:Y:S01]  /*60ff0*/  VIADD R33, R34, UR32 ;  /* 0x0000002022217c36 */ /* 0x000fe20008000000 */
[----:B------:R-:W-:Y:S01]  /*61000*/  LOP3.LUT R4, R4, 0xfffffffe, RZ, 0xc0, !PT ;  /* 0xfffffffe04047812 */ /* 0x000fe200078ec0ff */
[----:B------:R-:W-:Y:S01]  /*61010*/  ULDC UR32, c[0x0][0x248] ;  /* 0x0000920000207ab9 */ /* 0x000fe20000000800 */
[----:B------:R-:W-:Y:S01]  /*61020*/  ISETP.LT.AND P3, PT, R15, UR38, !P0 ;  /* 0x000000260f007c0c */ /* 0x000fe2000c761270 */
[----:B------:R-:W-:-:S12]  /*61030*/  ULDC UR27, c[0x0][0x228] ;  /* 0x00008a00001b7ab9 */ /* 0x000fd80000000800 */
[----:B------:R-:W-:-:S05]  /*61040*/  @P3 LOP3.LUT R4, R4, 0x1, RZ, 0xfc, !PT ;  /* 0x0000000104043812 */ /* 0x000fca00078efcff */
[----:B------:R0:W-:Y:S04]  /*61050*/  STL [R1+0xa8], R4 ;  /* 0x0000a80401007387 */ /* 0x0001e80000100800 */
[----:B0-----:R-:W3:Y:S01]  /*61060*/  LDL.LU R4, [R1+0x2530] ;  /* 0x0025300001047983 */ /* 0x001ee20000300800 */
[----:B------:R-:W-:Y:S01]  /*61070*/  ISETP.LT.AND P2, PT, R3, UR40, !P0 ;  /* 0x0000002803007c0c */ /* 0x000fe2000c741270 */
[----:B------:R-:W-:Y:S01]  /*61080*/  ULDC UR40, c[0x0][0x228] ;  /* 0x00008a0000287ab9 */ /* 0x000fe20000000800 */
[----:B------:R-:W-:Y:S01]  /*61090*/  ISETP.LT.AND P1, PT, R13, UR39, !P0 ;  /* 0x000000270d007c0c */ /* 0x000fe2000c721270 */
[----:B------:R-:W-:Y:S01]  /*610a0*/  ULDC.64 UR38, c[0x0][0x228] ;  /* 0x00008a0000267ab9 */ /* 0x000fe20000000a00 */
[----:B------:R-:W-:-:S09]  /*610b0*/  ISETP.LT.AND P0, PT, R14, UR36, !P0 ;  /* 0x000000240e007c0c */ /* 0x000fd2000c701270 */
[----:B------:R-:W-:-:S04]  /*610c0*/  @P2 LOP3.LUT R0, R0, 0x80000000, RZ, 0xfc, !PT ;  /* 0x8000000000002812 */ /* 0x000fc800078efcff */
[----:B------:R-:W-:-:S04]  /*610d0*/  LOP3.LUT R0, R0, 0xbfffffff, RZ, 0xc0, !PT ;  /* 0xbfffffff00007812 */ /* 0x000fc800078ec0ff */
[----:B------:R-:W-:-:S04]  /*610e0*/  @P1 LOP3.LUT R0, R0, 0x40000000, RZ, 0xfc, !PT ;  /* 0x4000000000001812 */ /* 0x000fc800078efcff */
[----:B------:R-:W-:-:S04]  /*610f0*/  LOP3.LUT R0, R0, 0xdfffffff, RZ, 0xc0, !PT ;  /* 0xdfffffff00007812 */ /* 0x000fc800078ec0ff */
[----:B------:R-:W-:Y:S02]  /*61100*/  @P0 LOP3.LUT R0, R0, 0x20000000, RZ, 0xfc, !PT ;  /* 0x2000000000000812 */ /* 0x000fe400078efcff */
[----:B--2---:R-:W-:Y:S01]  /*61110*/  ISETP.GE.AND P0, PT, R2, UR29, PT ;  /* 0x0000001d02007c0c */ /* 0x004fe2000bf06270 */
[----:B------:R-:W-:Y:S01]  /*61120*/  VIADD R32, R33, UR32 ;  /* 0x0000002021207c36 */ /* 0x000fe20008000000 */
[----:B------:R-:W2:Y:S01]  /*61130*/  LDL.LU R2, [R1+0x2534] ;  /* 0x0025340001027983 */ /* 0x000ea20000300800 */
        /* <DEDUP_REMOVED lines=22> */
[----:B------:R-:W-:Y:S01]  /*612a0*/  VIADD R35, R32, UR32 ;  /* 0x0000002020237c36 */ /* 0x000fe20008000000 */
[----:B------:R-:W-:Y:S01]  /*612b0*/  ISETP.LT.AND P1, PT, R13, UR50, !P0 ;  /* 0x000000320d007c0c */ /* 0x000fe2000c721270 */
[----:B------:R-:W-:-:S08]  /*612c0*/  ULDC UR32, c[0x0][0x248] ;  /* 0x0000920000207ab9 */ /* 0x000fd00000000800 */
[----:B------:R-:W-:Y:S01]  /*612d0*/  @P3 LOP3.LUT R0, R0, 0x1000000, RZ, 0xfc, !PT ;  /* 0x0100000000003812 */ /* 0x000fe200078efcff */
[----:B------:R-:W-:Y:S01]  /*612e0*/  ULDC UR49, c[0x0][0x228] ;  /* 0x00008a0000317ab9 */ /* 0x000fe20000000800 */
[----:B------:R-:W-:Y:S02]  /*612f0*/  ULDC UR50, c[0x0][0x228] ;  /* 0x00008a0000327ab9 */ /* 0x000fe40000000800 */
[----:B------:R-:W-:-:S04]  /*61300*/  LOP3.LUT R0, R0, 0xff7fffff, RZ, 0xc0, !PT ;  /* 0xff7fffff00007812 */ /* 0x000fc800078ec0ff */
[----:B------:R-:W-:Y:S02]  /*61310*/  @P2 LOP3.LUT R0, R0, 0x800000, RZ, 0xfc, !PT ;  /* 0x0080000000002812 */ /* 0x000fe400078efcff */
[----:B------:R-:W-:Y:S02]  /*61320*/  ISETP.LT.AND P0, PT, R14, UR40, !P0 ;  /* 0x000000280e007c0c */ /* 0x000fe4000c701270 */
[----:B------:R-:W-:-:S04]  /*61330*/  LOP3.LUT R0, R0, 0xffbfffff, RZ, 0xc0, !PT ;  /* 0xffbfffff00007812 */ /* 0x000fc800078ec0ff */
[----:B------:R-:W-:-:S04]  /*61340*/  @P1 LOP3.LUT R0, R0, 0x400000, RZ, 0xfc, !PT ;  /* 0x0040000000001812 */ /* 0x000fc800078efcff */
[----:B------:R-:W-:-:S04]  /*61350*/  LOP3.LUT R0, R0, 0xffdfffff, RZ, 0xc0, !PT ;  /* 0xffdfffff00007812 */ /* 0x000fc800078ec0ff */
[----:B------:R-:W-:Y:S02]  /*61360*/  @P0 LOP3.LUT R0, R0, 0x200000, RZ, 0xfc, !PT ;  /* 0x0020000000000812 */ /* 0x000fe400078efcff */
[----:B--2---:R-:W-:Y:S02]  /*61370*/  ISETP.GE.AND P0, PT, R2, UR35, PT ;  /* 0x0000002302007c0c */ /* 0x004fe4000bf06270 */
[----:B------:R-:W2:Y:S02]  /*61380*/  LDL.LU R2, [R1+0x253c] ;  /* 0x00253c0001027983 */ /* 0x000ea40000300800 */
[----:B------:R-:W-:Y:S01]  /*61390*/  ISETP.LT.AND P3, PT, R15, UR53, !P0 ;  /* 0x000000350f007c0c */ /* 0x000fe2000c761270 */
[----:B------:R-:W-:Y:S01]  /*613a0*/  VIADD R38, R35, UR32 ;  /* 0x0000002023267c36 */ /* 0x000fe20008000000 */
[----:B------:R-:W-:Y:S01]  /*613b0*/  ISETP.LT.AND P2, PT, R3, UR54, !P0 ;  /* 0x0000003603007c0c */ /* 0x000fe2000c741270 */
[----:B------:R-:W-:Y:S01]  /*613c0*/  ULDC UR32, c[0x0][0x248] ;  /* 0x0000920000207ab9 */ /* 0x000fe20000000800 */
[----:B------:R-:W-:Y:S01]  /*613d0*/  LOP3.LUT R0, R0, 0xffefffff, RZ, 0xc0, !PT ;  /* 0xffefffff00007812 */ /* 0x000fe200078ec0ff */
[----:B------:R-:W-:Y:S01]  /*613e0*/  VIADD R37, R38, UR32 ;  /* 0x0000002026257c36 */ /* 0x000fe20008000000 */
[----:B------:R-:W-:Y:S01]  /*613f0*/  ISETP.LT.AND P1, PT, R13, UR49, !P0 ;  /* 0x000000310d007c0c */ /* 0x000fe2000c721270 */
[----:B------:R-:W-:Y:S01]  /*61400*/  ULDC UR32, c[0x0][0x248] ;  /* 0x0000920000207ab9 */ /* 0x000fe20000000800 */
[----:B------:R-:W-:Y:S01]  /*61410*/  ULDC UR53, c[0x0][0x228] ;  /* 0x00008a0000357ab9 */ /* 0x000fe20000000800 */
[----:B------:R-:W-:-:S04]  /*61420*/  ULDC UR54, c[0x0][0x228] ;  /* 0x00008a0000367ab9 */ /* 0x000fc80000000800 */
[----:B------:R-:W-:Y:S01]  /*61430*/  @P3 LOP3.LUT R0, R0, 0x100000, RZ, 0xfc, !PT ;  /* 0x0010000000003812 */ /* 0x000fe200078efcff */
[----:B------:R-:W-:-:S03]  /*61440*/  ULDC UR49, c[0x0][0x228] ;  /* 0x00008a0000317ab9 */ /* 0x000fc60000000800 */
[----:B------:R-:W-:Y:S01]  /*61450*/  LOP3.LUT R0, R0, 0xfff7ffff, RZ, 0xc0, !PT ;  /* 0xfff7ffff00007812 */ /* 0x000fe200078ec0ff */
[----:B------:R-:W-:Y:S01]  /*61460*/  VIADD R36, R37, UR32 ;  /* 0x0000002025247c36 */ /* 0x000fe20008000000 */
[----:B------:R-:W-:Y:S02]  /*61470*/  ULDC.64 UR32, c[0x0][0x228] ;  /* 0x00008a0000207ab9 */ /* 0x000fe40000000a00 */
[----:B------:R-:W-:Y:S02]  /*61480*/  @P2 LOP3.LUT R0, R0, 0x80000, RZ, 0xfc, !PT ;  /* 0x0008000000002812 */ /* 0x000fe400078efcff */
[----:B------:R-:W-:Y:S01]  /*61490*/  ISETP.LT.AND P0, PT, R14, UR32, !P0 ;  /* 0x000000200e007c0c */ /* 0x000fe2000c701270 */
[----:B------:R-:W-:Y:S01]  /*614a0*/  VIADD R39, R36, UR34 ;  /* 0x0000002224277c36 */ /* 0x000fe20008000000 */
[----:B------:R-:W-:Y:S01]  /*614b0*/  LOP3.LUT R0, R0, 0xfffbffff, RZ, 0xc0, !PT ;  /* 0xfffbffff00007812 */ /* 0x000fe200078ec0ff */
[----:B------:R-:W-:Y:S01]  /*614c0*/  ULDC.64 UR34, c[0x0][0x228] ;  /* 0x00008a0000227ab9 */ /* 0x000fe20000000a00 */
[----:B------:R-:W-:-:S02]  /*614d0*/  ULDC UR32, c[0x0][0x248] ;  /* 0x0000920000207ab9 */ /* 0x000fc40000000800 */
[----:B------:R-:W-:-:S04]  /*614e0*/  @P1 LOP3.LUT R0, R0, 0x40000, RZ, 0xfc, !PT ;  /* 0x0004000000001812 */ /* 0x000fc800078efcff */
[----:B------:R-:W-:-:S04]  /*614f0*/  LOP3.LUT R0, R0, 0xfffdffff, RZ, 0xc0, !PT ;  /* 0xfffdffff00007812 */ /* 0x000fc800078ec0ff */
[----:B------:R-:W-:-:S04]  /*61500*/  @P0 LOP3.LUT R0, R0, 0x20000, RZ, 0xfc, !PT ;  /* 0x0002000000000812 */ /* 0x000fc800078efcff */
[----:B------:R-:W-:Y:S02]  /*61510*/  LOP3.LUT R0, R0, 0xfffeffff, RZ, 0xc0, !PT ;  /* 0xfffeffff00007812 */ /* 0x000fe400078ec0ff */
[----:B---3--:R-:W-:Y:S01]  /*61520*/  ISETP.GE.AND P0, PT, R4, UR37, PT ;  /* 0x0000002504007c0c */ /* 0x008fe2000bf06270 */
        /* <DEDUP_REMOVED lines=16> */
[----:B--2---:R-:W-:Y:S01]  /*61630*/  ISETP.GE.AND P0, PT, R2, UR39, PT ;  /* 0x0000002702007c0c */ /* 0x004fe2000bf06270 */
[----:B------:R-:W-:Y:S01]  /*61640*/  ULDC.64 UR38, c[0x0][0x228] ;  /* 0x00008a0000267ab9 */ /* 0x000fe20000000a00 */
[----:B------:R-:W2:Y:S02]  /*61650*/  LDL.LU R2, [R1+0x2544] ;  /* 0x0025440001027983 */ /* 0x000ea40000300800 */
[----:B------:R-:W-:Y:S01]  /*61660*/  ISETP.LT.AND P3, PT, R15, UR53, !P0 ;  /* 0x000000350f007c0c */ /* 0x000fe2000c761270 */
[----:B------:R-:W-:Y:S01]  /*61670*/  VIADD R42, R39, UR32 ;  /* 0x00000020272a7c36 */ /* 0x000fe20008000000 */
[----:B------:R-:W-:Y:S01]  /*61680*/  ISETP.LT.AND P2, PT, R3, UR54, !P0 ;  /* 0x0000003603007c0c */ /* 0x000fe2000c741270 */
[----:B------:R-:W-:Y:S01]  /*61690*/  ULDC UR54, c[0x0][0x228] ;  /* 0x00008a0000367ab9 */ /* 0x000fe20000000800 */
[----:B------:R-:W-:Y:S01]  /*616a0*/  LOP3.LUT R0, R0, 0xffffefff, RZ, 0xc0, !PT ;  /* 0xffffefff00007812 */ /* 0x000fe200078ec0ff */
[----:B------:R-:W-:Y:S01]  /*616b0*/  ULDC UR32, c[0x0][0x248] ;  /* 0x0000920000207ab9 */ /* 0x000fe20000000800 */
[----:B------:R-:W-:Y:S01]  /*616c0*/  ISETP.LT.AND P1, PT, R13, UR49, !P0 ;  /* 0x000000310d007c0c */ /* 0x000fe2000c721270 */
[----:B------:R-:W-:Y:S01]  /*616d0*/  ULDC UR49, c[0x0][0x228] ;  /* 0x00008a0000317ab9 */ /* 0x000fe20000000800 */
[----:B------:R-:W-:-:S05]  /*616e0*/  ULDC UR53, c[0x0][0x228] ;  /* 0x00008a0000357ab9 */ /* 0x000fca0000000800 */
        /* <DEDUP_REMOVED lines=16> */
[----:B------:R-:W-:Y:S01]  /*617f0*/  VIADD R40, R41, UR32 ;  /* 0x0000002029287c36 */ /* 0x000fe20008000000 */
[----:B------:R-:W-:Y:S01]  /*61800*/  ISETP.LT.AND P2, PT, R3, UR49, !P0 ;  /* 0x0000003103007c0c */ /* 0x000fe2000c741270 */
[----:B------:R-:W-:Y:S01]  /*61810*/  ULDC UR32, c[0x0][0x248] ;  /* 0x0000920000207ab9 */ /* 0x000fe20000000800 */
[----:B------:R-:W-:Y:S01]  /*61820*/  ISETP.LT.AND P1, PT, R13, UR61, !P0 ;  /* 0x0000003d0d007c0c */ /* 0x000fe2000c721270 */
[----:B------:R-:W-:-:S08]  /*61830*/  ULDC UR54, c[0x0][0x228] ;  /* 0x00008a0000367ab9 */ /* 0x000fd00000000800 */
[----:B------:R-:W-:Y:S01]  /*61840*/  @P3 LOP3.LUT R0, R0, 0x100, RZ, 0xfc, !PT ;  /* 0x0000010000003812 */ /* 0x000fe200078efcff */
[----:B------:R-:W-:Y:S01]  /*61850*/  VIADD R43, R40, UR32 ;  /* 0x00000020282b7c36 */ /* 0x000fe20008000000 */
[----:B------:R-:W-:Y:S01]  /*61860*/  ISETP.LT.AND P0, PT, R14, UR38, !P0 ;  /* 0x000000260e007c0c */ /* 0x000fe2000c701270 */
[----:B------:R-:W-:Y:S01]  /*61870*/  ULDC UR32, c[0x0][0x248] ;  /* 0x0000920000207ab9 */ /* 0x000fe20000000800 */
        /* <DEDUP_REMOVED lines=13> */
[----:B------:R-:W-:Y:S01]  /*61950*/  VIADD R44, R43, UR32 ;  /* 0x000000202b2c7c36 */ /* 0x000fe20008000000 */
[----:B------:R-:W-:Y:S01]  /*61960*/  ISETP.LT.AND P2, PT, R3, UR51, !P0 ;  /* 0x0000003303007c0c */ /* 0x000fe2000c741270 */
[----:B------:R-:W-:Y:S01]  /*61970*/  ULDC UR32, c[0x0][0x248] ;  /* 0x0000920000207ab9 */ /* 0x000fe20000000800 */
[----:B------:R-:W-:Y:S01]  /*61980*/  LOP3.LUT R0, R0, 0xffffffef, RZ, 0xc0, !PT ;  /* 0xffffffef00007812 */ /* 0x000fe200078ec0ff */
[----:B------:R-:W-:Y:S01]  /*61990*/  ULDC UR52, c[0x0][0x228] ;  /* 0x00008a0000347ab9 */ /* 0x000fe20000000800 */
[----:B------:R-:W-:Y:S01]  /*619a0*/  ISETP.LT.AND P1, PT, R13, UR8, !P0 ;  /* 0x000000080d007c0c */ /* 0x000fe2000c721270 */
[----:B------:R-:W-:Y:S01]  /*619b0*/  VIADD R46, R44, UR32 ;  /* 0x000000202c2e7c36 */ /* 0x000fe20008000000 */
[----:B------:R-:W-:-:S05]  /*619c0*/  ULDC UR51, c[0x0][0x228] ;  /* 0x00008a0000337ab9 */ /* 0x000fca0000000800 */
        /* <DEDUP_REMOVED lines=13> */
[----:B------:R-:W-:Y:S01]  /*61aa0*/  LOP3.LUT R0, R0, 0xfffffffe, RZ, 0xc0, !PT ;  /* 0xfffffffe00007812 */ /* 0x000fe200078ec0ff */
[----:B------:R-:W-:Y:S01]  /*61ab0*/  VIADD R47, R45, UR32 ;  /* 0x000000202d2f7c36 */ /* 0x000fe20008000000 */
[----:B------:R-:W-:Y:S01]  /*61ac0*/  ULDC.64 UR32, c[0x0][0x228] ;  /* 0x00008a0000207ab9 */ /* 0x000fe20000000a00 */
[----:B---3--:R-:W-:Y:S01]  /*61ad0*/  ISETP.GE.AND P0, PT, R4, UR35, PT ;  /* 0x0000002304007c0c */ /* 0x008fe2000bf06270 */
[----:B------:R-:W-:-:S03]  /*61ae0*/  ULDC.64 UR34, c[0x0][0x228] ;  /* 0x00008a0000227ab9 */ /* 0x000fc60000000a00 */
[----:B------:R-:W-:Y:S02]  /*61af0*/  ISETP.LT.AND P3, PT, R15, UR7, !P0 ;  /* 0x000000070f007c0c */ /* 0x000fe4000c761270 */
[----:B----4-:R-:W-:Y:S01]  /*61b00*/  LOP3.LUT R5, R5, 0x7fffffff, RZ, 0xc0, !PT ;  /* 0x7fffffff05057812 */ /* 0x010fe200078ec0ff */
[----:B------:R-:W-:-:S10]  /*61b10*/  VIADD R49, R47, UR8 ;  /* 0x000000082f317c36 */ /* 0x000fd40008000000 */
[----:B------:R-:W-:Y:S01]  /*61b20*/  @P3 LOP3.LUT R0, R0, 0x1, RZ, 0xfc, !PT ;  /* 0x0000000100003812 */ /* 0x000fe200078efcff */
[----:B------:R-:W-:Y:S01]  /*61b30*/  ULDC UR8, c[0x0][0x248] ;  /* 0x0000920000087ab9 */ /* 0x000fe20000000800 */
[----:B------:R-:W-:Y:S01]  /*61b40*/  ISETP.LT.AND P2, PT, R3, UR5, !P0 ;  /* 0x0000000503007c0c */ /* 0x000fe2000c741270 */
[----:B------:R-:W-:Y:S02]  /*61b50*/  ULDC UR7, c[0x0][0x248] ;  /* 0x0000920000077ab9 */ /* 0x000fe40000000800 */
[----:B------:R0:W-:Y:S01]  /*61b60*/  STL [R1+0xa4], R0 ;  /* 0x0000a40001007387 */ /* 0x0001e20000100800 */
[----:B------:R-:W-:Y:S01]  /*61b70*/  ISETP.LT.AND P1, PT, R13, UR10, !P0 ;  /* 0x0000000a0d007c0c */ /* 0x000fe2000c721270 */
[----:B------:R-:W-:Y:S01]  /*61b80*/  VIADD R48, R49, UR8 ;  /* 0x0000000831307c36 */ /* 0x000fe20008000000 */
[----:B------:R-:W-:Y:S01]  /*61b90*/  ULDC UR5, c[0x0][0x248] ;  /* 0x0000920000057ab9 */ /* 0x000fe20000000800 */
[----:B0-----:R-:W3:Y:S06]  /*61ba0*/  LDL.LU R0, [R1+0x2558] ;  /* 0x0025580001007983 */ /* 0x001eec0000300800 */
[----:B------:R-:W-:-:S02]  /*61bb0*/  @P2 LOP3.LUT R5, R5, 0x80000000, RZ, 0xfc, !PT ;  /* 0x8000000005052812 */ /* 0x000fc400078efcff */
        /* <DEDUP_REMOVED lines=16> */
[----:B------:R-:W-:Y:S01]  /*61cc0*/  ULDC.64 UR10, c[0x0][0x228] ;  /* 0x00008a00000a7ab9 */ /* 0x000fe20000000a00 */
[----:B------:R-:W-:-:S09]  /*61cd0*/  ISETP.LT.AND P1, PT, R13, UR16, !P0 ;  /* 0x000000100d007c0c */ /* 0x000fd2000c721270 */
        /* <DEDUP_REMOVED lines=13> */
[----:B------:R-:W-:Y:S01]  /*61db0*/  VIADD R53, R52, UR5 ;  /* 0x0000000534357c36 */ /* 0x000fe20008000000 */
[----:B------:R-:W3:Y:S01]  /*61dc0*/  LDL.LU R0, [R1+0x2578] ;  /* 0x0025780001007983 */ /* 0x000ee20000300800 */
        /* <DEDUP_REMOVED lines=36> */
[----:B------:R-:W-:Y:S01]  /*62010*/  VIADD R55, R54, UR5 ;  /* 0x0000000536377c36 */ /* 0x000fe20008000000 */
[----:B------:R-:W-:Y:S01]  /*62020*/  ISETP.LT.AND P2, PT, R3, UR17, !P0 ;  /* 0x0000001103007c0c */ /* 0x000fe2000c741270 */
[----:B------:R-:W-:Y:S01]  /*62030*/  ULDC.64 UR16, c[0x0][0x228] ;  /* 0x00008a0000107ab9 */ /* 0x000fe20000000a00 */
[----:B------:R-:W-:Y:S01]  /*62040*/  ISETP.LT.AND P1, PT, R13, UR26, !P0 ;  /* 0x0000001a0d007c0c */ /* 0x000fe2000c721270 */
[----:B------:R-:W-:Y:S01]  /*62050*/  ULDC UR5, c[0x0][0x248] ;  /* 0x0000920000057ab9 */ /* 0x000fe20000000800 */
[----:B------:R-:W-:-:S07]  /*62060*/  ULDC UR22, c[0x0][0x248] ;  /* 0x0000920000167ab9 */ /* 0x000fce0000000800 */
        /* <DEDUP_REMOVED lines=16> */
[----:B------:R-:W4:Y:S01]  /*62170*/  LDL.LU R6, [R1+0x2588] ;  /* 0x0025880001067983 */ /* 0x000f220000300800 */
[----:B------:R-:W-:Y:S01]  /*62180*/  LOP3.LUT R5, R5, 0xffffefff, RZ, 0xc0, !PT ;  /* 0xffffefff05057812 */ /* 0x000fe200078ec0ff */
[----:B------:R-:W-:Y:S01]  /*62190*/  ULDC UR5, c[0x0][0x248] ;  /* 0x0000920000057ab9 */ /* 0x000fe20000000800 */
[----:B------:R-:W-:Y:S01]  /*621a0*/  ISETP.LT.AND P1, PT, R13, UR30, !P0 ;  /* 0x0000001e0d007c0c */ /* 0x000fe2000c721270 */
[----:B------:R-:W-:Y:S01]  /*621b0*/  ULDC.64 UR12, c[0x0][0x228] ;  /* 0x00008a00000c7ab9 */ /* 0x000fe20000000a00 */
[----:B------:R-:W-:-:S05]  /*621c0*/  ULDC.64 UR24, c[0x0][0x228] ;  /* 0x00008a0000187ab9 */ /* 0x000fca0000000a00 */
        /* <DEDUP_REMOVED lines=13> */
[----:B------:R-:W-:-:S03]  /*622a0*/  ULDC UR5, c[0x0][0x248] ;  /* 0x0000920000057ab9 */ /* 0x000fc60000000800 */
[----:B------:R-:W-:Y:S01]  /*622b0*/  VIADD R60, R59, UR5 ;  /* 0x000000053b3c7c36 */ /* 0x000fe20008000000 */
[----:B------:R-:W-:-:S03]  /*622c0*/  ULDC UR5, c[0x0][0x228] ;  /* 0x00008a0000057ab9 */ /* 0x000fc60000000800 */
[----:B------:R-:W-:Y:S01]  /*622d0*/  VIADD R61, R60, UR7 ;  /* 0x000000073c3d7c36 */ /* 0x000fe20008000000 */
[----:B------:R-:W-:Y:S01]  /*622e0*/  ULDC UR7, c[0x0][0x248] ;  /* 0x0000920000077ab9 */ /* 0x000fe20000000800 */
[----:B---3--:R-:W-:Y:S02]  /*622f0*/  ISETP.GE.AND P0, PT, R0, UR11, PT ;  /* 0x0000000b00007c0c */ /* 0x008fe4000bf06270 */
[----:B------:R-:W-:Y:S01]  /*62300*/  VIADD R0, R61, UR7 ;  /* 0x000000073d007c36 */ /* 0x000fe20008000000 */
[----:B------:R-:W-:Y:S01]  /*62310*/  ULDC.64 UR10, c[0x0][0x228] ;  /* 0x00008a00000a7ab9 */ /* 0x000fe20000000a00 */
[----:B------:R-:W-:Y:S01]  /*62320*/  ULDC UR7, c[0x0][0x248] ;  /* 0x0000920000077ab9 */ /* 0x000fe20000000800 */
[----:B------:R-:W-:Y:S01]  /*62330*/  ISETP.LT.AND P3, PT, R15, UR19, !P0 ;  /* 0x000000130f007c0c */ /* 0x000fe2000c761270 */
[----:B------:R-:W-:Y:S01]  /*62340*/  ULDC.64 UR18, c[0x0][0x228] ;  /* 0x00008a0000127ab9 */ /* 0x000fe20000000a00 */
[----:B------:R-:W-:Y:S02]  /*62350*/  ISETP.LT.AND P2, PT, R3, UR28, !P0 ;  /* 0x0000001c03007c0c */ /* 0x000fe4000c741270 */
[----:B------:R-:W-:Y:S01]  /*62360*/  ISETP.LT.AND P1, PT, R13, UR42, !P0 ;  /* 0x0000002a0d007c0c */ /* 0x000fe2000c721270 */
[----:B------:R0:W-:Y:S08]  /*62370*/  STL [R1], R0 ;  /* 0x0000000001007387 */ /* 0x0001f00000100800 */
[----:B------:R-:W-:Y:S01]  /*62380*/  @P3 LOP3.LUT R5, R5, 0x100, RZ, 0xfc, !PT ;  /* 0x0000010005053812 */ /* 0x000fe200078efcff */
[----:B------:R-:W-:Y:S01]  /*62390*/  ULDC UR28, c[0x0][0x248] ;  /* 0x00009200001c7ab9 */ /* 0x000fe20000000800 */
[----:B------:R-:W-:-:S02]  /*623a0*/  ULDC UR42, c[0x0][0x228] ;  /* 0x00008a00002a7ab9 */ /* 0x000fc40000000800 */
[----:B------:R-:W-:-:S04]  /*623b0*/  LOP3.LUT R5, R5, 0xffffff7f, RZ, 0xc0, !PT ;  /* 0xffffff7f05057812 */ /* 0x000fc800078ec0ff */
[----:B------:R-:W-:Y:S02]  /*623c0*/  @P2 LOP3.LUT R5, R5, 0x80, RZ, 0xfc, !PT ;  /* 0x0000008005052812 */ /* 0x000fe400078efcff */
[----:B------:R-:W-:Y:S01]  /*623d0*/  ISETP.LT.AND P0, PT, R14, UR12, !P0 ;  /* 0x0000000c0e007c0c */ /* 0x000fe2000c701270 */
[----:B0-----:R-:W-:Y:S01]  /*623e0*/  VIADD R0, R0, UR7 ;  /* 0x0000000700007c36 */ /* 0x001fe20008000000 */
[----:B------:R-:W-:Y:S01]  /*623f0*/  LOP3.LUT R5, R5, 0xffffffbf, RZ, 0xc0, !PT ;  /* 0xffffffbf05057812 */ /* 0x000fe200078ec0ff */
[----:B------:R-:W-:Y:S01]  /*62400*/  ULDC UR7, c[0x0][0x228] ;  /* 0x00008a0000077ab9 */ /* 0x000fe20000000800 */
[----:B------:R-:W-:Y:S02]  /*62410*/  ULDC UR12, c[0x0][0x228] ;  /* 0x00008a00000c7ab9 */ /* 0x000fe40000000800 */
[----:B------:R-:W-:-:S04]  /*62420*/  @P1 LOP3.LUT R5, R5, 0x40, RZ, 0xfc, !PT ;  /* 0x0000004005051812 */ /* 0x000fc800078efcff */
[----:B------:R-:W-:-:S04]  /*62430*/  LOP3.LUT R5, R5, 0xffffffdf, RZ, 0xc0, !PT ;  /* 0xffffffdf05057812 */ /* 0x000fc800078ec0ff */
[----:B------:R-:W-:Y:S02]  /*62440*/  @P0 LOP3.LUT R5, R5, 0x20, RZ, 0xfc, !PT ;  /* 0x0000002005050812 */ /* 0x000fe400078efcff */
[----:B--2---:R-:W-:Y:S01]  /*62450*/  ISETP.GE.AND P0, PT, R2, UR15, PT ;  /* 0x0000000f02007c0c */ /* 0x004fe2000bf06270 */
[----:B------:R-:W-:Y:S01]  /*62460*/  ULDC.64 UR14, c[0x0][0x228] ;  /* 0x00008a00000e7ab9 */ /* 0x000fe20000000a00 */
[----:B------:R-:W2:Y:S04]  /*62470*/  LDL.LU R2, [R1+0x258c] ;  /* 0x00258c0001027983 */ /* 0x000ea80000300800 */
[----:B------:R-:W3:Y:S01]  /*62480*/  LDL.LU R4, [R1+0x9c] ;  /* 0x00009c0001047983 */ /* 0x000ee20000300800 */
[----:B------:R-:W-:Y:S01]  /*62490*/  ISETP.LT.AND P3, PT, R15, UR21, !P0 ;  /* 0x000000150f007c0c */ /* 0x000fe2000c761270 */
[----:B------:R-:W-:Y:S01]  /*624a0*/  ULDC.64 UR20, c[0x0][0x228] ;  /* 0x00008a0000147ab9 */ /* 0x000fe20000000a00 */
[----:B------:R-:W-:-:S02]  /*624b0*/  ISETP.LT.AND P2, PT, R3, UR31, !P0 ;  /* 0x0000001f03007c0c */ /* 0x000fc4000c741270 */
[----:B------:R-:W-:Y:S02]  /*624c0*/  LOP3.LUT R5, R5, 0xffffffef, RZ, 0xc0, !PT ;  /* 0xffffffef05057812 */ /* 0x000fe400078ec0ff */
[----:B------:R-:W-:Y:S01]  /*624d0*/  ISETP.LT.AND P1, PT, R13, UR46, !P0 ;  /* 0x0000002e0d007c0c */ /* 0x000fe2000c721270 */
[----:B------:R0:W-:Y:S01]  /*624e0*/  STL [R1+0x4], R0 ;  /* 0x0000040001007387 */ /* 0x0001e20000100800 */
[----:B------:R-:W-:-:S05]  /*624f0*/  ULDC.64 UR30, c[0x0][0x228] ;  /* 0x00008a00001e7ab9 */ /* 0x000fca0000000a00 */
[----:B------:R-:W-:Y:S01]  /*62500*/  @P3 LOP3.LUT R5, R5, 0x10, RZ, 0xfc, !PT ;  /* 0x0000001005053812 */ /* 0x000fe200078efcff */
[----:B------:R-:W-:-:S03]  /*62510*/  ULDC UR46, c[0x0][0x228] ;  /* 0x00008a00002e7ab9 */ /* 0x000fc60000000800 */
        /* <DEDUP_REMOVED lines=10> */
[----:B----4-:R-:W-:Y:S01]  /*625c0*/  ISETP.GE.AND P0, PT, R6, UR9, PT ;  /* 0x0000000906007c0c */ /* 0x010fe2000bf06270 */
[----:B------:R-:W-:Y:S01]  /*625d0*/  STL [R1+0x8], R0 ;  /* 0x0000080001007387 */ /* 0x000fe20000100800 */
[----:B------:R-:W-:Y:S01]  /*625e0*/  LOP3.LUT R5, R5, 0xfffffffe, RZ, 0xc0, !PT ;  /* 0xfffffffe05057812 */ /* 0x000fe200078ec0ff */
[----:B------:R-:W-:Y:S01]  /*625f0*/  ULDC UR9, c[0x0][0x248] ;  /* 0x0000920000097ab9 */ /* 0x000fe20000000800 */
[----:B------:R-:W-:Y:S01]  /*62600*/  ISETP.LT.AND P3, PT, R15, UR23, !P0 ;  /* 0x000000170f007c0c */ /* 0x000fe2000c761270 */
[----:B------:R-:W-:-:S12]  /*62610*/  ULDC UR23, c[0x0][0x248] ;  /* 0x0000920000177ab9 */ /* 0x000fd80000000800 */
[----:B------:R-:W-:-:S05]  /*62620*/  @P3 LOP3.LUT R5, R5, 0x1, RZ, 0xfc, !PT ;  /* 0x0000000105053812 */ /* 0x000fca00078efcff */
[----:B------:R0:W-:Y:S04]  /*62630*/  STL [R1+0xa0], R5 ;  /* 0x0000a00501007387 */ /* 0x0001e80000100800 */
[----:B0-----:R-:W4:Y:S01]  /*62640*/  LDL.LU R5, [R1+0x2590] ;  /* 0x0025900001057983 */ /* 0x001f220000300800 */
[----:B------:R-:W-:Y:S02]  /*62650*/  ISETP.LT.AND P2, PT, R3, UR43, !P0 ;  /* 0x0000002b03007c0c */ /* 0x000fe4000c741270 */
[----:B------:R-:W-:Y:S01]  /*62660*/  ISETP.LT.AND P1, PT, R13, UR48, !P0 ;  /* 0x000000300d007c0c */ /* 0x000fe2000c721270 */
[----:B------:R-:W-:Y:S01]  /*62670*/  VIADD R0, R0, UR16 ;  /* 0x0000001000007c36 */ /* 0x000fe20008000000 */
[----:B------:R-:W-:Y:S01]  /*62680*/  ISETP.LT.AND P0, PT, R14, UR14, !P0 ;  /* 0x0000000e0e007c0c */ /* 0x000fe2000c701270 */
[----:B------:R-:W-:Y:S01]  /*62690*/  ULDC UR16, c[0x0][0x248] ;  /* 0x0000920000107ab9 */ /* 0x000fe20000000800 */
[----:B------:R-:W-:Y:S01]  /*626a0*/  ULDC UR48, c[0x0][0x228] ;  /* 0x00008a0000307ab9 */ /* 0x000fe20000000800 */
[----:B------:R-:W-:Y:S01]  /*626b0*/  ULDC UR14, c[0x0][0x228] ;  /* 0x00008a00000e7ab9 */ /* 0x000fe20000000800 */
[----:B------:R0:W-:Y:S01]  /*626c0*/  STL [R1+0xc], R0 ;  /* 0x00000c0001007387 */ /* 0x0001e20000100800 */
[----:B------:R-:W-:Y:S01]  /*626d0*/  ULDC UR43, c[0x0][0x228] ;  /* 0x00008a00002b7ab9 */ /* 0x000fe20000000800 */
[----:B0-----:R-:W-:Y:S01]  /*626e0*/  VIADD R0, R0, UR9 ;  /* 0x0000000900007c36 */ /* 0x001fe20008000000 */
[----:B------:R-:W-:-:S04]  /*626f0*/  ULDC UR9, c[0x0][0x228] ;  /* 0x00008a0000097ab9 */ /* 0x000fc80000000800 */
[----:B------:R0:W-:Y:S01]  /*62700*/  STL [R1+0x10], R0 ;  /* 0x0000100001007387 */ /* 0x0001e20000100800 */
[----:B---3--:R-:W-:-:S04]  /*62710*/  LOP3.LUT R4, R4, 0x7fffffff, RZ, 0xc0, !PT ;  /* 0x7fffffff04047812 */ /* 0x008fc800078ec0ff */
[----:B------:R-:W-:-:S04]  /*62720*/  @P2 LOP3.LUT R4, R4, 0x80000000, RZ, 0xfc, !PT ;  /* 0x8000000004042812 */ /* 0x000fc800078efcff */
[----:B------:R-:W-:-:S04]  /*62730*/  LOP3.LUT R4, R4, 0xbfffffff, RZ, 0xc0, !PT ;  /* 0xbfffffff04047812 */ /* 0x000fc800078ec0ff */
[----:B------:R-:W-:-:S04]  /*62740*/  @P1 LOP3.LUT R4, R4, 0x40000000, RZ, 0xfc, !PT ;  /* 0x4000000004041812 */ /* 0x000fc800078efcff */
[----:B------:R-:W-:-:S04]  /*62750*/  LOP3.LUT R4, R4, 0xdfffffff, RZ, 0xc0, !PT ;  /* 0xdfffffff04047812 */ /* 0x000fc800078ec0ff */
[----:B------:R-:W-:Y:S02]  /*62760*/  @P0 LOP3.LUT R4, R4, 0x20000000, RZ, 0xfc, !PT ;  /* 0x2000000004040812 */ /* 0x000fe400078efcff */
[----:B--2---:R-:W-:Y:S01]  /*62770*/  ISETP.GE.AND P0, PT, R2, UR17, PT ;  /* 0x0000001102007c0c */ /* 0x004fe2000bf06270 */
[----:B0-----:R-:W-:Y:S01]  /*62780*/  VIADD R0, R0, UR16 ;  /* 0x0000001000007c36 */ /* 0x001fe20008000000 */
[----:B------:R-:W2:Y:S01]  /*62790*/  LDL.LU R2, [R1+0x2594] ;  /* 0x0025940001027983 */ /* 0x000ea20000300800 */
[----:B------:R-:W-:Y:S01]  /*627a0*/  LOP3.LUT R4, R4, 0xefffffff, RZ, 0xc0, !PT ;  /* 0xefffffff04047812 */ /* 0x000fe200078ec0ff */
[----:B------:R-:W-:Y:S01]  /*627b0*/  ULDC UR16, c[0x0][0x248] ;  /* 0x0000920000107ab9 */ /* 0x000fe20000000800 */
[----:B------:R-:W-:Y:S01]  /*627c0*/  ISETP.LT.AND P3, PT, R15, UR27, !P0 ;  /* 0x0000001b0f007c0c */ /* 0x000fe2000c761270 */
[----:B------:R-:W-:Y:S01]  /*627d0*/  ULDC UR17, c[0x0][0x228] ;  /* 0x00008a0000117ab9 */ /* 0x000fe20000000800 */
[----:B------:R-:W-:Y:S02]  /*627e0*/  ISETP.LT.AND P2, PT, R3, UR47, !P0 ;  /* 0x0000002f03007c0c */ /* 0x000fe4000c741270 */
[----:B------:R-:W-:Y:S01]  /*627f0*/  ISETP.LT.AND P1, PT, R13, UR29, !P0 ;  /* 0x0000001d0d007c0c */ /* 0x000fe2000c721270 */
[----:B------:R0:W-:Y:S01]  /*62800*/  STL [R1+0x14], R0 ;  /* 0x0000140001007387 */ /* 0x0001e20000100800 */
[----:B------:R-:W-:-:S07]  /*62810*/  ULDC.64 UR26, c[0x0][0x228] ;  /* 0x00008a00001a7ab9 */ /* 0x000fce0000000a00 */
[----:B------:R-:W-:Y:S01]  /*62820*/  @P3 LOP3.LUT R4, R4, 0x10000000, RZ, 0xfc, !PT ;  /* 0x1000000004043812 */ /* 0x000fe200078efcff */
[----:B------:R-:W-:Y:S01]  /*62830*/  ULDC UR29, c[0x0][0x248] ;  /* 0x00009200001d7ab9 */ /* 0x000fe20000000800 */
[----:B------:R-:W-:Y:S02]  /*62840*/  ULDC UR47, c[0x0][0x228] ;  /* 0x00008a00002f7ab9 */ /* 0x000fe40000000800 */
        /* <DEDUP_REMOVED lines=8> */
[----:B------:R-:W-:Y:S01]  /*628d0*/  LOP3.LUT R4, R4, 0xfdffffff, RZ, 0xc0, !PT ;  /* 0xfdffffff04047812 */ /* 0x000fe200078ec0ff */
[----:B------:R0:W-:Y:S03]  /*628e0*/  STL [R1+0x18], R0 ;  /* 0x0000180001007387 */ /* 0x0001e60000100800 */
[----:B------:R-:W-:Y:S02]  /*628f0*/  @P0 LOP3.LUT R4, R4, 0x2000000, RZ, 0xfc, !PT ;  /* 0x0200000004040812 */ /* 0x000fe400078efcff */
[----:B----4-:R-:W-:Y:S01]  /*62900*/  ISETP.GE.AND P0, PT, R5, UR13, PT ;  /* 0x0000000d05007c0c */ /* 0x010fe2000bf06270 */
[----:B0-----:R-:W-:Y:S01]  /*62910*/  VIADD R0, R0, UR22 ;  /* 0x0000001600007c36 */ /* 0x001fe20008000000 */
[----:B------:R-:W3:Y:S01]  /*62920*/  LDL.LU R5, [R1+0x2598] ;  /* 0x0025980001057983 */ /* 0x000ee20000300800 */
[----:B------:R-:W-:Y:S01]  /*62930*/  LOP3.LUT R4, R4, 0xfeffffff, RZ, 0xc0, !PT ;  /* 0xfeffffff04047812 */ /* 0x000fe200078ec0ff */
[----:B------:R-:W-:Y:S01]  /*62940*/  ULDC UR13, c[0x0][0x248] ;  /* 0x00009200000d7ab9 */ /* 0x000fe20000000800 */
[----:B------:R-:W-:-:S02]  /*62950*/  ISETP.LT.AND P3, PT, R15, UR56, !P0 ;  /* 0x000000380f007c0c */ /* 0x000fc4000c761270 */
[----:B------:R-:W-:Y:S02]  /*62960*/  ISETP.LT.AND P2, PT, R3, UR55, !P0 ;  /* 0x0000003703007c0c */ /* 0x000fe4000c741270 */
[----:B------:R-:W-:Y:S01]  /*62970*/  ISETP.LT.AND P1, PT, R13, UR50, !P0 ;  /* 0x000000320d007c0c */ /* 0x000fe2000c721270 */
[----:B------:R0:W-:Y:S01]  /*62980*/  STL [R1+0x1c], R0 ;  /* 0x00001c0001007387 */ /* 0x0001e20000100800 */
[----:B------:R-:W-:Y:S01]  /*62990*/  ULDC UR56, c[0x0][0x228] ;  /* 0x00008a0000387ab9 */ /* 0x000fe20000000800 */
[----:B------:R-:W-:-:S06]  /*629a0*/  ULDC UR22, c[0x0][0x228] ;  /* 0x00008a0000167ab9 */ /* 0x000fcc0000000800 */
        /* <DEDUP_REMOVED lines=10> */
[----:B------:R-:W-:Y:S01]  /*62a50*/  @P1 LOP3.LUT R4, R4, 0x400000, RZ, 0xfc, !PT ;  /* 0x0040000004041812 */ /* 0x000fe200078efcff */
[----:B------:R0:W-:Y:S03]  /*62a60*/  STL [R1+0x20], R0 ;  /* 0x0000200001007387 */ /* 0x0001e60000100800 */
[----:B------:R-:W-:Y:S01]  /*62a70*/  LOP3.LUT R4, R4, 0xffdfffff, RZ, 0xc0, !PT ;  /* 0xffdfffff04047812 */ /* 0x000fe200078ec0ff */
[----:B0-----:R-:W-:-:S03]  /*62a80*/  VIADD R0, R0, UR23 ;  /* 0x0000001700007c36 */ /* 0x001fc60008000000 */
[----:B------:R-:W-:Y:S01]  /*62a90*/  @P0 LOP3.LUT R4, R4, 0x200000, RZ, 0xfc, !PT ;  /* 0x0020000004040812 */ /* 0x000fe200078efcff */
[----:B------:R-:W-:Y:S01]  /*62aa0*/  ULDC UR23, c[0x0][0x248] ;  /* 0x0000920000177ab9 */ /* 0x000fe20000000800 */
[----:B------:R0:W-:Y:S01]  /*62ab0*/  STL [R1+0x24], R0 ;  /* 0x0000240001007387 */ /* 0x0001e20000100800 */
[----:B--2---:R-:W-:Y:S02]  /*62ac0*/  ISETP.GE.AND P0, PT, R2, UR11, PT ;  /* 0x0000000b02007c0c */ /* 0x004fe4000bf06270 */
[----:B------:R-:W-:Y:S01]  /*62ad0*/  LOP3.LUT R4, R4, 0xffefffff, RZ, 0xc0, !PT ;  /* 0xffefffff04047812 */ /* 0x000fe200078ec0ff */
[----:B------:R-:W2:Y:S01]  /*62ae0*/  LDL.LU R2, [R1+0x259c] ;  /* 0x00259c0001027983 */ /* 0x000ea20000300800 */
[----:B------:R-:W-:Y:S01]  /*62af0*/  ISETP.LT.AND P3, PT, R15, UR60, !P0 ;  /* 0x0000003c0f007c0c */ /* 0x000fe2000c761270 */
[----:B0-----:R-:W-:Y:S01]  /*62b00*/  VIADD R0, R0, UR23 ;  /* 0x0000001700007c36 */ /* 0x001fe20008000000 */
[----:B------:R-:W-:Y:S01]  /*62b10*/  ISETP.LT.AND P2, PT, R3, UR59, !P0 ;  /* 0x0000003b03007c0c */ /* 0x000fe2000c741270 */
[----:B------:R-:W-:Y:S01]  /*62b20*/  ULDC UR60, c[0x0][0x228] ;  /* 0x00008a00003c7ab9 */ /* 0x000fe20000000800 */
[----:B------:R-:W-:Y:S01]  /*62b30*/  ISETP.LT.AND P1, PT, R13, UR58, !P0 ;  /* 0x0000003a0d007c0c */ /* 0x000fe2000c721270 */
[----:B------:R-:W-:Y:S01]  /*62b40*/  ULDC UR59, c[0x0][0x228] ;  /* 0x00008a00003b7ab9 */ /* 0x000fe20000000800 */
[----:B------:R-:W-:-:S07]  /*62b50*/  ULDC UR11, c[0x0][0x228] ;  /* 0x00008a00000b7ab9 */ /* 0x000fce0000000800 */
[----:B------:R-:W-:Y:S01]  /*62b60*/  @P3 LOP3.LUT R4, R4, 0x100000, RZ, 0xfc, !PT ;  /* 0x0010000004043812 */ /* 0x000fe200078efcff */
[----:B------:R0:W-:Y:S01]  /*62b70*/  STL [R1+0x28], R0 ;  /* 0x0000280001007387 */ /* 0x0001e20000100800 */
[----:B------:R-:W-:Y:S01]  /*62b80*/  ULDC UR23, c[0x0][0x228] ;  /* 0x00008a0000177ab9 */ /* 0x000fe20000000800 */
[----:B------:R-:W-:Y:S01]  /*62b90*/  ULDC UR58, c[0x0][0x228] ;  /* 0x00008a00003a7ab9 */ /* 0x000fe20000000800 */
        /* <DEDUP_REMOVED lines=11> */
[----:B---3--:R-:W-:Y:S01]  /*62c50*/  ISETP.GE.AND P0, PT, R5, UR15, PT ;  /* 0x0000000f05007c0c */ /* 0x008fe2000bf06270 */
        /* <DEDUP_REMOVED lines=24> */
[----:B--2---:R-:W-:Y:S01]  /*62de0*/  ISETP.GE.AND P0, PT, R2, UR19, PT ;  /* 0x0000001302007c0c */ /* 0x004fe2000bf06270 */
[----:B0-----:R-:W-:Y:S01]  /*62df0*/  VIADD R0, R0, UR29 ;  /* 0x0000001d00007c36 */ /* 0x001fe20008000000 */
[----:B------:R-:W2:Y:S01]  /*62e00*/  LDL.LU R2, [R1+0x25ac] ;  /* 0x0025ac0001027983 */ /* 0x000ea20000300800 */
[----:B------:R-:W-:Y:S01]  /*62e10*/  LOP3.LUT R4, R4, 0xffffefff, RZ, 0xc0, !PT ;  /* 0xffffefff04047812 */ /* 0x000fe200078ec0ff */
[----:B------:R-:W-:Y:S01]  /*62e20*/  ULDC UR19, c[0x0][0x228] ;  /* 0x00008a0000137ab9 */ /* 0x000fe20000000800 */
[----:B------:R-:W-:-:S02]  /*62e30*/  ISETP.LT.AND P3, PT, R15, UR37, !P0 ;  /* 0x000000250f007c0c */ /* 0x000fc4000c761270 */
[----:B------:R-:W-:Y:S02]  /*62e40*/  ISETP.LT.AND P2, PT, R3, UR32, !P0 ;  /* 0x0000002003007c0c */ /* 0x000fe4000c741270 */
[----:B------:R-:W-:Y:S01]  /*62e50*/  ISETP.LT.AND P1, PT, R13, UR40, !P0 ;  /* 0x000000280d007c0c */ /* 0x000fe2000c721270 */
[----:B------:R0:W-:Y:S01]  /*62e60*/  STL [R1+0x38], R0 ;  /* 0x0000380001007387 */ /* 0x0001e20000100800 */
[----:B------:R-:W-:Y:S01]  /*62e70*/  ISETP.LT.AND P0, PT, R14, UR30, !P0 ;  /* 0x0000001e0e007c0c */ /* 0x000fe2000c701270 */
[----:B------:R-:W-:Y:S01]  /*62e80*/  ULDC UR30, c[0x0][0x248] ;  /* 0x00009200001e7ab9 */ /* 0x000fe20000000800 */
[----:B------:R-:W-:Y:S01]  /*62e90*/  ULDC UR37, c[0x0][0x228] ;  /* 0x00008a0000257ab9 */ /* 0x000fe20000000800 */
[----:B------:R-:W-:Y:S01]  /*62ea0*/  ULDC.64 UR32, c[0x0][0x228] ;  /* 0x00008a0000207ab9 */ /* 0x000fe20000000a00 */
[----:B------:R-:W-:Y:S01]  /*62eb0*/  ULDC UR40, c[0x0][0x228] ;  /* 0x00008a0000287ab9 */ /* 0x000fe20000000800 */
[----:B------:R-:W-:Y:S01]  /*62ec0*/  ULDC UR29, c[0x0][0x228] ;  /* 0x00008a00001d7ab9 */ /* 0x000fe20000000800 */
[----:B0-----:R-:W-:Y:S01]  /*62ed0*/  VIADD R0, R0, UR30 ;  /* 0x0000001e00007c36 */ /* 0x001fe20008000000 */
[----:B------:R-:W-:Y:S01]  /*62ee0*/  @P3 LOP3.LUT R4, R4, 0x1000, RZ, 0xfc, !PT ;  /* 0x0000100004043812 */ /* 0x000fe200078efcff */
[----:B------:R-:W-:-:S03]  /*62ef0*/  ULDC UR30, c[0x0][0x248] ;  /* 0x00009200001e7ab9 */ /* 0x000fc60000000800 */
[----:B------:R0:W-:Y:S01]  /*62f00*/  STL [R1+0x3c], R0 ;  /* 0x00003c0001007387 */ /* 0x0001e20000100800 */
[----:B------:R-:W-:-:S03]  /*62f10*/  LOP3.LUT R4, R4, 0xfffff7ff, RZ, 0xc0, !PT ;  /* 0xfffff7ff04047812 */ /* 0x000fc600078ec0ff */
[----:B------:R-:W4:Y:S01]  /*62f20*/  LDL.LU R6, [R1+0x25e8] ;  /* 0x0025e80001067983 */ /* 0x000f220000300800 */
[----:B------:R-:W-:-:S04]  /*62f30*/  @P2 LOP3.LUT R4, R4, 0x800, RZ, 0xfc, !PT ;  /* 0x0000080004042812 */ /* 0x000fc800078efcff */
[----:B------:R-:W-:-:S04]  /*62f40*/  LOP3.LUT R4, R4, 0xfffffbff, RZ, 0xc0, !PT ;  /* 0xfffffbff04047812 */ /* 0x000fc800078ec0ff */
[----:B------:R-:W-:-:S04]  /*62f50*/  @P1 LOP3.LUT R4, R4, 0x400, RZ, 0xfc, !PT ;  /* 0x0000040004041812 */ /* 0x000fc800078efcff */
[----:B------:R-:W-:-:S04]  /*62f60*/  LOP3.LUT R4, R4, 0xfffffdff, RZ, 0xc0, !PT ;  /* 0xfffffdff04047812 */ /* 0x000fc800078ec0ff */
[----:B------:R-:W-:Y:S02]  /*62f70*/  @P0 LOP3.LUT R4, R4, 0x200, RZ, 0xfc, !PT ;  /* 0x0000020004040812 */ /* 0x000fe400078efcff */
[----:B---3--:R-:W-:Y:S01]  /*62f80*/  ISETP.GE.AND P0, PT, R5, UR21, PT ;  /* 0x0000001505007c0c */ /* 0x008fe2000bf06270 */
[----:B0-----:R-:W-:Y:S01]  /*62f90*/  VIADD R0, R0, UR30 ;  /* 0x0000001e00007c36 */ /* 0x001fe20008000000 */
[----:B------:R-:W-:Y:S01]  /*62fa0*/  LOP3.LUT R4, R4, 0xfffffeff, RZ, 0xc0, !PT ;  /* 0xfffffeff04047812 */ /* 0x000fe200078ec0ff */
[----:B------:R-:W-:Y:S01]  /*62fb0*/  ULDC UR30, c[0x0][0x248] ;  /* 0x00009200001e7ab9 */ /* 0x000fe20000000800 */
[----:B------:R-:W-:Y:S01]  /*62fc0*/  ISETP.LT.AND P3, PT, R15, UR39, !P0 ;  /* 0x000000270f007c0c */ /* 0x000fe2000c761270 */
[----:B------:R-:W-:Y:S01]  /*62fd0*/  ULDC UR39, c[0x0][0x228] ;  /* 0x00008a0000277ab9 */ /* 0x000fe20000000800 */
[----:B------:R-:W-:Y:S01]  /*62fe0*/  ISETP.LT.AND P2, PT, R3, UR34, !P0 ;  /* 0x0000002203007c0c */ /* 0x000fe2000c741270 */
[----:B------:R0:W-:Y:S01]  /*62ff0*/  STL [R1+0x40], R0 ;  /* 0x0000400001007387 */ /* 0x0001e20000100800 */
[----:B------:R-:W-:Y:S01]  /*63000*/  ISETP.LT.AND P1, PT, R13, UR37, !P0 ;  /* 0x000000250d007c0c */ /* 0x000fe2000c721270 */
[----:B------:R-:W-:Y:S01]  /*63010*/  ULDC UR37, c[0x0][0x228] ;  /* 0x00008a0000257ab9 */ /* 0x000fe20000000800 */
[----:B------:R-:W-:Y:S01]  /*63020*/  ULDC.64 UR34, c[0x0][0x228] ;  /* 0x00008a0000227ab9 */ /* 0x000fe20000000a00 */
[----:B------:R-:W3:Y:S01]  /*63030*/  LDL.LU R5, [R1+0x98] ;  /* 0x0000980001057983 */ /* 0x000ee20000300800 */
[----:B------:R-:W-:-:S05]  /*63040*/  ULDC UR21, c[0x0][0x228] ;  /* 0x00008a0000157ab9 */ /* 0x000fca0000000800 */
[----:B------:R-:W-:-:S04]  /*63050*/  @P3 LOP3.LUT R4, R4, 0x100, RZ, 0xfc, !PT ;  /* 0x0000010004043812 */ /* 0x000fc800078efcff */
        /* <DEDUP_REMOVED lines=18> */
[----:B0-----:R-:W-:Y:S01]  /*63180*/  VIADD R0, R0, UR25 ;  /* 0x0000001900007c36 */ /* 0x001fe20008000000 */
[----:B------:R-:W-:-:S07]  /*63190*/  ULDC UR39, c[0x0][0x228] ;  /* 0x00008a0000277ab9 */ /* 0x000fce0000000800 */
[----:B------:R-:W-:Y:S01]  /*631a0*/  @P3 LOP3.LUT R4, R4, 0x10, RZ, 0xfc, !PT ;  /* 0x0000001004043812 */ /* 0x000fe200078efcff */
[----:B------:R-:W-:Y:S01]  /*631b0*/  ULDC.64 UR36, c[0x0][0x228] ;  /* 0x00008a0000247ab9 */ /* 0x000fe20000000a00 */
[----:B------:R-:W-:Y:S01]  /*631c0*/  ISETP.LT.AND P0, PT, R14, UR34, !P0 ;  /* 0x000000220e007c0c */ /* 0x000fe2000c701270 */
[----:B------:R-:W-:Y:S01]  /*631d0*/  ULDC UR25, c[0x0][0x228] ;  /* 0x00008a0000197ab9 */ /* 0x000fe20000000800 */
[----:B------:R-:W-:-:S04]  /*631e0*/  LOP3.LUT R4, R4, 0xfffffff7, RZ, 0xc0, !PT ;  /* 0xfffffff704047812 */ /* 0x000fc800078ec0ff */
[----:B------:R-:W-:-:S04]  /*631f0*/  @P2 LOP3.LUT R4, R4, 0x8, RZ, 0xfc, !PT ;  /* 0x0000000804042812 */ /* 0x000fc800078efcff */
[----:B------:R-:W-:-:S04]  /*63200*/  LOP3.LUT R4, R4, 0xfffffffb, RZ, 0xc0, !PT ;  /* 0xfffffffb04047812 */ /* 0x000fc800078ec0ff */
[----:B------:R-:W-:-:S04]  /*63210*/  @P1 LOP3.LUT R4, R4, 0x4, RZ, 0xfc, !PT ;  /* 0x0000000404041812 */ /* 0x000fc800078efcff */
[----:B------:R-:W-:-:S04]  /*63220*/  LOP3.LUT R4, R4, 0xfffffffd, RZ, 0xc0, !PT ;  /* 0xfffffffd04047812 */ /* 0x000fc800078ec0ff */
[----:B------:R-:W-:Y:S02]  /*63230*/  @P0 LOP3.LUT R4, R4, 0x2, RZ, 0xfc, !PT ;  /* 0x0000000204040812 */ /* 0x000fe400078efcff */
[----:B----4-:R-:W-:Y:S01]  /*63240*/  ISETP.GE.AND P0, PT, R6, UR27, PT ;  /* 0x0000001b06007c0c */ /* 0x010fe2000bf06270 */
[----:B------:R0:W-:Y:S01]  /*63250*/  STL [R1+0x48], R0 ;  /* 0x0000480001007387 */ /* 0x0001e20000100800 */
[----:B------:R-:W-:Y:S01]  /*63260*/  LOP3.LUT R4, R4, 0xfffffffe, RZ, 0xc0, !PT ;  /* 0xfffffffe04047812 */ /* 0x000fe200078ec0ff */
[----:B------:R-:W-:Y:S01]  /*63270*/  ULDC UR27, c[0x0][0x228] ;  /* 0x00008a00001b7ab9 */ /* 0x000fe20000000800 */
[----:B------:R-:W-:Y:S01]  /*63280*/  ISETP.LT.AND P3, PT, R15, UR48, !P0 ;  /* 0x000000300f007c0c */ /* 0x000fe2000c761270 */
[----:B------:R-:W-:Y:S01]  /*63290*/  ULDC UR48, c[0x0][0x228] ;  /* 0x00008a0000307ab9 */ /* 0x000fe20000000800 */
[----:B0-----:R-:W-:Y:S01]  /*632a0*/  VIADD R0, R0, UR30 ;  /* 0x0000001e00007c36 */ /* 0x001fe20008000000 */
[----:B------:R-:W-:Y:S01]  /*632b0*/  ISETP.LT.AND P2, PT, R3, UR39, !P0 ;  /* 0x0000002703007c0c */ /* 0x000fe2000c741270 */
[----:B------:R-:W-:-:S09]  /*632c0*/  ULDC UR30, c[0x0][0x248] ;  /* 0x00009200001e7ab9 */ /* 0x000fd20000000800 */
[----:B------:R-:W-:-:S05]  /*632d0*/  @P3 LOP3.LUT R4, R4, 0x1, RZ, 0xfc, !PT ;  /* 0x0000000104043812 */ /* 0x000fca00078efcff */
[----:B------:R0:W-:Y:S04]  /*632e0*/  STL [R1+0x9c], R4 ;  /* 0x00009c0401007387 */ /* 0x0001e80000100800 */
[----:B------:R1:W-:Y:S04]  /*632f0*/  STL [R1+0x4c], R0 ;  /* 0x00004c0001007387 */ /* 0x0003e80000100800 */
[----:B0-----:R-:W4:Y:S01]  /*63300*/  LDL.LU R4, [R1+0x25f0] ;  /* 0x0025f00001047983 */ /* 0x001f220000300800 */
[----:B------:R-:W-:Y:S01]  /*63310*/  ISETP.LT.AND P1, PT, R13, UR38, !P0 ;  /* 0x000000260d007c0c */ /* 0x000fe2000c721270 */
[----:B------:R-:W-:Y:S01]  /*63320*/  ULDC.64 UR38, c[0x0][0x228] ;  /* 0x00008a0000267ab9 */ /* 0x000fe20000000a00 */
[----:B---3--:R-:W-:-:S04]  /*63330*/  LOP3.LUT R5, R5, 0x7fffffff, RZ, 0xc0, !PT ;  /* 0x7fffffff05057812 */ /* 0x008fc800078ec0ff */
[----:B------:R-:W-:Y:S02]  /*63340*/  @P2 LOP3.LUT R5, R5, 0x80000000, RZ, 0xfc, !PT ;  /* 0x8000000005052812 */ /* 0x000fe400078efcff */
[----:B------:R-:W-:Y:S02]  /*63350*/  ISETP.LT.AND P0, PT, R14, UR36, !P0 ;  /* 0x000000240e007c0c */ /* 0x000fe4000c701270 */
[----:B------:R-:W-:Y:S01]  /*63360*/  LOP3.LUT R5, R5, 0xbfffffff, RZ, 0xc0, !PT ;  /* 0xbfffffff05057812 */ /* 0x000fe200078ec0ff */
[----:B-1----:R-:W-:Y:S01]  /*63370*/  VIADD R0, R0, UR30 ;  /* 0x0000001e00007c36 */ /* 0x002fe20008000000 */
[----:B------:R-:W-:Y:S02]  /*63380*/  ULDC UR30, c[0x0][0x248] ;  /* 0x00009200001e7ab9 */ /* 0x000fe40000000800 */
[----:B------:R-:W-:Y:S02]  /*63390*/  @P1 LOP3.LUT R5, R5, 0x40000000, RZ, 0xfc, !PT ;  /* 0x4000000005051812 */ /* 0x000fe400078efcff */
[----:B------:R0:W-:Y:S02]  /*633a0*/  STL [R1+0x50], R0 ;  /* 0x0000500001007387 */ /* 0x0001e40000100800 */
[----:B------:R-:W-:-:S04]  /*633b0*/  LOP3.LUT R5, R5, 0xdfffffff, RZ, 0xc0, !PT ;  /* 0xdfffffff05057812 */ /* 0x000fc800078ec0ff */
[----:B------:R-:W-:Y:S01]  /*633c0*/  @P0 LOP3.LUT R5, R5, 0x20000000, RZ, 0xfc, !PT ;  /* 0x2000000005050812 */ /* 0x000fe200078efcff */
[----:B0-----:R-:W-:Y:S01]  /*633d0*/  VIADD R0, R0, UR30 ;  /* 0x0000001e00007c36 */ /* 0x001fe20008000000 */
[----:B--2---:R-:W-:-:S04]  /*633e0*/  ISETP.GE.AND P0, PT, R2, UR31, PT ;  /* 0x0000001f02007c0c */ /* 0x004fc8000bf06270 */
[----:B------:R0:W-:Y:S01]  /*633f0*/  STL [R1+0x54], R0 ;  /* 0x0000540001007387 */ /* 0x0001e20000100800 */
[----:B------:R-:W-:Y:S01]  /*63400*/  LOP3.LUT R5, R5, 0xefffffff, RZ, 0xc0, !PT ;  /* 0xefffffff05057812 */ /* 0x000fe200078ec0ff */
[----:B------:R-:W-:Y:S02]  /*63410*/  ULDC UR30, c[0x0][0x248] ;  /* 0x00009200001e7ab9 */ /* 0x000fe40000000800 */
[----:B------:R-:W2:Y:S01]  /*63420*/  LDL.LU R2, [R1+0x25f4] ;  /* 0x0025f40001027983 */ /* 0x000ea20000300800 */
[----:B------:R-:W-:Y:S01]  /*63430*/  ISETP.LT.AND P3, PT, R15, UR55, !P0 ;  /* 0x000000370f007c0c */ /* 0x000fe2000c761270 */
[----:B------:R-:W-:Y:S01]  /*63440*/  ULDC UR55, c[0x0][0x228] ;  /* 0x00008a0000377ab9 */ /* 0x000fe20000000800 */
[----:B------:R-:W-:Y:S01]  /*63450*/  ISETP.LT.AND P2, PT, R3, UR56, !P0 ;  /* 0x0000003803007c0c */ /* 0x000fe2000c741270 */
[----:B------:R-:W-:Y:S01]  /*63460*/  ULDC UR56, c[0x0][0x228] ;  /* 0x00008a0000387ab9 */ /* 0x000fe20000000800 */
[----:B------:R-:W-:Y:S01]  /*63470*/  ISETP.LT.AND P1, PT, R13, UR48, !P0 ;  /* 0x000000300d007c0c */ /* 0x000fe2000c721270 */
[----:B0-----:R-:W-:-:S08]  /*63480*/  VIADD R0, R0, UR30 ;  /* 0x0000001e00007c36 */ /* 0x001fd00008000000 */
[----:B------:R-:W-:Y:S01]  /*63490*/  @P3 LOP3.LUT R5, R5, 0x10000000, RZ, 0xfc, !PT ;  /* 0x1000000005053812 */ /* 0x000fe200078efcff */
[----:B------:R-:W-:Y:S01]  /*634a0*/  ULDC.64 UR30, c[0x0][0x228] ;  /* 0x00008a00001e7ab9 */ /* 0x000fe20000000a00 */
[----:B------:R-:W-:Y:S02]  /*634b0*/  ULDC UR48, c[0x0][0x228] ;  /* 0x00008a0000307ab9 */ /* 0x000fe40000000800 */
[----:B------:R-:W-:-:S04]  /*634c0*/  LOP3.LUT R5, R5, 0xf7ffffff, RZ, 0xc0, !PT ;  /* 0xf7ffffff05057812 */ /* 0x000fc800078ec0ff */
[----:B------:R-:W-:Y:S02]  /*634d0*/  @P2 LOP3.LUT R5, R5, 0x8000000, RZ, 0xfc, !PT ;  /* 0x0800000005052812 */ /* 0x000fe400078efcff */
[----:B------:R-:W-:Y:S02]  /*634e0*/  ISETP.LT.AND P0, PT, R14, UR38, !P0 ;  /* 0x000000260e007c0c */ /* 0x000fe4000c701270 */
[----:B------:R-:W-:-:S04]  /*634f0*/  LOP3.LUT R5, R5, 0xfbffffff, RZ, 0xc0, !PT ;  /* 0xfbffffff05057812 */ /* 0x000fc800078ec0ff */
[----:B------:R-:W-:-:S04]  /*63500*/  @P1 LOP3.LUT R5, R5, 0x4000000, RZ, 0xfc, !PT ;  /* 0x0400000005051812 */ /* 0x000fc800078efcff */
[----:B------:R-:W-:Y:S01]  /*63510*/  LOP3.LUT R5, R5, 0xfdffffff, RZ, 0xc0, !PT ;  /* 0xfdffffff05057812 */ /* 0x000fe200078ec0ff */
[----:B------:R0:W-:Y:S03]  /*63520*/  STL [R1+0x58], R0 ;  /* 0x0000580001007387 */ /* 0x0001e60000100800 */
[----:B------:R-:W-:-:S04]  /*63530*/  @P0 LOP3.LUT R5, R5, 0x2000000, RZ, 0xfc, !PT ;  /* 0x0200000005050812 */ /* 0x000fc800078efcff */
[----:B------:R-:W-:Y:S02]  /*63540*/  LOP3.LUT R5, R5, 0xfeffffff, RZ, 0xc0, !PT ;  /* 0xfeffffff05057812 */ /* 0x000fe400078ec0ff */
[----:B----4-:R-:W-:Y:S02]  /*63550*/  ISETP.GE.AND P0, PT, R4, UR33, PT ;  /* 0x0000002104007c0c */ /* 0x010fe4000bf06270 */
[----:B------:R-:W3:Y:S02]  /*63560*/  LDL.LU R4, [R1+0x2600] ;  /* 0x0026000001047983 */ /* 0x000ee40000300800 */
[----:B------:R-:W-:Y:S01]  /*63570*/  ISETP.LT.AND P3, PT, R15, UR60, !P0 ;  /* 0x0000003c0f007c0c */ /* 0x000fe2000c761270 */
[----:B0-----:R-:W-:Y:S01]  /*63580*/  VIADD R0, R0, UR32 ;  /* 0x0000002000007c36 */ /* 0x001fe20008000000 */
[----:B------:R-:W-:Y:S01]  /*63590*/  ISETP.LT.AND P2, PT, R3, UR55, !P0 ;  /* 0x0000003703007c0c */ /* 0x000fe2000c741270 */
[----:B------:R-:W-:Y:S01]  /*635a0*/  ULDC UR60, c[0x0][0x228] ;  /* 0x00008a00003c7ab9 */ /* 0x000fe20000000800 */
[----:B------:R-:W-:Y:S01]  /*635b0*/  ISETP.LT.AND P1, PT, R13, UR56, !P0 ;  /* 0x000000380d007c0c */ /* 0x000fe2000c721270 */
[----:B------:R-:W-:-:S08]  /*635c0*/  ULDC UR56, c[0x0][0x228] ;  /* 0x00008a0000387ab9 */ /* 0x000fd00000000800 */
[----:B------:R-:W-:Y:S01]  /*635d0*/  @P3 LOP3.LUT R5, R5, 0x1000000, RZ, 0xfc, !PT ;  /* 0x0100000005053812 */ /* 0x000fe200078efcff */
[----:B------:R0:W-:Y:S01]  /*635e0*/  STL [R1+0x5c], R0 ;  /* 0x00005c0001007387 */ /* 0x0001e20000100800 */
[----:B------:R-:W-:Y:S01]  /*635f0*/  ULDC.64 UR32, c[0x0][0x228] ;  /* 0x00008a0000207ab9 */ /* 0x000fe20000000a00 */
[----:B------:R-:W-:Y:S01]  /*63600*/  ULDC UR55, c[0x0][0x228] ;  /* 0x00008a0000377ab9 */ /* 0x000fe20000000800 */
[----:B------:R-:W-:-:S04]  /*63610*/  LOP3.LUT R5, R5, 0xff7fffff, RZ, 0xc0, !PT ;  /* 0xff7fffff05057812 */ /* 0x000fc800078ec0ff */
[----:B------:R-:W-:Y:S02]  /*63620*/  @P2 LOP3.LUT R5, R5, 0x800000, RZ, 0xfc, !PT ;  /* 0x0080000005052812 */ /* 0x000fe400078efcff */
[----:B------:R-:W-:Y:S01]  /*63630*/  ISETP.LT.AND P0, PT, R14, UR30, !P0 ;  /* 0x0000001e0e007c0c */ /* 0x000fe2000c701270 */
[----:B------:R-:W-:Y:S01]  /*63640*/  ULDC UR30, c[0x0][0x248] ;  /* 0x00009200001e7ab9 */ /* 0x000fe20000000800 */
[----:B------:R-:W-:-:S04]  /*63650*/  LOP3.LUT R5, R5, 0xffbfffff, RZ, 0xc0, !PT ;  /* 0xffbfffff05057812 */ /* 0x000fc800078ec0ff */
[----:B------:R-:W-:Y:S01]  /*63660*/  @P1 LOP3.LUT R5, R5, 0x400000, RZ, 0xfc, !PT ;  /* 0x0040000005051812 */ /* 0x000fe200078efcff */
[----:B0-----:R-:W-:Y:S01]  /*63670*/  VIADD R0, R0, UR30 ;  /* 0x0000001e00007c36 */ /* 0x001fe20008000000 */
[----:B------:R-:W-:Y:S02]  /*63680*/  ULDC UR30, c[0x0][0x248] ;  /* 0x00009200001e7ab9 */ /* 0x000fe40000000800 */
[----:B------:R-:W-:Y:S02]  /*63690*/  LOP3.LUT R5, R5, 0xffdfffff, RZ, 0xc0, !PT ;  /* 0xffdfffff05057812 */ /* 0x000fe400078ec0ff */
[----:B------:R0:W-:Y:S02]  /*636a0*/  STL [R1+0x60], R0 ;  /* 0x0000600001007387 */ /* 0x0001e40000100800 */
[----:B------:R-:W-:Y:S02]  /*636b0*/  @P0 LOP3.LUT R5, R5, 0x200000, RZ, 0xfc, !PT ;  /* 0x0020000005050812 */ /* 0x000fe400078efcff */
[----:B--2---:R-:W-:Y:S01]  /*636c0*/  ISETP.GE.AND P0, PT, R2, UR35, PT ;  /* 0x0000002302007c0c */ /* 0x004fe2000bf06270 */
[----:B0-----:R-:W-:Y:S01]  /*636d0*/  VIADD R0, R0, UR30 ;  /* 0x0000001e00007c36 */ /* 0x001fe20008000000 */
[----:B------:R-:W2:Y:S01]  /*636e0*/  LDL.LU R2, [R1+0x2604] ;  /* 0x0026040001027983 */ /* 0x000ea20000300800 */
[----:B------:R-:W-:Y:S01]  /*636f0*/  LOP3.LUT R5, R5, 0xffefffff, RZ, 0xc0, !PT ;  /* 0xffefffff05057812 */ /* 0x000fe200078ec0ff */
[----:B------:R-:W-:Y:S01]  /*63700*/  ULDC UR30, c[0x0][0x248] ;  /* 0x00009200001e7ab9 */ /* 0x000fe20000000800 */
[----:B------:R-:W-:Y:S01]  /*63710*/  ISETP.LT.AND P3, PT, R15, UR59, !P0 ;  /* 0x0000003b0f007c0c */ /* 0x000fe2000c761270 */
[----:B------:R-:W-:Y:S01]  /*63720*/  ULDC.64 UR34, c[0x0][0x228] ;  /* 0x00008a0000227ab9 */ /* 0x000fe20000000a00 */
[----:B------:R-:W-:-:S02]  /*63730*/  ISETP.LT.AND P2, PT, R3, UR60, !P0 ;  /* 0x0000003c03007c0c */ /* 0x000fc4000c741270 */
[----:B------:R-:W-:Y:S01]  /*63740*/  ISETP.LT.AND P1, PT, R13, UR56, !P0 ;  /* 0x000000380d007c0c */ /* 0x000fe2000c721270 */
[----:B------:R0:W-:Y:S01]  /*63750*/  STL [R1+0x64], R0 ;  /* 0x0000640001007387 */ /* 0x0001e20000100800 */
[----:B------:R-:W-:-:S07]  /*63760*/  ULDC UR59, c[0x0][0x228] ;  /* 0x00008a00003b7ab9 */ /* 0x000fce0000000800 */
[----:B------:R-:W-:Y:S01]  /*63770*/  @P3 LOP3.LUT R5, R5, 0x100000, RZ, 0xfc, !PT ;  /* 0x0010000005053812 */ /* 0x000fe200078efcff */
[----:B------:R-:W-:Y:S01]  /*63780*/  ULDC UR60, c[0x0][0x228] ;  /* 0x00008a00003c7ab9 */ /* 0x000fe20000000800 */
[----:B------:R-:W-:Y:S02]  /*63790*/  ULDC UR56, c[0x0][0x228] ;  /* 0x00008a0000387ab9 */ /* 0x000fe40000000800 */
[----:B------:R-:W-:-:S04]  /*637a0*/  LOP3.LUT R5, R5, 0xfff7ffff, RZ, 0xc0, !PT ;  /* 0xfff7ffff05057812 */ /* 0x000fc800078ec0ff */
[----:B------:R-:W-:Y:S02]  /*637b0*/  @P2 LOP3.LUT R5, R5, 0x80000, RZ, 0xfc, !PT ;  /* 0x0008000005052812 */ /* 0x000fe400078efcff */
[----:B------:R-:W-:Y:S02]  /*637c0*/  ISETP.LT.AND P0, PT, R14, UR32, !P0 ;  /* 0x000000200e007c0c */ /* 0x000fe4000c701270 */
[----:B------:R-:W-:-:S04]  /*637d0*/  LOP3.LUT R5, R5, 0xfffbffff, RZ, 0xc0, !PT ;  /* 0xfffbffff05057812 */ /* 0x000fc800078ec0ff */
[----:B------:R-:W-:Y:S01]  /*637e0*/  @P1 LOP3.LUT R5, R5, 0x40000, RZ, 0xfc, !PT ;  /* 0x0004000005051812 */ /* 0x000fe200078efcff */
[----:B0-----:R-:W-:Y:S01]  /*637f0*/  VIADD R0, R0, UR30 ;  /* 0x0000001e00007c36 */ /* 0x001fe20008000000 */
[----:B------:R-:W-:Y:S02]  /*63800*/  ULDC UR30, c[0x0][0x248] ;  /* 0x00009200001e7ab9 */ /* 0x000fe40000000800 */
[----:B------:R-:W-:Y:S02]  /*63810*/  LOP3.LUT R5, R5, 0xfffdffff, RZ, 0xc0, !PT ;  /* 0xfffdffff05057812 */ /* 0x000fe400078ec0ff */
[----:B------:R0:W-:Y:S02]  /*63820*/  STL [R1+0x68], R0 ;  /* 0x0000680001007387 */ /* 0x0001e40000100800 */
[----:B------:R-:W-:-:S04]  /*63830*/  @P0 LOP3.LUT R5, R5, 0x20000, RZ, 0xfc, !PT ;  /* 0x0002000005050812 */ /* 0x000fc800078efcff */
[----:B------:R-:W-:Y:S02]  /*63840*/  LOP3.LUT R5, R5, 0xfffeffff, RZ, 0xc0, !PT ;  /* 0xfffeffff05057812 */ /* 0x000fe400078ec0ff */
[----:B---3--:R-:W-:Y:S01]  /*63850*/  ISETP.GE.AND P0, PT, R4, UR37, PT ;  /* 0x0000002504007c0c */ /* 0x008fe2000bf06270 */
[----:B0-----:R-:W-:Y:S01]  /*63860*/  VIADD R0, R0, UR30 ;  /* 0x0000001e00007c36 */ /* 0x001fe20008000000 */
[----:B------:R-:W3:Y:S01]  /*63870*/  LDL.LU R4, [R1+0x2620] ;  /* 0x0026200001047983 */ /* 0x000ee20000300800 */
[----:B------:R-:W-:Y:S01]  /*63880*/  ULDC UR30, c[0x0][0x248] ;  /* 0x00009200001e7ab9 */ /* 0x000fe20000000800 */
[----:B------:R-:W-:Y:S01]  /*63890*/  ISETP.LT.AND P3, PT, R15, UR60, !P0 ;  /* 0x0000003c0f007c0c */ /* 0x000fe2000c761270 */
[----:B------:R-:W-:Y:S01]  /*638a0*/  ULDC.64 UR36, c[0x0][0x228] ;  /* 0x00008a0000247ab9 */ /* 0x000fe20000000a00 */
[----:B------:R-:W-:Y:S02]  /*638b0*/  ISETP.LT.AND P2, PT, R3, UR56, !P0 ;  /* 0x0000003803007c0c */ /* 0x000fe4000c741270 */
        /* <DEDUP_REMOVED lines=40> */
[----:B------:R-:W-:Y:S01]  /*63b40*/  @P0 LOP3.LUT R5, R5, 0x200, RZ, 0xfc, !PT ;  /* 0x0000020005050812 */ /* 0x000fe200078efcff */
[----:B------:R-:W4:Y:S03]  /*63b50*/  LDL.LU R6, [R1+0x26b0] ;  /* 0x0026b00001067983 */ /* 0x000f260000300800 */
[----:B------:R-:W-:Y:S02]  /*63b60*/  LOP3.LUT R5, R5, 0xfffffeff, RZ, 0xc0, !PT ;  /* 0xfffffeff05057812 */ /* 0x000fe400078ec0ff */
[----:B---3--:R-:W-:-:S04]  /*63b70*/  ISETP.GE.AND P0, PT, R4, UR31, PT ;  /* 0x0000001f04007c0c */ /* 0x008fc8000bf06270 */
[----:B------:R-:W-:Y:S01]  /*63b80*/  ISETP.LT.AND P3, PT, R15, UR54, !P0 ;  /* 0x000000360f007c0c */ /* 0x000fe2000c761270 */
[----:B0-----:R-:W-:Y:S01]  /*63b90*/  VIADD R0, R0, UR30 ;  /* 0x0000001e00007c36 */ /* 0x001fe20008000000 */
[----:B------:R-:W-:Y:S01]  /*63ba0*/  ISETP.LT.AND P2, PT, R3, UR53, !P0 ;  /* 0x0000003503007c0c */ /* 0x000fe2000c741270 */
[----:B------:R-:W-:Y:S01]  /*63bb0*/  ULDC.64 UR30, c[0x0][0x228] ;  /* 0x00008a00001e7ab9 */ /* 0x000fe20000000a00 */
[----:B------:R-:W-:Y:S01]  /*63bc0*/  ISETP.LT.AND P1, PT, R13, UR5, !P0 ;  /* 0x000000050d007c0c */ /* 0x000fe2000c721270 */
[----:B------:R-:W-:Y:S01]  /*63bd0*/  ULDC UR5, c[0x0][0x248] ;  /* 0x0000920000057ab9 */ /* 0x000fe20000000800 */
[----:B------:R-:W-:-:S07]  /*63be0*/  ULDC UR54, c[0x0][0x228] ;  /* 0x00008a0000367ab9 */ /* 0x000fce0000000800 */
[----:B------:R-:W-:Y:S01]  /*63bf0*/  @P3 LOP3.LUT R5, R5, 0x100, RZ, 0xfc, !PT ;  /* 0x0000010005053812 */ /* 0x000fe200078efcff */
[----:B------:R0:W-:Y:S01]  /*63c00*/  STL [R1+0x7c], R0 ;  /* 0x00007c0001007387 */ /* 0x0001e20000100800 */
        /* <DEDUP_REMOVED lines=12> */
[----:B------:R-:W3:Y:S01]  /*63cd0*/  LDL.LU R4, [R1+0x26b4] ;  /* 0x0026b40001047983 */ /* 0x000ee20000300800 */
[----:B--2---:R-:W-:Y:S01]  /*63ce0*/  ISETP.GE.AND P0, PT, R2, UR33, PT ;  /* 0x0000002102007c0c */ /* 0x004fe2000bf06270 */
[----:B0-----:R-:W-:Y:S02]  /*63cf0*/  VIADD R0, R0, UR5 ;  /* 0x0000000500007c36 */ /* 0x001fe40008000000 */
        /* <DEDUP_REMOVED lines=20> */
[----:B0-----:R-:W-:Y:S01]  /*63e40*/  VIADD R0, R0, UR5 ;  /* 0x0000000500007c36 */ /* 0x001fe20008000000 */
[----:B------:R-:W-:Y:S01]  /*63e50*/  LOP3.LUT R5, R5, 0xfffffffe, RZ, 0xc0, !PT ;  /* 0xfffffffe05057812 */ /* 0x000fe200078ec0ff */
[----:B------:R-:W-:Y:S01]  /*63e60*/  ULDC UR5, c[0x0][0x248] ;  /* 0x0000920000057ab9 */ /* 0x000fe20000000800 */
[----:B------:R-:W-:Y:S01]  /*63e70*/  ISETP.LT.AND P3, PT, R15, UR7, !P0 ;  /* 0x000000070f007c0c */ /* 0x000fe2000c761270 */
[----:B------:R-:W-:Y:S01]  /*63e80*/  ULDC.64 UR34, c[0x0][0x228] ;  /* 0x00008a0000227ab9 */ /* 0x000fe20000000a00 */
[----:B------:R-:W-:Y:S01]  /*63e90*/  STL [R1+0xc8], R0 ;  /* 0x0000c80001007387 */ /* 0x000fe20000100800 */
[----:B------:R-:W-:Y:S01]  /*63ea0*/  ISETP.LT.AND P2, PT, R3, UR8, !P0 ;  /* 0x0000000803007c0c */ /* 0x000fe2000c741270 */
[----:B------:R-:W-:-:S09]  /*63eb0*/  ULDC UR7, c[0x0][0x228] ;  /* 0x00008a0000077ab9 */ /* 0x000fd20000000800 */
[----:B------:R-:W-:-:S05]  /*63ec0*/  @P3 LOP3.LUT R5, R5, 0x1, RZ, 0xfc, !PT ;  /* 0x0000000105053812 */ /* 0x000fca00078efcff */
[----:B------:R0:W-:Y:S04]  /*63ed0*/  STL [R1+0x98], R5 ;  /* 0x0000980501007387 */ /* 0x0001e80000100800 */
[----:B0-----:R-:W4:Y:S01]  /*63ee0*/  LDL.LU R5, [R1+0x26b8] ;  /* 0x0026b80001057983 */ /* 0x001f220000300800 */
[----:B------:R-:W-:Y:S01]  /*63ef0*/  ISETP.LT.AND P1, PT, R13, UR12, !P0 ;  /* 0x0000000c0d007c0c */ /* 0x000fe2000c721270 */
[----:B------:R-:W-:Y:S01]  /*63f00*/  VIADD R0, R0, UR5 ;  /* 0x0000000500007c36 */ /* 0x000fe20008000000 */
[----:B------:R-:W-:Y:S01]  /*63f10*/  ISETP.LT.AND P0, PT, R14, UR32, !P0 ;  /* 0x000000200e007c0c */ /* 0x000fe2000c701270 */
[----:B------:R-:W-:Y:S01]  /*63f20*/  ULDC UR5, c[0x0][0x248] ;  /* 0x0000920000057ab9 */ /* 0x000fe20000000800 */
[----:B------:R-:W-:Y:S01]  /*63f30*/  ULDC UR12, c[0x0][0x248] ;  /* 0x00009200000c7ab9 */ /* 0x000fe20000000800 */
[----:B------:R-:W-:Y:S01]  /*63f40*/  ULDC UR32, c[0x0][0x248] ;  /* 0x0000920000207ab9 */ /* 0x000fe20000000800 */
[----:B------:R0:W-:Y:S02]  /*63f50*/  STL [R1+0xcc], R0 ;  /* 0x0000cc0001007387 */ /* 0x0001e40000100800 */
[----:B0-----:R-:W-:Y:S01]  /*63f60*/  VIADD R0, R0, UR5 ;  /* 0x0000000500007c36 */ /* 0x001fe20008000000 */
[----:B------:R-:W-:-:S04]  /*63f70*/  ULDC UR5, c[0x0][0x248] ;  /* 0x0000920000057ab9 */ /* 0x000fc80000000800 */
[----:B------:R0:W-:Y:S01]  /*63f80*/  STL [R1+0xd0], R0 ;  /* 0x0000d00001007387 */ /* 0x0001e20000100800 */
[----:B--2---:R-:W-:-:S04]  /*63f90*/  LOP3.LUT R2, R2, 0x7fffffff, RZ, 0xc0, !PT ;  /* 0x7fffffff02027812 */ /* 0x004fc800078ec0ff */
[----:B------:R-:W-:-:S04]  /*63fa0*/  @P2 LOP3.LUT R2, R2, 0x80000000, RZ, 0xfc, !PT ;  /* 0x8000000002022812 */ /* 0x000fc800078efcff */
[----:B------:R-:W-:-:S04]  /*63fb0*/  LOP3.LUT R2, R2, 0xbfffffff, RZ, 0xc0, !PT ;  /* 0xbfffffff02027812 */ /* 0x000fc800078ec0ff */
[----:B------:R-:W-:-:S04]  /*63fc0*/  @P1 LOP3.LUT R2, R2, 0x40000000, RZ, 0xfc, !PT ;  /* 0x4000000002021812 */ /* 0x000fc800078efcff */
[----:B------:R-:W-:-:S04]  /*63fd0*/  LOP3.LUT R2, R2, 0xdfffffff, RZ, 0xc0, !PT ;  /* 0xdfffffff02027812 */ /* 0x000fc800078ec0ff */
[----:B------:R-:W-:Y:S02]  /*63fe0*/  @P0 LOP3.LUT R2, R2, 0x20000000, RZ, 0xfc, !PT ;  /* 0x2000000002020812 */ /* 0x000fe400078efcff */
[----:B---3--:R-:W-:Y:S01]  /*63ff0*/  ISETP.GE.AND P0, PT, R4, UR37, PT ;  /* 0x0000002504007c0c */ /* 0x008fe2000bf06270 */
        /* <DEDUP_REMOVED lines=9> */
[----:B------:R-:W-:-:S07]  /*64090*/  ULDC UR14, c[0x0][0x228] ;  /* 0x00008a00000e7ab9 */ /* 0x000fce0000000800 */
[----:B------:R-:W-:Y:S01]  /*640a0*/  @P3 LOP3.LUT R2, R2, 0x10000000, RZ, 0xfc, !PT ;  /* 0x1000000002023812 */ /* 0x000fe200078efcff */
[----:B------:R-:W-:-:S03]  /*640b0*/  ULDC.64 UR8, c[0x0][0x228] ;  /* 0x00008a0000087ab9 */ /* 0x000fc60000000a00 */
        /* <DEDUP_REMOVED lines=11> */
[----:B----4-:R-:W-:Y:S02]  /*64170*/  ISETP.GE.AND P0, PT, R5, UR39, PT ;  /* 0x0000002705007c0c */ /* 0x010fe4000bf06270 */
[----:B------:R-:W3:Y:S02]  /*64180*/  LDL.LU R5, [R1+0x26c0] ;  /* 0x0026c00001057983 */ /* 0x000ee40000300800 */
[----:B------:R-:W-:Y:S01]  /*64190*/  ISETP.LT.AND P3, PT, R15, UR18, !P0 ;  /* 0x000000120f007c0c */ /* 0x000fe2000c761270 */
[----:B0-----:R-:W-:Y:S01]  /*641a0*/  VIADD R0, R0, UR12 ;  /* 0x0000000c00007c36 */ /* 0x001fe20008000000 */
[----:B------:R-:W-:Y:S01]  /*641b0*/  ISETP.LT.AND P2, PT, R3, UR16, !P0 ;  /* 0x0000001003007c0c */ /* 0x000fe2000c741270 */
[----:B------:R-:W-:Y:S01]  /*641c0*/  ULDC.64 UR16, c[0x0][0x228] ;  /* 0x00008a0000107ab9 */ /* 0x000fe20000000a00 */
[----:B------:R-:W-:Y:S01]  /*641d0*/  LOP3.LUT R2, R2, 0xfeffffff, RZ, 0xc0, !PT ;  /* 0xfeffffff02027812 */ /* 0x000fe200078ec0ff */
[----:B------:R-:W-:Y:S01]  /*641e0*/  ULDC UR12, c[0x0][0x248] ;  /* 0x00009200000c7ab9 */ /* 0x000fe20000000800 */
[----:B------:R-:W-:Y:S01]  /*641f0*/  ISETP.LT.AND P1, PT, R13, UR20, !P0 ;  /* 0x000000140d007c0c */ /* 0x000fe2000c721270 */
[----:B------:R0:W-:Y:S01]  /*64200*/  STL [R1+0xdc], R0 ;  /* 0x0000dc0001007387 */ /* 0x0001e20000100800 */
[----:B------:R-:W-:-:S05]  /*64210*/  ULDC UR18, c[0x0][0x228] ;  /* 0x00008a0000127ab9 */ /* 0x000fca0000000800 */
[----:B------:R-:W-:Y:S01]  /*64220*/  @P3 LOP3.LUT R2, R2, 0x1000000, RZ, 0xfc, !PT ;  /* 0x0100000002023812 */ /* 0x000fe200078efcff */
[----:B------:R-:W-:-:S03]  /*64230*/  ULDC UR20, c[0x0][0x228] ;  /* 0x00008a0000147ab9 */ /* 0x000fc60000000800 */
        /* <DEDUP_REMOVED lines=23> */
[----:B------:R-:W-:-:S03]  /*643b0*/  ULDC UR24, c[0x0][0x248] ;  /* 0x0000920000187ab9 */ /* 0x000fc60000000800 */
[----:B------:R-:W-:-:S04]  /*643c0*/  LOP3.LUT R2, R2, 0xfff7ffff, RZ, 0xc0, !PT ;  /* 0xfff7ffff02027812 */ /* 0x000fc800078ec0ff */
[----:B------:R-:W-:Y:S02]  /*643d0*/  @P2 LOP3.LUT R2, R2, 0x80000, RZ, 0xfc, !PT ;  /* 0x0008000002022812 */ /* 0x000fe400078efcff */
[----:B------:R-:W-:Y:S01]  /*643e0*/  ISETP.LT.AND P0, PT, R14, UR16, !P0 ;  /* 0x000000100e007c0c */ /* 0x000fe2000c701270 */
[----:B0-----:R-:W-:Y:S01]  /*643f0*/  VIADD R0, R0, UR12 ;  /* 0x0000000c00007c36 */ /* 0x001fe20008000000 */
[----:B------:R-:W-:Y:S01]  /*64400*/  LOP3.LUT R2, R2, 0xfffbffff, RZ, 0xc0, !PT ;  /* 0xfffbffff02027812 */ /* 0x000fe200078ec0ff */
[----:B------:R-:W-:Y:S01]  /*64410*/  ULDC.64 UR12, c[0x0][0x228] ;  /* 0x00008a00000c7ab9 */ /* 0x000fe20000000a00 */
        /* <DEDUP_REMOVED lines=10> */
[----:B------:R-:W-:Y:S01]  /*644c0*/  ISETP.LT.AND P3, PT, R15, UR11, !P0 ;  /* 0x0000000b0f007c0c */ /* 0x000fe2000c761270 */
[----:B------:R-:W-:Y:S01]  /*644d0*/  ULDC UR33, c[0x0][0x248] ;  /* 0x0000920000217ab9 */ /* 0x000fe20000000800 */
[----:B------:R-:W-:-:S02]  /*644e0*/  ISETP.LT.AND P2, PT, R3, UR23, !P0 ;  /* 0x0000001703007c0c */ /* 0x000fc4000c741270 */
[----:B------:R-:W-:Y:S01]  /*644f0*/  ISETP.LT.AND P1, PT, R13, UR15, !P0 ;  /* 0x0000000f0d007c0c */ /* 0x000fe2000c721270 */
[----:B------:R-:W-:Y:S01]  /*64500*/  ULDC UR15, c[0x0][0x248] ;  /* 0x00009200000f7ab9 */ /* 0x000fe20000000800 */
[----:B------:R0:W-:Y:S01]  /*64510*/  STL [R1+0xec], R0 ;  /* 0x0000ec0001007387 */ /* 0x0001e20000100800 */
[----:B------:R-:W-:-:S06]  /*64520*/  ULDC UR11, c[0x0][0x228] ;  /* 0x00008a00000b7ab9 */ /* 0x000fcc0000000800 */
        /* <DEDUP_REMOVED lines=13> */
[----:B0-----:R-:W-:Y:S01]  /*64600*/  VIADD R0, R0, UR15 ;  /* 0x0000000f00007c36 */ /* 0x001fe20008000000 */
[----:B--2---:R-:W-:Y:S01]  /*64610*/  ISETP.GE.AND P0, PT, R4, UR35, PT ;  /* 0x0000002304007c0c */ /* 0x004fe2000bf06270 */
[----:B------:R-:W-:Y:S01]  /*64620*/  ULDC UR15, c[0x0][0x248] ;  /* 0x00009200000f7ab9 */ /* 0x000fe20000000800 */
[----:B------:R-:W2:Y:S04]  /*64630*/  LDL.LU R4, [R1+0x26cc] ;  /* 0x0026cc0001047983 */ /* 0x000ea80000300800 */
[----:B------:R0:W-:Y:S02]  /*64640*/  STL [R1+0x1154], R0 ;  /* 0x0011540001007387 */ /* 0x0001e40000100800 */
[----:B0-----:R-:W-:Y:S01]  /*64650*/  VIADD R0, R0, UR24 ;  /* 0x0000001800007c36 */ /* 0x001fe20008000000 */
[----:B------:R-:W-:Y:S01]  /*64660*/  ISETP.LT.AND P3, PT, R15, UR26, !P0 ;  /* 0x0000001a0f007c0c */ /* 0x000fe2000c761270 */
[----:B------:R-:W-:Y:S01]  /*64670*/  ULDC UR24, c[0x0][0x248] ;  /* 0x0000920000187ab9 */ /* 0x000fe20000000800 */
[----:B------:R-:W-:Y:S01]  /*64680*/  ISETP.LT.AND P2, PT, R3, UR28, !P0 ;  /* 0x0000001c03007c0c */ /* 0x000fe2000c741270 */
[----:B------:R-:W-:Y:S01]  /*64690*/  ULDC UR26, c[0x0][0x248] ;  /* 0x00009200001a7ab9 */ /* 0x000fe20000000800 */
[----:B------:R0:W-:Y:S04]  /*646a0*/  STL [R1+0x1158], R0 ;  /* 0x0011580001007387 */ /* 0x0001e80000100800 */
[----:B------:R-:W4:Y:S01]  /*646b0*/  LDL.LU R6, [R1+0x26e8] ;  /* 0x0026e80001067983 */ /* 0x000f220000300800 */
[----:B------:R-:W-:-:S04]  /*646c0*/  LOP3.LUT R2, R2, 0xffffefff, RZ, 0xc0, !PT ;  /* 0xffffefff02027812 */ /* 0x000fc800078ec0ff */
[----:B------:R-:W-:Y:S02]  /*646d0*/  @P3 LOP3.LUT R2, R2, 0x1000, RZ, 0xfc, !PT ;  /* 0x0000100002023812 */ /* 0x000fe400078efcff */
[----:B------:R-:W-:Y:S02]  /*646e0*/  ISETP.LT.AND P1, PT, R13, UR40, !P0 ;  /* 0x000000280d007c0c */ /* 0x000fe4000c721270 */
[----:B------:R-:W-:-:S04]  /*646f0*/  LOP3.LUT R2, R2, 0xfffff7ff, RZ, 0xc0, !PT ;  /* 0xfffff7ff02027812 */ /* 0x000fc800078ec0ff */
[----:B------:R-:W-:Y:S02]  /*64700*/  @P2 LOP3.LUT R2, R2, 0x800, RZ, 0xfc, !PT ;  /* 0x0000080002022812 */ /* 0x000fe400078efcff */
[----:B------:R-:W-:Y:S01]  /*64710*/  ISETP.LT.AND P0, PT, R14, UR19, !P0 ;  /* 0x000000130e007c0c */ /* 0x000fe2000c701270 */
[----:B0-----:R-:W-:Y:S01]  /*64720*/  VIADD R0, R0, UR33 ;  /* 0x0000002100007c36 */ /* 0x001fe20008000000 */
[----:B------:R-:W-:Y:S01]  /*64730*/  LOP3.LUT R2, R2, 0xfffffbff, RZ, 0xc0, !PT ;  /* 0xfffffbff02027812 */ /* 0x000fe200078ec0ff */
[----:B------:R-:W-:-:S03]  /*64740*/  ULDC UR19, c[0x0][0x248] ;  /* 0x0000920000137ab9 */ /* 0x000fc60000000800 */
[----:B------:R-:W-:-:S04]  /*64750*/  @P1 LOP3.LUT R2, R2, 0x400, RZ, 0xfc, !PT ;  /* 0x0000040002021812 */ /* 0x000fc800078efcff */
[----:B------:R-:W-:-:S04]  /*64760*/  LOP3.LUT R2, R2, 0xfffffdff, RZ, 0xc0, !PT ;  /* 0xfffffdff02027812 */ /* 0x000fc800078ec0ff */
[----:B------:R-:W-:Y:S02]  /*64770*/  @P0 LOP3.LUT R2, R2, 0x200, RZ, 0xfc, !PT ;  /* 0x0000020002020812 */ /* 0x000fe400078efcff */
[----:B---3--:R-:W-:Y:S01]  /*64780*/  ISETP.GE.AND P0, PT, R5, UR9, PT ;  /* 0x0000000905007c0c */ /* 0x008fe2000bf06270 */
[----:B------:R0:W-:Y:S01]  /*64790*/  STL [R1+0x115c], R0 ;  /* 0x00115c0001007387 */ /* 0x0001e20000100800 */
[----:B------:R-:W-:Y:S01]  /*647a0*/  LOP3.LUT R2, R2, 0xfffffeff, RZ, 0xc0, !PT ;  /* 0xfffffeff02027812 */ /* 0x000fe200078ec0ff */
[----:B------:R-:W-:Y:S01]  /*647b0*/  ULDC UR9, c[0x0][0x248] ;  /* 0x0000920000097ab9 */ /* 0x000fe20000000800 */
[----:B------:R-:W-:Y:S01]  /*647c0*/  ISETP.LT.AND P3, PT, R15, UR30, !P0 ;  /* 0x0000001e0f007c0c */ /* 0x000fe2000c761270 */
[----:B------:R-:W-:Y:S01]  /*647d0*/  ULDC UR30, c[0x0][0x248] ;  /* 0x00009200001e7ab9 */ /* 0x000fe20000000800 */
[----:B------:R-:W-:Y:S01]  /*647e0*/  ISETP.LT.AND P2, PT, R3, UR29, !P0 ;  /* 0x0000001d03007c0c */ /* 0x000fe2000c741270 */
[----:B------:R-:W-:Y:S01]  /*647f0*/  ULDC.64 UR28, c[0x0][0x228] ;  /* 0x00008a00001c7ab9 */ /* 0x000fe20000000a00 */
[----:B------:R-:W-:Y:S01]  /*64800*/  ISETP.LT.AND P1, PT, R13, UR41, !P0 ;  /* 0x000000290d007c0c */ /* 0x000fe2000c721270 */
[----:B------:R-:W-:-:S08]  /*64810*/  ULDC.64 UR40, c[0x0][0x228] ;  /* 0x00008a0000287ab9 */ /* 0x000fd00000000a00 */
        /* <DEDUP_REMOVED lines=12> */
[----:B------:R-:W-:Y:S01]  /*648e0*/  LOP3.LUT R2, R2, 0xffffffef, RZ, 0xc0, !PT ;  /* 0xffffffef02027812 */ /* 0x000fe200078ec0ff */
[----:B0-----:R-:W-:Y:S01]  /*648f0*/  VIADD R0, R0, UR32 ;  /* 0x0000002000007c36 */ /* 0x001fe20008000000 */
[----:B------:R-:W-:Y:S01]  /*64900*/  ULDC.64 UR32, c[0x0][0x228] ;  /* 0x00008a0000207ab9 */ /* 0x000fe20000000a00 */
[----:B--2---:R-:W-:Y:S01]  /*64910*/  ISETP.GE.AND P0, PT, R4, UR17, PT ;  /* 0x0000001104007c0c */ /* 0x004fe2000bf06270 */
[----:B------:R-:W-:Y:S01]  /*64920*/  ULDC UR17, c[0x0][0x248] ;  /* 0x0000920000117ab9 */ /* 0x000fe20000000800 */
[----:B------:R-:W2:Y:S02]  /*64930*/  LDL.LU R4, [R1+0x26ec] ;  /* 0x0026ec0001047983 */ /* 0x000ea40000300800 */
[----:B------:R-:W-:Y:S01]  /*64940*/  ISETP.LT.AND P3, PT, R15, UR28, !P0 ;  /* 0x0000001c0f007c0c */ /* 0x000fe2000c761270 */
[----:B------:R-:W-:Y:S01]  /*64950*/  ULDC UR28, c[0x0][0x228] ;  /* 0x00008a00001c7ab9 */ /* 0x000fe20000000800 */
[----:B------:R-:W3:Y:S01]  /*64960*/  LDL.LU R5, [R1+0x90] ;  /* 0x0000900001057983 */ /* 0x000ee20000300800 */
[----:B------:R-:W-:Y:S01]  /*64970*/  ISETP.LT.AND P2, PT, R3, UR42, !P0 ;  /* 0x0000002a03007c0c */ /* 0x000fe2000c741270 */
[----:B------:R-:W-:Y:S01]  /*64980*/  ULDC UR42, c[0x0][0x248] ;  /* 0x00009200002a7ab9 */ /* 0x000fe20000000800 */
[----:B------:R-:W-:-:S08]  /*64990*/  ISETP.LT.AND P1, PT, R13, UR46, !P0 ;  /* 0x0000002e0d007c0c */ /* 0x000fd0000c721270 */
        /* <DEDUP_REMOVED lines=23> */
[----:B------:R-:W-:Y:S02]  /*64b10*/  ISETP.LT.AND P1, PT, R13, UR27, !P0 ;  /* 0x0000001b0d007c0c */ /* 0x000fe4000c721270 */
[----:B------:R-:W-:Y:S01]  /*64b20*/  ISETP.LT.AND P0, PT, R14, UR47, !P0 ;  /* 0x0000002f0e007c0c */ /* 0x000fe2000c701270 */
[----:B------:R-:W-:Y:S01]  /*64b30*/  VIADD R0, R0, UR19 ;  /* 0x0000001300007c36 */ /* 0x000fe20008000000 */
[----:B------:R-:W-:-:S04]  /*64b40*/  ULDC UR19, c[0x0][0x248] ;  /* 0x0000920000137ab9 */ /* 0x000fc80000000800 */
[----:B------:R0:W-:Y:S02]  /*64b50*/  STL [R1+0x116c], R0 ;  /* 0x00116c0001007387 */ /* 0x0001e40000100800 */
[----:B0-----:R-:W-:Y:S01]  /*64b60*/  VIADD R0, R0, UR34 ;  /* 0x0000002200007c36 */ /* 0x001fe20008000000 */
[----:B------:R-:W-:-:S04]  /*64b70*/  ULDC.64 UR34, c[0x0][0x228] ;  /* 0x00008a0000227ab9 */ /* 0x000fc80000000a00 */
[----:B------:R0:W-:Y:S02]  /*64b80*/  STL [R1+0x1170], R0 ;  /* 0x0011700001007387 */ /* 0x0001e40000100800 */
[----:B0-----:R-:W-:Y:S01]  /*64b90*/  VIADD R0, R0, UR24 ;  /* 0x0000001800007c36 */ /* 0x001fe20008000000 */
[----:B------:R-:W-:-:S04]  /*64ba0*/  ULDC.64 UR24, c[0x0][0x228] ;  /* 0x00008a0000187ab9 */ /* 0x000fc80000000a00 */
[----:B------:R0:W-:Y:S04]  /*64bb0*/  STL [R1+0x1174], R0 ;  /* 0x0011740001007387 */ /* 0x0001e80000100800 */
[----:B------:R-:W4:Y:S01]  /*64bc0*/  LDL.LU R6, [R1+0x26f4] ;  /* 0x0026f40001067983 */ /* 0x000f220000300800 */
[----:B0-----:R-:W-:Y:S01]  /*64bd0*/  VIADD R0, R0, UR38 ;  /* 0x0000002600007c36 */ /* 0x001fe20008000000 */
[----:B------:R-:W-:-:S04]  /*64be0*/  ULDC.64 UR38, c[0x0][0x228] ;  /* 0x00008a0000267ab9 */ /* 0x000fc80000000a00 */
[----:B------:R0:W-:Y:S04]  /*64bf0*/  STL [R1+0x1178], R0 ;  /* 0x0011780001007387 */ /* 0x0001e80000100800 */
[----:B------:R-:W4:Y:S04]  /*64c00*/  LDL.LU R12, [R1+0x17c] ;  /* 0x00017c00010c7983 */ /* 0x000f280000300800 */
[----:B------:R-:W4:Y:S01]  /*64c10*/  LDL.LU R10, [R1+0x178] ;  /* 0x00017800010a7983 */ /* 0x000f220000300800 */
[----:B---3--:R-:W-:-:S04]  /*64c20*/  LOP3.LUT R5, R5, 0x7fffffff, RZ, 0xc0, !PT ;  /* 0x7fffffff05057812 */ /* 0x008fc800078ec0ff */
[----:B------:R-:W-:-:S04]  /*64c30*/  @P2 LOP3.LUT R5, R5, 0x80000000, RZ, 0xfc, !PT ;  /* 0x8000000005052812 */ /* 0x000fc800078efcff */
[----:B------:R-:W-:-:S04]  /*64c40*/  LOP3.LUT R5, R5, 0xbfffffff, RZ, 0xc0, !PT ;  /* 0xbfffffff05057812 */ /* 0x000fc800078ec0ff */
[----:B------:R-:W-:-:S04]  /*64c50*/  @P1 LOP3.LUT R5, R5, 0x40000000, RZ, 0xfc, !PT ;  /* 0x4000000005051812 */ /* 0x000fc800078efcff */
[----:B------:R-:W-:-:S04]  /*64c60*/  LOP3.LUT R5, R5, 0xdfffffff, RZ, 0xc0, !PT ;  /* 0xdfffffff05057812 */ /* 0x000fc800078ec0ff */
[----:B------:R-:W-:Y:S02]  /*64c70*/  @P0 LOP3.LUT R5, R5, 0x20000000, RZ, 0xfc, !PT ;  /* 0x2000000005050812 */ /* 0x000fe400078efcff */
[----:B--2---:R-:W-:-:S04]  /*64c80*/  ISETP.GE.AND P0, PT, R4, UR31, PT ;  /* 0x0000001f04007c0c */ /* 0x004fc8000bf06270 */
[----:B------:R-:W-:Y:S02]  /*64c90*/  ISETP.LT.AND P3, PT, R15, UR34, !P0 ;  /* 0x000000220f007c0c */ /* 0x000fe4000c761270 */
[----:B------:R-:W-:Y:S01]  /*64ca0*/  ISETP.LT.AND P2, PT, R3, UR54, !P0 ;  /* 0x0000003603007c0c */ /* 0x000fe2000c741270 */
[----:B------:R-:W-:Y:S01]  /*64cb0*/  ULDC UR54, c[0x0][0x228] ;  /* 0x00008a0000367ab9 */ /* 0x000fe20000000800 */
[----:B------:R-:W-:Y:S02]  /*64cc0*/  LOP3.LUT R5, R5, 0xefffffff, RZ, 0xc0, !PT ;  /* 0xefffffff05057812 */ /* 0x000fe400078ec0ff */
[----:B------:R-:W-:Y:S01]  /*64cd0*/  ISETP.LT.AND P1, PT, R13, UR50, !P0 ;  /* 0x000000320d007c0c */ /* 0x000fe2000c721270 */
[----:B0-----:R-:W-:-:S06]  /*64ce0*/  VIADD R0, R0, UR26 ;  /* 0x0000001a00007c36 */ /* 0x001fcc0008000000 */
[----:B------:R-:W-:Y:S01]  /*64cf0*/  @P3 LOP3.LUT R5, R5, 0x10000000, RZ, 0xfc, !PT ;  /* 0x1000000005053812 */ /* 0x000fe200078efcff */
[----:B------:R-:W-:Y:S01]  /*64d00*/  ULDC.64 UR26, c[0x0][0x228] ;  /* 0x00008a00001a7ab9 */ /* 0x000fe20000000a00 */
[----:B------:R-:W-:Y:S02]  /*64d10*/  ULDC UR50, c[0x0][0x248] ;  /* 0x0000920000327ab9 */ /* 0x000fe40000000800 */
        /* <DEDUP_REMOVED lines=8> */
[----:B----4-:R-:W-:Y:S02]  /*64da0*/  ISETP.GE.AND P0, PT, R2, UR29, PT ;  /* 0x0000001d02007c0c */ /* 0x010fe4000bf06270 */
[----:B------:R-:W2:Y:S02]  /*64db0*/  LDL.LU R2, [R1+0x174] ;  /* 0x0001740001027983 */ /* 0x000ea40000300800 */
[----:B------:R-:W-:Y:S02]  /*64dc0*/  ISETP.LT.AND P3, PT, R15, UR38, !P0 ;  /* 0x000000260f007c0c */ /* 0x000fe4000c761270 */
[----:B------:R-:W-:Y:S02]  /*64dd0*/  ISETP.LT.AND P2, PT, R3, UR54, !P0 ;  /* 0x0000003603007c0c */ /* 0x000fe4000c741270 */
[----:B------:R-:W-:-:S02]  /*64de0*/  LOP3.LUT R5, R5, 0xfeffffff, RZ, 0xc0, !PT ;  /* 0xfeffffff05057812 */ /* 0x000fc400078ec0ff */
[----:B------:R-:W-:Y:S01]  /*64df0*/  ISETP.LT.AND P1, PT, R13, UR58, !P0 ;  /* 0x0000003a0d007c0c */ /* 0x000fe2000c721270 */
[----:B------:R0:W-:Y:S01]  /*64e00*/  STL [R1+0x117c], R0 ;  /* 0x00117c0001007387 */ /* 0x0001e20000100800 */
[----:B------:R-:W-:Y:S01]  /*64e10*/  ULDC UR54, c[0x0][0x228] ;  /* 0x00008a0000367ab9 */ /* 0x000fe20000000800 */
[----:B------:R-:W-:Y:S02]  /*64e20*/  ULDC UR58, c[0x0][0x228] ;  /* 0x00008a00003a7ab9 */ /* 0x000fe40000000800 */
[----:B------:R-:W3:Y:S02]  /*64e30*/  LDL.LU R4, [R1+0x170] ;  /* 0x0001700001047983 */ /* 0x000ee40000300800 */
[----:B------:R-:W-:Y:S02]  /*64e40*/  @P3 LOP3.LUT R5, R5, 0x1000000, RZ, 0xfc, !PT ;  /* 0x0100000005053812 */ /* 0x000fe400078efcff */
[----:B------:R-:W-:Y:S01]  /*64e50*/  ISETP.LT.AND P0, PT, R14, UR55, !P0 ;  /* 0x000000370e007c0c */ /* 0x000fe2000c701270 */
[----:B------:R-:W4:Y:S01]  /*64e60*/  LDL.LU R8, [R1+0x2700] ;  /* 0x0027000001087983 */ /* 0x000f220000300800 */
[----:B------:R-:W-:-:S03]  /*64e70*/  LOP3.LUT R5, R5, 0xff7fffff, RZ, 0xc0, !PT ;  /* 0xff7fffff05057812 */ /* 0x000fc600078ec0ff */
[----:B------:R-:W4:Y:S01]  /*64e80*/  LDL.LU R7, [R1+0x2704] ;  /* 0x0027040001077983 */ /* 0x000f220000300800 */
[----:B------:R-:W-:-:S04]  /*64e90*/  @P2 LOP3.LUT R5, R5, 0x800000, RZ, 0xfc, !PT ;  /* 0x0080000005052812 */ /* 0x000fc800078efcff */
[----:B------:R-:W-:-:S04]  /*64ea0*/  LOP3.LUT R5, R5, 0xffbfffff, RZ, 0xc0, !PT ;  /* 0xffbfffff05057812 */ /* 0x000fc800078ec0ff */
[----:B------:R-:W-:-:S04]  /*64eb0*/  @P1 LOP3.LUT R5, R5, 0x400000, RZ, 0xfc, !PT ;  /* 0x0040000005051812 */ /* 0x000fc800078efcff */
[----:B------:R-:W-:-:S04]  /*64ec0*/  LOP3.LUT R5, R5, 0xffdfffff, RZ, 0xc0, !PT ;  /* 0xffdfffff05057812 */ /* 0x000fc800078ec0ff */
[----:B------:R-:W-:Y:S02]  /*64ed0*/  @P0 LOP3.LUT R5, R5, 0x200000, RZ, 0xfc, !PT ;  /* 0x0020000005050812 */ /* 0x000fe400078efcff */
[----:B------:R-:W-:Y:S02]  /*64ee0*/  ISETP.GE.AND P0, PT, R6, UR33, PT ;  /* 0x0000002106007c0c */ /* 0x000fe4000bf06270 */
[----:B------:R-:W4:Y:S01]  /*64ef0*/  LDL.LU R6, [R1+0x2708] ;  /* 0x0027080001067983 */ /* 0x000f220000300800 */
[----:B0-----:R-:W-:Y:S01]  /*64f00*/  VIADD R0, R0, UR30 ;  /* 0x0000001e00007c36 */ /* 0x001fe20008000000 */
[----:B------:R-:W-:-:S04]  /*64f10*/  LOP3.LUT R12, R12, 0xffff, RZ, 0xc0, !PT ;  /* 0x0000ffff0c0c7812 */ /* 0x000fc800078ec0ff */
[----:B------:R-:W-:Y:S01]  /*64f20*/  STL [R1+0x1180], R0 ;  /* 0x0011800001007387 */ /* 0x000fe20000100800 */
[----:B------:R-:W-:-:S03]  /*64f30*/  LOP3.LUT R10, R10, 0xffff, RZ, 0xc0, !PT ;  /* 0x0000ffff0a0a7812 */ /* 0x000fc600078ec0ff */
[----:B------:R0:W-:Y:S01]  /*64f40*/  STL [R1+0x144], R12 ;  /* 0x0001440c01007387 */ /* 0x0001e20000100800 */
[----:B--2---:R-:W-:-:S03]  /*64f50*/  LOP3.LUT R2, R2, 0xffff, RZ, 0xc0, !PT ;  /* 0x0000ffff02027812 */ /* 0x004fc600078ec0ff */
[----:B0-----:R-:W2:Y:S01]  /*64f60*/  LDL.LU R12, [R1+0x270c] ;  /* 0x00270c00010c7983 */ /* 0x001ea20000300800 */
[----:B------:R-:W-:Y:S02]  /*64f70*/  ISETP.LT.AND P3, PT, R15, UR40, !P0 ;  /* 0x000000280f007c0c */ /* 0x000fe4000c761270 */
[----:B------:R-:W-:Y:S01]  /*64f80*/  ISETP.LT.AND P2, PT, R3, UR32, !P0 ;  /* 0x0000002003007c0c */ /* 0x000fe2000c741270 */
[----:B------:R0:W-:Y:S01]  /*64f90*/  STL [R1+0x14c], R10 ;  /* 0x00014c0a01007387 */ /* 0x0001e20000100800 */
[----:B------:R-:W-:Y:S01]  /*64fa0*/  LOP3.LUT R5, R5, 0xffefffff, RZ, 0xc0, !PT ;  /* 0xffefffff05057812 */ /* 0x000fe200078ec0ff */
[----:B------:R-:W-:Y:S01]  /*64fb0*/  VIADD R0, R0, UR37 ;  /* 0x0000002500007c36 */ /* 0x000fe20008000000 */
[----:B---3--:R-:W-:Y:S01]  /*64fc0*/  LOP3.LUT R4, R4, 0xffff, RZ, 0xc0, !PT ;  /* 0x0000ffff04047812 */ /* 0x008fe200078ec0ff */
[----:B------:R-:W-:Y:S01]  /*64fd0*/  ULDC UR40, c[0x0][0x228] ;  /* 0x00008a0000287ab9 */ /* 0x000fe20000000800 */
[----:B0-----:R-:W3:Y:S01]  /*64fe0*/  LDL.LU R10, [R1+0x2a8c] ;  /* 0x002a8c00010a7983 */ /* 0x001ee20000300800 */
[----:B------:R-:W-:Y:S01]  /*64ff0*/  ISETP.LT.AND P1, PT, R13, UR28, !P0 ;  /* 0x0000001c0d007c0c */ /* 0x000fe2000c721270 */
[----:B------:R-:W-:Y:S01]  /*65000*/  ULDC.64 UR28, c[0x0][0x228] ;  /* 0x00008a00001c7ab9 */ /* 0x000fe20000000a00 */
[----:B------:R-:W-:Y:S01]  /*65010*/  ULDC.64 UR30, c[0x0][0x228] ;  /* 0x00008a00001e7ab9 */ /* 0x000fe20000000a00 */
[----:B------:R0:W-:Y:S01]  /*65020*/  STL [R1+0x148], R2 ;  /* 0x0001480201007387 */ /* 0x0001e20000100800 */
[----:B------:R-:W-:-:S03]  /*65030*/  ULDC.64 UR32, c[0x0][0x228] ;  /* 0x00008a0000207ab9 */ /* 0x000fc60000000a00 */
[----:B0-----:R-:W2:Y:S01]  /*65040*/  LDL.LU R2, [R1+0x2710] ;  /* 0x0027100001027983 */ /* 0x001ea20000300800 */
[----:B------:R-:W-:-:S04]  /*65050*/  @P3 LOP3.LUT R5, R5, 0x100000, RZ, 0xfc, !PT ;  /* 0x0010000005053812 */ /* 0x000fc800078efcff */
[----:B------:R-:W-:Y:S01]  /*65060*/  LOP3.LUT R5, R5, 0xfff7ffff, RZ, 0xc0, !PT ;  /* 0xfff7ffff05057812 */ /* 0x000fe200078ec0ff */
[----:B------:R0:W-:Y:S03]  /*65070*/  STL [R1+0x160], R4 ;  /* 0x0001600401007387 */ /* 0x0001e60000100800 */
[----:B------:R-:W-:Y:S02]  /*65080*/  @P2 LOP3.LUT R5, R5, 0x80000, RZ, 0xfc, !PT ;  /* 0x0008000005052812 */ /* 0x000fe400078efcff */
[----:B----4-:R-:W-:Y:S01]  /*65090*/  ISETP.GE.AND P2, PT, R8, UR25, PT ;  /* 0x0000001908007c0c */ /* 0x010fe2000bf46270 */
[----:B------:R-:W-:Y:S01]  /*650a0*/  ULDC UR25, c[0x0][0x228] ;  /* 0x00008a0000197ab9 */ /* 0x000fe20000000800 */
[----:B0-----:R-:W4:Y:S04]  /*650b0*/  LDL.LU R4, [R1+0x2714] ;  /* 0x0027140001047983 */ /* 0x001f280000300800 */
[----:B------:R-:W3:Y:S04]  /*650c0*/  LDL.LU R8, [R1+0x2a88] ;  /* 0x002a880001087983 */ /* 0x000ee80000300800 */
[----:B------:R0:W-:Y:S01]  /*650d0*/  STL [R1+0x1184], R0 ;  /* 0x0011840001007387 */ /* 0x0001e20000100800 */
[----:B------:R-:W-:Y:S01]  /*650e0*/  ISETP.GE.AND P5, PT, R7, UR35, PT ;  /* 0x0000002307007c0c */ /* 0x000fe2000bfa6270 */
[----:B------:R-:W-:-:S02]  /*650f0*/  ULDC.64 UR34, c[0x0][0x228] ;  /* 0x00008a0000227ab9 */ /* 0x000fc40000000a00 */
[----:B------:R-:W3:Y:S01]  /*65100*/  LDL.LU R7, [R1+0x2a84] ;  /* 0x002a840001077983 */ /* 0x000ee20000300800 */
[----:B0-----:R-:W-:Y:S01]  /*65110*/  VIADD R0, R0, UR36 ;  /* 0x0000002400007c36 */ /* 0x001fe20008000000 */
[----:B------:R-:W-:Y:S01]  /*65120*/  ISETP.GE.AND P4, PT, R6, UR39, PT ;  /* 0x0000002706007c0c */ /* 0x000fe2000bf86270 */
[----:B------:R-:W-:Y:S01]  /*65130*/  ULDC.64 UR36, c[0x0][0x228] ;  /* 0x00008a0000247ab9 */ /* 0x000fe20000000a00 */
[----:B------:R-:W-:Y:S01]  /*65140*/  LOP3.LUT R5, R5, 0xfffbffff, RZ, 0xc0, !PT ;  /* 0xfffbffff05057812 */ /* 0x000fe200078ec0ff */
[----:B------:R-:W-:Y:S01]  /*65150*/  ULDC.64 UR38, c[0x0][0x228] ;  /* 0x00008a0000267ab9 */ /* 0x000fe20000000a00 */
[----:B------:R0:W-:Y:S04]  /*65160*/  STL [R1+0x1188], R0 ;  /* 0x0011880001007387 */ /* 0x0001e80000100800 */
[----:B------:R-:W3:Y:S01]  /*65170*/  LDL.LU R6, [R1+0x2a80] ;  /* 0x002a800001067983 */ /* 0x000ee20000300800 */
[----:B0-----:R-:W-:Y:S01]  /*65180*/  VIADD R0, R0, UR46 ;  /* 0x0000002e00007c36 */ /* 0x001fe20008000000 */
[----:B------:R-:W-:Y:S01]  /*65190*/  @P1 LOP3.LUT R5, R5, 0x40000, RZ, 0xfc, !PT ;  /* 0x0004000005051812 */ /* 0x000fe200078efcff */
[----:B------:R-:W-:-:S03]  /*651a0*/  ULDC.64 UR46, c[0x0][0x228] ;  /* 0x00008a00002e7ab9 */ /* 0x000fc60000000a00 */
[----:B------:R0:W-:Y:S02]  /*651b0*/  STL [R1+0x118c], R0 ;  /* 0x00118c0001007387 */ /* 0x0001e40000100800 */
[----:B0-----:R-:W-:-:S05]  /*651c0*/  VIADD R0, R0, UR43 ;  /* 0x0000002b00007c36 */ /* 0x001fca0008000000 */
[----:B------:R0:W-:Y:S02]  /*651d0*/  STL [R1+0x1190], R0 ;  /* 0x0011900001007387 */ /* 0x0001e40000100800 */
[----:B0-----:R-:W-:Y:S01]  /*651e0*/  VIADD R0, R0, UR42 ;  /* 0x0000002a00007c36 */ /* 0x001fe20008000000 */
[----:B--2---:R-:W-:-:S04]  /*651f0*/  ISETP.GE.AND P1, PT, R2, UR27, PT ;  /* 0x0000001b02007c0c */ /* 0x004fc8000bf26270 */
[----:B------:R0:W-:Y:S01]  /*65200*/  STL [R1+0x1194], R0 ;  /* 0x0011940001007387 */ /* 0x0001e20000100800 */
[----:B------:R-:W-:Y:S01]  /*65210*/  ISETP.LT.AND P0, PT, R14, UR54, !P0 ;  /* 0x000000360e007c0c */ /* 0x000fe2000c701270 */
[----:B------:R-:W-:Y:S01]  /*65220*/  ULDC.64 UR54, c[0x0][0x228] ;  /* 0x00008a0000367ab9 */ /* 0x000fe20000000a00 */
[----:B------:R-:W-:Y:S01]  /*65230*/  ISETP.LT.AND P6, PT, R15, UR26, !P5 ;  /* 0x0000001a0f007c0c */ /* 0x000fe2000efc1270 */
[----:B------:R-:W2:Y:S01]  /*65240*/  LDL.LU R2, [R1+0x2718] ;  /* 0x0027180001027983 */ /* 0x000ea20000300800 */
[----:B------:R-:W-:Y:S01]  /*65250*/  LOP3.LUT R5, R5, 0xfffdffff, RZ, 0xc0, !PT ;  /* 0xfffdffff05057812 */ /* 0x000fe200078ec0ff */
[----:B------:R-:W-:-:S08]  /*65260*/  ULDC.64 UR42, c[0x0][0x228] ;  /* 0x00008a00002a7ab9 */ /* 0x000fd00000000a00 */
[----:B------:R-:W-:-:S04]  /*65270*/  @P0 LOP3.LUT R5, R5, 0x20000, RZ, 0xfc, !PT ;  /* 0x0002000005050812 */ /* 0x000fc800078efcff */
[----:B------:R-:W-:-:S04]  /*65280*/  LOP3.LUT R5, R5, 0xfffeffff, RZ, 0xc0, !PT ;  /* 0xfffeffff05057812 */ /* 0x000fc800078ec0ff */
[----:B------:R-:W-:Y:S02]  /*65290*/  @P6 LOP3.LUT R5, R5, 0x10000, RZ, 0xfc, !PT ;  /* 0x0001000005056812 */ /* 0x000fe400078efcff */
[----:B------:R-:W-:Y:S01]  /*652a0*/  ISETP.LT.AND P6, PT, R3, UR25, !P5 ;  /* 0x0000001903007c0c */ /* 0x000fe2000efc1270 */
[----:B0-----:R-:W-:Y:S01]  /*652b0*/  VIADD R0, R0, UR15 ;  /* 0x0000000f00007c36 */ /* 0x001fe20008000000 */
[----:B------:R-:W-:Y:S01]  /*652c0*/  LOP3.LUT R5, R5, 0xffff7fff, RZ, 0xc0, !PT ;  /* 0xffff7fff05057812 */ /* 0x000fe200078ec0ff */
[----:B------:R-:W-:-:S10]  /*652d0*/  ULDC UR25, c[0x0][0x228] ;  /* 0x00008a0000197ab9 */ /* 0x000fd40000000800 */
[----:B------:R-:W-:Y:S02]  /*652e0*/  @P6 LOP3.LUT R5, R5, 0x8000, RZ, 0xfc, !PT ;  /* 0x0000800005056812 */ /* 0x000fe400078efcff */
[----:B------:R-:W-:Y:S01]  /*652f0*/  ISETP.LT.AND P6, PT, R13, UR40, !P5 ;  /* 0x000000280d007c0c */ /* 0x000fe2000efc1270 */
[----:B------:R0:W-:Y:S01]  /*65300*/  STL [R1+0x1198], R0 ;  /* 0x0011980001007387 */ /* 0x0001e20000100800 */
[----:B------:R-:W-:Y:S01]  /*65310*/  LOP3.LUT R5, R5, 0xffffbfff, RZ, 0xc0, !PT ;  /* 0xffffbfff05057812 */ /* 0x000fe200078ec0ff */
[----:B------:R-:W-:Y:S01]  /*65320*/  ULDC UR40, c[0x0][0x228] ;  /* 0x00008a0000287ab9 */ /* 0x000fe20000000800 */
[----:B----4-:R-:W-:Y:S01]  /*65330*/  ISETP.GE.AND P0, PT, R4, UR29, PT ;  /* 0x0000001d04007c0c */ /* 0x010fe2000bf06270 */
[----:B0-----:R-:W-:-:S08]  /*65340*/  VIADD R0, R0, UR9 ;  /* 0x0000000900007c36 */ /* 0x001fd00008000000 */
[----:B------:R-:W-:Y:S02]  /*65350*/  @P6 LOP3.LUT R5, R5, 0x4000, RZ, 0xfc, !PT ;  /* 0x0000400005056812 */ /* 0x000fe400078efcff */
[----:B------:R-:W-:Y:S01]  /*65360*/  ISETP.LT.AND P6, PT, R14, UR58, !P5 ;  /* 0x0000003a0e007c0c */ /* 0x000fe2000efc1270 */
[----:B------:R0:W-:Y:S01]  /*65370*/  STL [R1+0x119c], R0 ;  /* 0x00119c0001007387 */ /* 0x0001e20000100800 */
[----:B------:R-:W-:Y:S01]  /*65380*/  LOP3.LUT R5, R5, 0xffffdfff, RZ, 0xc0, !PT ;  /* 0xffffdfff05057812 */ /* 0x000fe200078ec0ff */
[----:B------:R-:W-:Y:S02]  /*65390*/  ULDC UR58, c[0x0][0x228] ;  /* 0x00008a00003a7ab9 */ /* 0x000fe40000000800 */
[----:B------:R-:W4:Y:S08]  /*653a0*/  LDL.LU R4, [R1+0x271c] ;  /* 0x00271c0001047983 */ /* 0x000f300000300800 */
[----:B------:R-:W-:-:S02]  /*653b0*/  @P6 LOP3.LUT R5, R5, 0x2000, RZ, 0xfc, !PT ;  /* 0x0000200005056812 */ /* 0x000fc400078efcff */
[----:B------:R-:W-:Y:S02]  /*653c0*/  ISETP.LT.AND P6, PT, R15, UR28, !P4 ;  /* 0x0000001c0f007c0c */ /* 0x000fe4000e7c1270 */
[----:B------:R-:W-:-:S11]  /*653d0*/  LOP3.LUT R5, R5, 0xffffefff, RZ, 0xc0, !PT ;  /* 0xffffefff05057812 */ /* 0x000fd600078ec0ff */
[----:B------:R-:W-:Y:S02]  /*653e0*/  @P6 LOP3.LUT R5, R5, 0x1000, RZ, 0xfc, !PT ;  /* 0x0000100005056812 */ /* 0x000fe400078efcff */
[----:B------:R-:W-:Y:S01]  /*653f0*/  ISETP.LT.AND P6, PT, R3, UR25, !P4 ;  /* 0x0000001903007c0c */ /* 0x000fe2000e7c1270 */
[----:B------:R-:W-:Y:S01]  /*65400*/  ULDC UR25, c[0x0][0x228] ;  /* 0x00008a0000197ab9 */ /* 0x000fe20000000800 */
[----:B--2---:R-:W-:Y:S02]  /*65410*/  ISETP.GE.AND P5, PT, R2, UR31, PT ;  /* 0x0000001f02007c0c */ /* 0x004fe4000bfa6270 */
[----:B------:R-:W2:Y:S01]  /*65420*/  LDL.LU R2, [R1+0x2720] ;  /* 0x0027200001027983 */ /* 0x000ea20000300800 */
[----:B------:R-:W-:-:S08]  /*65430*/  LOP3.LUT R5, R5, 0xfffff7ff, RZ, 0xc0, !PT ;  /* 0xfffff7ff05057812 */ /* 0x000fd000078ec0ff */
[----:B------:R-:W-:Y:S02]  /*65440*/  @P6 LOP3.LUT R5, R5, 0x800, RZ, 0xfc, !PT ;  /* 0x0000080005056812 */ /* 0x000fe400078efcff */
[----:B------:R-:W-:Y:S01]  /*65450*/  ISETP.LT.AND P6, PT, R13, UR40, !P4 ;  /* 0x000000280d007c0c */ /* 0x000fe2000e7c1270 */
[----:B------:R-:W-:Y:S01]  /*65460*/  ULDC UR40, c[0x0][0x228] ;  /* 0x00008a0000287ab9 */ /* 0x000fe20000000800 */
[----:B------:R-:W-:-:S11]  /*65470*/  LOP3.LUT R5, R5, 0xfffffbff, RZ, 0xc0, !PT ;  /* 0xfffffbff05057812 */ /* 0x000fd600078ec0ff */
[----:B------:R-:W-:Y:S02]  /*65480*/  @P6 LOP3.LUT R5, R5, 0x400, RZ, 0xfc, !PT ;  /* 0x0000040005056812 */ /* 0x000fe400078efcff */
[----:B------:R-:W-:Y:S02]  /*65490*/  ISETP.LT.AND P6, PT, R14, UR58, !P4 ;  /* 0x0000003a0e007c0c */ /* 0x000fe4000e7c1270 */
[----:B------:R-:W-:Y:S01]  /*654a0*/  ISETP.GE.AND P3, PT, R12, UR41, PT ;  /* 0x000000290c007c0c */ /* 0x000fe2000bf66270 */
[----:B0-----:R-:W-:Y:S01]  /*654b0*/  VIADD R0, R0, UR23 ;  /* 0x0000001700007c36 */ /* 0x001fe20008000000 */
[----:B------:R-:W-:Y:S01]  /*654c0*/  LOP3.LUT R5, R5, 0xfffffdff, RZ, 0xc0, !PT ;  /* 0xfffffdff05057812 */ /* 0x000fe200078ec0ff */
[----:B------:R-:W-:-:S08]  /*654d0*/  ULDC UR58, c[0x0][0x228] ;  /* 0x00008a00003a7ab9 */ /* 0x000fd00000000800 */
[----:B------:R-:W-:Y:S02]  /*654e0*/  @P6 LOP3.LUT R5, R5, 0x200, RZ, 0xfc, !PT ;  /* 0x0000020005056812 */ /* 0x000fe400078efcff */
[----:B------:R-:W-:Y:S02]  /*654f0*/  ISETP.LT.AND P6, PT, R15, UR30, !P3 ;  /* 0x0000001e0f007c0c */ /* 0x000fe4000dfc1270 */
[----:B------:R-:W-:-:S11]  /*65500*/  LOP3.LUT R5, R5, 0xfffffeff, RZ, 0xc0, !PT ;  /* 0xfffffeff05057812 */ /* 0x000fd600078ec0ff */
[----:B------:R-:W-:Y:S02]  /*65510*/  @P6 LOP3.LUT R5, R5, 0x100, RZ, 0xfc, !PT ;  /* 0x0000010005056812 */ /* 0x000fe400078efcff */
[----:B------:R-:W-:Y:S02]  /*65520*/  ISETP.LT.AND P6, PT, R3, UR25, !P3 ;  /* 0x0000001903007c0c */ /* 0x000fe4000dfc1270 */
[----:B------:R-:W-:Y:S01]  /*65530*/  LOP3.LUT R5, R5, 0xffffff7f, RZ, 0xc0, !PT ;  /* 0xffffff7f05057812 */ /* 0x000fe200078ec0ff */
[----:B------:R0:W-:Y:S10]  /*65540*/  STL [R1+0x11a0], R0 ;  /* 0x0011a00001007387 */ /* 0x0001f40000100800 */
[----:B------:R-:W-:-:S02]  /*65550*/  @P6 LOP3.LUT R5, R5, 0x80, RZ, 0xfc, !PT ;  /* 0x0000008005056812 */ /* 0x000fc400078efcff */
[----:B------:R-:W-:Y:S01]  /*65560*/  ISETP.LT.AND P6, PT, R13, UR40, !P3 ;  /* 0x000000280d007c0c */ /* 0x000fe2000dfc1270 */
[----:B0-----:R-:W-:Y:S01]  /*65570*/  VIADD R0, R0, UR21 ;  /* 0x0000001500007c36 */ /* 0x001fe20008000000 */
[----:B------:R-:W-:Y:S02]  /*65580*/  LOP3.LUT R5, R5, 0xffffffbf, RZ, 0xc0, !PT ;  /* 0xffffffbf05057812 */ /* 0x000fe400078ec0ff */
[----:B----4-:R-:W-:Y:S02]  /*65590*/  ISETP.GE.AND P4, PT, R4, UR33, PT ;  /* 0x0000002104007c0c */ /* 0x010fe4000bf86270 */
[----:B------:R0:W-:Y:S04]  /*655a0*/  STL [R1+0x11a4], R0 ;  /* 0x0011a40001007387 */ /* 0x0001e80000100800 */
[----:B------:R-:W4:Y:S03]  /*655b0*/  LDL.LU R4, [R1+0x2724] ;  /* 0x0027240001047983 */ /* 0x000f260000300800 */
[----:B------:R-:W-:-:S02]  /*655c0*/  @P6 LOP3.LUT R5, R5, 0x40, RZ, 0xfc, !PT ;  /* 0x0000004005056812 */ /* 0x000fc400078efcff */
[----:B------:R-:W-:Y:S02]  /*655d0*/  ISETP.LT.AND P6, PT, R14, UR58, !P3 ;  /* 0x0000003a0e007c0c */ /* 0x000fe4000dfc1270 */
[----:B--2---:R-:W-:Y:S02]  /*655e0*/  ISETP.GE.AND P3, PT, R2, UR37, PT ;  /* 0x0000002502007c0c */ /* 0x004fe4000bf66270 */
[----:B------:R-:W2:Y:S04]  /*655f0*/  LDL.LU R2, [R1+0x2740] ;  /* 0x0027400001027983 */ /* 0x000ea80000300800 */
[----:B------:R-:W3:Y:S01]  /*65600*/  LDL.LU R12, [R1+0xb4] ;  /* 0x0000b400010c7983 */ /* 0x000ee20000300800 */
[----:B------:R-:W-:-:S04]  /*65610*/  LOP3.LUT R5, R5, 0xffffffdf, RZ, 0xc0, !PT ;  /* 0xffffffdf05057812 */ /* 0x000fc800078ec0ff */
[----:B------:R-:W-:Y:S02]  /*65620*/  @P6 LOP3.LUT R5, R5, 0x20, RZ, 0xfc, !PT ;  /* 0x0000002005056812 */ /* 0x000fe400078efcff */
[----:B------:R-:W-:Y:S02]  /*65630*/  ISETP.LT.AND P6, PT, R15, UR32, !P1 ;  /* 0x000000200f007c0c */ /* 0x000fe4000cfc1270 */
[----:B------:R-:W-:-:S11]  /*65640*/  LOP3.LUT R5, R5, 0xffffffef, RZ, 0xc0, !PT ;  /* 0xffffffef05057812 */ /* 0x000fd600078ec0ff */
        /* <DEDUP_REMOVED lines=14> */
[----:B----4-:R-:W-:Y:S01]  /*65730*/  ISETP.GE.AND P1, PT, R4, UR35, PT ;  /* 0x0000002304007c0c */ /* 0x010fe2000bf26270 */
[----:B0-----:R-:W-:-:S05]  /*65740*/  VIADD R0, R0, UR19 ;  /* 0x0000001300007c36 */ /* 0x001fca0008000000 */
[----:B------:R0:W-:Y:S04]  /*65750*/  STL [R1+0x11a8], R0 ;  /* 0x0011a80001007387 */ /* 0x0001e80000100800 */
[----:B------:R-:W4:Y:S01]  /*65760*/  LDL.LU R4, [R1+0x2a7c] ;  /* 0x002a7c0001047983 */ /* 0x000f220000300800 */
[----:B0-----:R-:W-:-:S05]  /*65770*/  VIADD R0, R0, UR17 ;  /* 0x0000001100007c36 */ /* 0x001fca0008000000 */
[----:B------:R0:W-:Y:S04]  /*65780*/  STL [R1+0x11ac], R0 ;  /* 0x0011ac0001007387 */ /* 0x0001e80000100800 */
[----:B------:R1:W-:Y:S01]  /*65790*/  STL [R1+0x90], R5 ;  /* 0x0000900501007387 */ /* 0x0003e20000100800 */
[----:B0-----:R-:W-:-:S03]  /*657a0*/  VIADD R0, R0, UR13 ;  /* 0x0000000d00007c36 */ /* 0x001fc60008000000 */
[----:B-1----:R-:W4:Y:S01]  /*657b0*/  LDL.LU R5, [R1+0x2a78] ;  /* 0x002a780001057983 */ /* 0x002f220000300800 */
[----:B---3--:R-:W-:-:S04]  /*657c0*/  LOP3.LUT R12, R12, 0x7fffffff, RZ, 0xc0, !PT ;  /* 0x7fffffff0c0c7812 */ /* 0x008fc800078ec0ff */
        /* <DEDUP_REMOVED lines=17> */
[----:B------:R-:W-:Y:S02]  /*658e0*/  ISETP.LT.AND P5, PT, R15, UR46, !P4 ;  /* 0x0000002e0f007c0c */ /* 0x000fe4000e7a1270 */
[----:B------:R-:W-:-:S09]  /*658f0*/  LOP3.LUT R12, R12, 0xfdffffff, RZ, 0xc0, !PT ;  /* 0xfdffffff0c0c7812 */ /* 0x000fd200078ec0ff */
[----:B------:R-:W-:Y:S02]  /*65900*/  @P6 LOP3.LUT R12, R12, 0x2000000, RZ, 0xfc, !PT ;  /* 0x020000000c0c6812 */ /* 0x000fe400078efcff */
[----:B------:R-:W-:Y:S02]  /*65910*/  ISETP.LT.AND P6, PT, R3, UR5, !P4 ;  /* 0x0000000503007c0c */ /* 0x000fe4000e7c1270 */
[----:B------:R-:W-:-:S04]  /*65920*/  LOP3.LUT R12, R12, 0xfeffffff, RZ, 0xc0, !PT ;  /* 0xfeffffff0c0c7812 */ /* 0x000fc800078ec0ff */
        /* <DEDUP_REMOVED lines=32> */
[----:B------:R-:W-:Y:S02]  /*65b30*/  LOP3.LUT R12, R12, 0xfffff7ff, RZ, 0xc0, !PT ;  /* 0xfffff7ff0c0c7812 */ /* 0x000fe400078ec0ff */
[----:B--2---:R-:W-:Y:S02]  /*65b40*/  ISETP.GE.AND P0, PT, R2, UR47, PT ;  /* 0x0000002f02007c0c */ /* 0x004fe4000bf06270 */
[----:B------:R-:W-:Y:S01]  /*65b50*/  @P1 LOP3.LUT R12, R12, 0x800, RZ, 0xfc, !PT ;  /* 0x000008000c0c1812 */ /* 0x000fe200078efcff */
[----:B------:R-:W2:Y:S03]  /*65b60*/  LDL.LU R2, [R1+0x2a74] ;  /* 0x002a740001027983 */ /* 0x000ea60000300800 */
[----:B------:R-:W-:Y:S01]  /*65b70*/  LOP3.LUT R12, R12, 0xfffdffff, RZ, 0xc0, !PT ;  /* 0xfffdffff0c0c7812 */ /* 0x000fe200078ec0ff */
[----:B------:R0:W-:Y:S01]  /*65b80*/  STL [R1+0x11b0], R0 ;  /* 0x0011b00001007387 */ /* 0x0001e20000100800 */
[----:B------:R-:W-:-:S02]  /*65b90*/  ISETP.LT.AND P4, PT, R14, UR4, !P2 ;  /* 0x000000040e007c0c */ /* 0x000fc4000d781270 */
[----:B------:R-:W-:Y:S01]  /*65ba0*/  @P3 LOP3.LUT R12, R12, 0x20000, RZ, 0xfc, !PT ;  /* 0x000200000c0c3812 */ /* 0x000fe200078efcff */
[----:B0-----:R-:W-:Y:S01]  /*65bb0*/  VIADD R0, R0, UR48 ;  /* 0x0000003000007c36 */ /* 0x001fe20008000000 */
[----:B------:R-:W-:-:S04]  /*65bc0*/  ISETP.LT.AND P3, PT, R15, UR42, !P0 ;  /* 0x0000002a0f007c0c */ /* 0x000fc8000c761270 */
[----:B------:R0:W-:Y:S01]  /*65bd0*/  STL [R1+0x11b4], R0 ;  /* 0x0011b40001007387 */ /* 0x0001e20000100800 */
[----:B------:R-:W-:Y:S01]  /*65be0*/  LOP3.LUT R12, R12, 0xfffffbff, RZ, 0xc0, !PT ;  /* 0xfffffbff0c0c7812 */ /* 0x000fe200078ec0ff */
[----:B0-----:R-:W-:-:S03]  /*65bf0*/  VIADD R0, R0, UR49 ;  /* 0x0000003100007c36 */ /* 0x001fc60008000000 */
[----:B------:R-:W-:Y:S02]  /*65c00*/  LOP3.LUT R12, R12, 0xfffeffff, RZ, 0xc0, !PT ;  /* 0xfffeffff0c0c7812 */ /* 0x000fe400078ec0ff */
[----:B------:R0:W-:Y:S02]  /*65c10*/  STL [R1+0x11b8], R0 ;  /* 0x0011b80001007387 */ /* 0x0001e40000100800 */
[----:B------:R-:W-:Y:S01]  /*65c20*/  @P4 LOP3.LUT R12, R12, 0x10000, RZ, 0xfc, !PT ;  /* 0x000100000c0c4812 */ /* 0x000fe200078efcff */
[----:B0-----:R-:W-:-:S03]  /*65c30*/  VIADD R0, R0, UR50 ;  /* 0x0000003200007c36 */ /* 0x001fc60008000000 */
[----:B------:R-:W-:Y:S02]  /*65c40*/  @P3 LOP3.LUT R12, R12, 0x400, RZ, 0xfc, !PT ;  /* 0x000004000c0c3812 */ /* 0x000fe400078efcff */
[----:B------:R0:W-:Y:S04]  /*65c50*/  STL [R1+0x11bc], R0 ;  /* 0x0011bc0001007387 */ /* 0x0001e80000100800 */
[----:B------:R-:W3:Y:S01]  /*65c60*/  LDL.LU R3, [R1+0x2a70] ;  /* 0x002a700001037983 */ /* 0x000ee20000300800 */
[----:B0-----:R-:W-:-:S05]  /*65c70*/  VIADD R0, R0, UR51 ;  /* 0x0000003300007c36 */ /* 0x001fca0008000000 */
[----:B------:R0:W-:Y:S04]  /*65c80*/  STL [R1+0x11c0], R0 ;  /* 0x0011c00001007387 */ /* 0x0001e80000100800 */
[----:B0-----:R-:W4:Y:S04]  /*65c90*/  LDL.LU R0, [R1+0x2a6c] ;  /* 0x002a6c0001007983 */ /* 0x001f280000300800 */
[----:B------:R0:W-:Y:S01]  /*65ca0*/  STL [R1+0xb4], R12 ;  /* 0x0000b40c01007387 */ /* 0x0001e20000100800 */
[----:B------:R-:W-:-:S03]  /*65cb0*/  ISETP.GE.AND P1, PT, R14, UR6, PT ;  /* 0x000000060e007c0c */ /* 0x000fc6000bf26270 */
[----:B------:R-:W2:Y:S01]  /*65cc0*/  LDL.LU R14, [R1+0x23c] ;  /* 0x00023c00010e7983 */ /* 0x000ea20000300800 */
[----:B------:R-:W1:Y:S01]  /*65cd0*/  S2UR UR5, SR_CgaCtaId ;  /* 0x00000000000579c3 */ /* 0x000e620000008800 */
[----:B------:R-:W-:Y:S01]  /*65ce0*/  UMOV UR4, 0x400 ;  /* 0x0000040000047882 */ /* 0x000fe20000000000 */
[----:B------:R-:W-:Y:S01]  /*65cf0*/  ULDC.64 UR46, c[0x0][0x228] ;  /* 0x00008a00002e7ab9 */ /* 0x000fe20000000a00 */
[----:B------:R-:W3:Y:S01]  /*65d00*/  LDL.LU R13, [R1+0x410] ;  /* 0x00041000010d7983 */ /* 0x000ee20000300800 */
[----:B------:R-:W-:Y:S01]  /*65d10*/  ULDC.64 UR28, c[0x0][0x228] ;  /* 0x00008a00001c7ab9 */ /* 0x000fe20000000a00 */
[----:B------:R-:W-:Y:S01]  /*65d20*/  ULDC.64 UR18, c[0x0][0x228] ;  /* 0x00008a0000127ab9 */ /* 0x000fe20000000a00 */
[----:B------:R-:W-:Y:S01]  /*65d30*/  ULDC.64 UR14, c[0x0][0x228] ;  /* 0x00008a00000e7ab9 */ /* 0x000fe20000000a00 */
[----:B0-----:R-:W4:Y:S01]  /*65d40*/  LDL.LU R12, [R1+0x414] ;  /* 0x00041400010c7983 */ /* 0x001f220000300800 */
[----:B------:R-:W-:Y:S01]  /*65d50*/  ULDC.64 UR40, c[0x0][0x228] ;  /* 0x00008a0000287ab9 */ /* 0x000fe20000000a00 */
[----:B------:R-:W-:Y:S01]  /*65d60*/  ULDC.64 UR52, c[0x0][0x228] ;  /* 0x00008a0000347ab9 */ /* 0x000fe20000000a00 */
[----:B------:R-:W-:Y:S01]  /*65d70*/  ULDC.64 UR36, c[0x0][0x228] ;  /* 0x00008a0000247ab9 */ /* 0x000fe20000000a00 */
[----:B------:R0:W-:Y:S01]  /*65d80*/  STL.64 [R1+0x2c78], R22 ;  /* 0x002c781601007387 */ /* 0x0001e20000100a00 */
[----:B------:R-:W-:Y:S01]  /*65d90*/  ULDC.64 UR30, c[0x0][0x228] ;  /* 0x00008a00001e7ab9 */ /* 0x000fe20000000a00 */
        /* <DEDUP_REMOVED lines=10> */
[----:B0-----:R-:W3:Y:S01]  /*65e40*/  LDL.LU R23, [R1+0x80] ;  /* 0x0000800001177983 */ /* 0x001ee20000300800 */
[----:B------:R-:W-:Y:S01]  /*65e50*/  ULDC.64 UR8, c[0x0][0x228] ;  /* 0x00008a0000087ab9 */ /* 0x000fe20000000a00 */
[----:B------:R-:W-:Y:S01]  /*65e60*/  ULDC.64 UR6, c[0x0][0x228] ;  /* 0x00008a0000067ab9 */ /* 0x000fe20000000a00 */
[----:B------:R-:W-:Y:S01]  /*65e70*/  ULDC.64 UR48, c[0x0][0x228] ;  /* 0x00008a0000307ab9 */ /* 0x000fe20000000a00 */
[----:B------:R-:W3:Y:S01]  /*65e80*/  LDL.LU R15, [R1+0x238] ;  /* 0x00023800010f7983 */ /* 0x000ee20000300800 */
[----:B------:R-:W-:Y:S01]  /*65e90*/  ULDC UR60, c[0x0][0x228] ;  /* 0x00008a00003c7ab9 */ /* 0x000fe20000000800 */
[----:B------:R-:W-:Y:S01]  /*65ea0*/  ULDC UR59, c[0x0][0x228] ;  /* 0x00008a00003b7ab9 */ /* 0x000fe20000000800 */
[----:B------:R-:W-:Y:S01]  /*65eb0*/  ULDC UR61, c[0x0][0x228] ;  /* 0x00008a00003d7ab9 */ /* 0x000fe20000000800 */
[----:B------:R-:W2:Y:S01]  /*65ec0*/  LDL.LU R22, [R1+0x148] ;  /* 0x0001480001167983 */ /* 0x000ea20000300800 */
[----:B------:R-:W-:Y:S01]  /*65ed0*/  ULDC UR57, c[0x0][0x228] ;  /* 0x00008a0000397ab9 */ /* 0x000fe20000000800 */
[----:B------:R-:W-:Y:S01]  /*65ee0*/  ULDC UR38, c[0x0][0x228] ;  /* 0x00008a0000267ab9 */ /* 0x000fe20000000800 */
[----:B------:R-:W-:Y:S01]  /*65ef0*/  ULDC UR58, c[0x0][0x228] ;  /* 0x00008a00003a7ab9 */ /* 0x000fe20000000800 */
[----:B------:R0:W-:Y:S01]  /*65f00*/  STL.64 [R1+0x2c70], R20 ;  /* 0x002c701401007387 */ /* 0x0001e20000100a00 */
[----:B------:R-:W-:Y:S01]  /*65f10*/  ULDC UR42, c[0x0][0x228] ;  /* 0x00008a00002a7ab9 */ /* 0x000fe20000000800 */
[----:B------:R-:W-:Y:S01]  /*65f20*/  ULDC UR56, c[0x0][0x228] ;  /* 0x00008a0000387ab9 */ /* 0x000fe20000000800 */
[----:B------:R-:W-:Y:S01]  /*65f30*/  ULDC UR54, c[0x0][0x228] ;  /* 0x00008a0000367ab9 */ /* 0x000fe20000000800 */
[----:B0-----:R-:W3:Y:S04]  /*65f40*/  LDL.LU R20, [R1+0x41c] ;  /* 0x00041c0001147983 */ /* 0x001ee80000300800 */
[----:B------:R-:W3:Y:S04]  /*65f50*/  LDL.LU R21, [R1+0x7e4] ;  /* 0x0007e40001157983 */ /* 0x000ee80000300800 */
[----:B------:R0:W-:Y:S04]  /*65f60*/  STL.64 [R1+0x2c68], R26 ;  /* 0x002c681a01007387 */ /* 0x0001e80000100a00 */
[----:B0-----:R-:W3:Y:S04]  /*65f70*/  LDL.LU R26, [R1+0x7e0] ;  /* 0x0007e000011a7983 */ /* 0x001ee80000300800 */
[----:B------:R-:W4:Y:S04]  /*65f80*/  LDL.LU R27, [R1+0x144] ;  /* 0x00014400011b7983 */ /* 0x000f280000300800 */
[----:B------:R0:W-:Y:S04]  /*65f90*/  STL.64 [R1+0x2c60], R24 ;  /* 0x002c601801007387 */ /* 0x0001e80000100a00 */
[----:B0-----:R-:W3:Y:S04]  /*65fa0*/  LDL.LU R25, [R1+0x9b4] ;  /* 0x0009b40001197983 */ /* 0x001ee80000300800 */
[----:B------:R-:W3:Y:S04]  /*65fb0*/  LDL.LU R24, [R1+0x9bc] ;  /* 0x0009bc0001187983 */ /* 0x000ee80000300800 */
        /* <DEDUP_REMOVED lines=8> */
[----:B------:R0:W-:Y:S04]  /*66040*/  STL.64 [R1+0x2c40], R32 ;  /* 0x002c402001007387 */ /* 0x0001e80000100a00 */
[----:B0-----:R-:W3:Y:S04]  /*66050*/  LDL.LU R32, [R1+0xb84] ;  /* 0x000b840001207983 */ /* 0x001ee80000300800 */
[----:B------:R-:W3:Y:S04]  /*66060*/  LDL.LU R33, [R1+0x9b0] ;  /* 0x0009b00001217983 */ /* 0x000ee80000300800 */
[----:B------:R0:W-:Y:S04]  /*66070*/  STL.64 [R1+0x2c38], R38 ;  /* 0x002c382601007387 */ /* 0x0001e80000100a00 */
[----:B0-----:R-:W3:Y:S04]  /*66080*/  LDL.LU R39, [R1+0xb80] ;  /* 0x000b800001277983 */ /* 0x001ee80000300800 */
[----:B------:R-:W-:Y:S04]  /*66090*/  STL.64 [R1+0x2c30], R36 ;  /* 0x002c302401007387 */ /* 0x000fe80000100a00 */
[----:B------:R0:W-:Y:S04]  /*660a0*/  STL.64 [R1+0x2c28], R42 ;  /* 0x002c282a01007387 */ /* 0x0001e80000100a00 */
[----:B0-----:R-:W3:Y:S04]  /*660b0*/  LDL.LU R42, [R1+0x14c] ;  /* 0x00014c00012a7983 */ /* 0x001ee80000300800 */
[----:B------:R-:W3:Y:S01]  /*660c0*/  LDL.LU R43, [R1+0x160] ;  /* 0x00016000012b7983 */ /* 0x000ee20000300800 */
[----:B------:R-:W0:Y:S01]  /*660d0*/  S2R R37, SR_TID.X ;  /* 0x0000000000257919 */ /* 0x000e220000002100 */
[----:B-1----:R-:W-:-:S02]  /*660e0*/  ULEA UR4, UR5, UR4, 0x18 ;  /* 0x0000000405047291 */ /* 0x002fc4000f8ec03f */
[----:B------:R-:W-:Y:S04]  /*660f0*/  STL.64 [R1+0x2c20], R40 ;  /* 0x002c202801007387 */ /* 0x000fe80000100a00 */
[----:B------:R-:W-:Y:S04]  /*66100*/  STL.64 [R1+0x2c18], R46 ;  /* 0x002c182e01007387 */ /* 0x000fe80000100a00 */
[----:B------:R-:W-:Y:S04]  /*66110*/  STL.64 [R1+0x2c10], R50 ;  /* 0x002c103201007387 */ /* 0x000fe80000100a00 */
[----:B------:R-:W-:Y:S04]  /*66120*/  STL.64 [R1+0x2c08], R48 ;  /* 0x002c083001007387 */ /* 0x000fe80000100a00 */
[----:B------:R-:W-:Y:S04]  /*66130*/  STL.64 [R1+0x2c00], R54 ;  /* 0x002c003601007387 */ /* 0x000fe80000100a00 */
[----:B------:R-:W-:Y:S04]  /*66140*/  STL.64 [R1+0x2bf8], R52 ;  /* 0x002bf83401007387 */ /* 0x000fe80000100a00 */
[----:B------:R-:W-:Y:S01]  /*66150*/  STL.64 [R1+0x2bf0], R58 ;  /* 0x002bf03a01007387 */ /* 0x000fe20000100a00 */
[----:B0-----:R-:W-:-:S03]  /*66160*/  LOP3.LUT R37, R37, 0x1f, RZ, 0xc0, !PT ;  /* 0x0000001f25257812 */ /* 0x001fc600078ec0ff */
[----:B------:R-:W-:Y:S04]  /*66170*/  STL.64 [R1+0x2be8], R56 ;  /* 0x002be83801007387 */ /* 0x000fe80000100a00 */
[----:B------:R0:W-:Y:S02]  /*66180*/  STL [R1+0x2be4], R61 ;  /* 0x002be43d01007387 */ /* 0x0001e40000100800 */
[----:B0-----:R-:W-:Y:S01]  /*66190*/  LEA R61, R37, UR4, 0x4 ;  /* 0x00000004253d7c11 */ /* 0x001fe2000f8e20ff */
[----:B------:R-:W-:Y:S01]  /*661a0*/  ULDC.64 UR4, c[0x0][0x228] ;  /* 0x00008a0000047ab9 */ /* 0x000fe20000000a00 */
[----:B--2---:R-:W-:Y:S02]  /*661b0*/  PRMT R14, R14, 0x4210, R22 ;  /* 0x000042100e0e7816 */ /* 0x004fe40000000016 */
[----:B----4-:R-:W-:-:S02]  /*661c0*/  PRMT R12, R12, 0x4210, R27 ;  /* 0x000042100c0c7816 */ /* 0x010fc4000000001b */
[----:B---3--:R-:W-:Y:S01]  /*661d0*/  F2FP.SATFINITE.E5M2.F32.PACK_AB_MERGE_C R21, R21, R26, RZ ;  /* 0x0000001a1515723e */ /* 0x008fe200048060ff */
[----:B------:R-:W-:Y:S02]  /*661e0*/  IMAD.MOV.U32 R34, RZ, RZ, R31 ;  /* 0x000000ffff227224 */ /* 0x000fe400078e001f */
[----:B------:R-:W2:Y:S01]  /*661f0*/  LDL.LU R31, [R1+0x7e8] ;  /* 0x0007e800011f7983 */ /* 0x000ea20000300800 */
[----:B------:R-:W-:Y:S02]  /*66200*/  F2FP.SATFINITE.E5M2.F32.PACK_AB_MERGE_C R24, R24, R30, RZ ;  /* 0x0000001e1818723e */ /* 0x000fe400048060ff */
[----:B------:R-:W-:Y:S01]  /*66210*/  F2FP.SATFINITE.E5M2.F32.PACK_AB_MERGE_C R28, R29, R28, RZ ;  /* 0x0000001c1d1c723e */ /* 0x000fe200048060ff */
[----:B------:R-:W-:Y:S02]  /*66220*/  IMAD.MOV.U32 R38, RZ, RZ, R35 ;  /* 0x000000ffff267224 */ /* 0x000fe400078e0023 */
[----:B------:R-:W-:Y:S02]  /*66230*/  IMAD.MOV.U32 R35, RZ, RZ, R20 ;  /* 0x000000ffff237224 */ /* 0x000fe400078e0014 */
[----:B------:R-:W2:Y:S01]  /*66240*/  LDL.LU R20, [R1+0x7ec] ;  /* 0x0007ec0001147983 */ /* 0x000ea20000300800 */
[----:B------:R-:W-:-:S03]  /*66250*/  IMAD.MOV.U32 R36, RZ, RZ, R38 ;  /* 0x000000ffff247224 */ /* 0x000fc600078e0026 */
[----:B------:R-:W-:Y:S04]  /*66260*/  STL [R1+0xc4], R61 ;  /* 0x0000c43d01007387 */ /* 0x000fe80000100800 */
[----:B------:R-:W3:Y:S04]  /*66270*/  LDL.LU R37, [R1+0x44c] ;  /* 0x00044c0001257983 */ /* 0x000ee80000300800 */
[----:B------:R-:W4:Y:S04]  /*66280*/  LDL.LU R38, [R1+0x444] ;  /* 0x0004440001267983 */ /* 0x000f280000300800 */
[----:B------:R-:W4:Y:S01]  /*66290*/  LDL.LU R29, [R1+0x440] ;  /* 0x00044000011d7983 */ /* 0x000f220000300800 */
[----:B------:R-:W-:-:S02]  /*662a0*/  F2FP.SATFINITE.E5M2.F32.PACK_AB_MERGE_C R25, R25, R33, RZ ;  /* 0x000000211919723e */ /* 0x000fc400048060ff */
[----:B------:R-:W-:Y:S02]  /*662b0*/  PRMT R13, R13, 0x4210, R42 ;  /* 0x000042100d0d7816 */ /* 0x000fe4000000002a */
[----:B------:R-:W-:Y:S01]  /*662c0*/  PRMT R15, R15, 0x4210, R43 ;  /* 0x000042100f0f7816 */ /* 0x000fe2000000002b */
[----:B------:R-:W-:Y:S01]  /*662d0*/  BAR.SYNC.DEFER_BLOCKING 0x0 ;  /* 0x0000000000007b1d */ /* 0x000fe20000010000 */
[----:B------:R-:W-:-:S05]  /*662e0*/  F2FP.SATFINITE.E5M2.F32.PACK_AB_MERGE_C R32, R32, R39, RZ ;  /* 0x000000272020723e */ /* 0x000fca00048060ff */
[----:B------:R0:W-:Y:S02]  /*662f0*/  STSM.16.M88.4 [R61], R12 ;  /* 0x0000000c3d007844 */ /* 0x0001e40000000200 */
[----:B0-----:R-:W-:Y:S02]  /*66300*/  SHF.R.S32.HI R12, RZ, 0x1f, R10 ;  /* 0x0000001fff0c7819 */ /* 0x001fe4000001140a */
[----:B------:R-:W-:-:S05]  /*66310*/  IADD3 R14, P3, R10, R0, RZ ;  /* 0x000000000a0e7210 */ /* 0x000fca0007f7e0ff */
[----:B------:R-:W-:-:S05]  /*66320*/  IMAD.X R15, R12, 0x1, R2, P3 ;  /* 0x000000010c0f7824 */ /* 0x000fca00018e0602 */
[----:B------:R0:W-:Y:S04]  /*66330*/  STL.64 [R1+0x2908], R14 ;  /* 0x0029080e01007387 */ /* 0x0001e80000100a00 */
[----:B------:R-:W4:Y:S04]  /*66340*/  LDL.LU R39, [R1+0x460] ;  /* 0x0004600001277983 */ /* 0x000f280000300800 */
[----:B------:R-:W4:Y:S01]  /*66350*/  LDL.LU R33, [R1+0x458] ;  /* 0x0004580001217983 */ /* 0x000f220000300800 */
[----:B0-----:R-:W-:-:S03]  /*66360*/  IADD3 R14, P3, R10, R3, RZ ;  /* 0x000000030a0e7210 */ /* 0x001fc60007f7e0ff */
[----:B------:R-:W4:Y:S02]  /*66370*/  LDL.LU R30, [R1+0x450] ;  /* 0x00045000011e7983 */ /* 0x000f240000300800 */
[----:B------:R-:W-:-:S05]  /*66380*/  IMAD.X R15, R12, 0x1, R4, P3 ;  /* 0x000000010c0f7824 */ /* 0x000fca00018e0604 */
[----:B------:R0:W-:Y:S01]  /*66390*/  STL.64 [R1+0x28f8], R14 ;  /* 0x0028f80e01007387 */ /* 0x0001e20000100a00 */
[----:B------:R-:W-:-:S03]  /*663a0*/  SHF.R.U32.HI R13, RZ, 0x8, R35 ;  /* 0x00000008ff0d7819 */ /* 0x000fc60000011623 */
[----:B------:R-:W4:Y:S01]  /*663b0*/  LDL.LU R26, [R1+0x448] ;  /* 0x00044800011a7983 */ /* 0x000f220000300800 */
[----:B0-----:R-:W-:Y:S02]  /*663c0*/  SHF.R.U32.HI R14, RZ, 0x8, R34 ;  /* 0x00000008ff0e7819 */ /* 0x001fe40000011622 */
[----:B------:R-:W-:-:S05]  /*663d0*/  IADD3 R34, P3, R10, R5, RZ ;  /* 0x000000050a227210 */ /* 0x000fca0007f7e0ff */
[----:B------:R-:W-:-:S05]  /*663e0*/  IMAD.X R35, R12, 0x1, R7, P3 ;  /* 0x000000010c237824 */ /* 0x000fca00018e0607 */
[----:B------:R0:W-:Y:S04]  /*663f0*/  STL.64 [R1+0x28f0], R34 ;  /* 0x0028f02201007387 */ /* 0x0001e80000100a00 */
[----:B0-----:R-:W4:Y:S04]  /*66400*/  LDL.LU R34, [R1+0x45c] ;  /* 0x00045c0001227983 */ /* 0x001f280000300800 */
[----:B------:R-:W4:Y:S01]  /*66410*/  LDL.LU R35, [R1+0x464] ;  /* 0x0004640001237983 */ /* 0x000f220000300800 */
[----:B------:R-:W-:Y:S02]  /*66420*/  LOP3.LUT R14, R14, 0xffff, RZ, 0xc0, !PT ;  /* 0x0000ffff0e0e7812 */ /* 0x000fe400078ec0ff */
[----:B------:R-:W-:-:S02]  /*66430*/  LOP3.LUT R13, R13, 0xffff, RZ, 0xc0, !PT ;  /* 0x0000ffff0d0d7812 */ /* 0x000fc400078ec0ff */
[----:B--2---:R-:W-:Y:S02]  /*66440*/  F2FP.SATFINITE.E5M2.F32.PACK_AB_MERGE_C R20, R20, R31, RZ ;  /* 0x0000001f1414723e */ /* 0x004fe400048060ff */
[----:B------:R-:W-:Y:S02]  /*66450*/  PRMT R31, R14, 0x3340, R13 ;  /* 0x000033400e1f7816 */ /* 0x000fe4000000000d */
[----:B------:R-:W-:-:S05]  /*66460*/  IADD3 R14, P3, R10, R6, RZ ;  /* 0x000000060a0e7210 */ /* 0x000fca0007f7e0ff */
[----:B------:R-:W-:Y:S01]  /*66470*/  IMAD.X R15, R12, 0x1, R8, P3 ;  /* 0x000000010c0f7824 */ /* 0x000fe200018e0608 */
[----:B---3--:R-:W-:Y:S02]  /*66480*/  SHF.R.U32.HI R12, RZ, 0x8, R37 ;  /* 0x00000008ff0c7819 */ /* 0x008fe40000011625 */
[----:B----4-:R-:W-:Y:S02]  /*66490*/  SHF.R.U32.HI R10, RZ, 0x8, R38 ;  /* 0x00000008ff0a7819 */ /* 0x010fe40000011626 */
[----:B------:R-:W-:Y:S02]  /*664a0*/  LOP3.LUT R12, R12, 0xffff, RZ, 0xc0, !PT ;  /* 0x0000ffff0c0c7812 */ /* 0x000fe400078ec0ff */
[----:B------:R-:W-:Y:S01]  /*664b0*/  LOP3.LUT R10, R10, 0xffff, RZ, 0xc0, !PT ;  /* 0x0000ffff0a0a7812 */ /* 0x000fe200078ec0ff */
[----:B------:R0:W-:Y:S01]  /*664c0*/  STL.64 [R1+0x28e8], R14 ;  /* 0x0028e80e01007387 */ /* 0x0001e20000100a00 */
[----:B------:R-:W-:Y:S02]  /*664d0*/  SHF.R.U32.HI R13, RZ, 0x8, R29 ;  /* 0x00000008ff0d7819 */ /* 0x000fe4000001161d */
[----:B------:R-:W-:-:S02]  /*664e0*/  PRMT R29, R12, 0x3340, R10 ;  /* 0x000033400c1d7816 */ /* 0x000fc4000000000a */
[----:B------:R-:W-:Y:S02]  /*664f0*/  SHF.R.S32.HI R10, RZ, 0x1f, R9 ;  /* 0x0000001fff0a7819 */ /* 0x000fe40000011409 */
[----:B0-----:R-:W-:Y:S02]  /*66500*/  SHF.R.U32.HI R14, RZ, 0x8, R36 ;  /* 0x00000008ff0e7819 */ /* 0x001fe40000011624 */
[----:B------:R-:W-:-:S05]  /*66510*/  IADD3 R36, P3, R9, R0, RZ ;  /* 0x0000000009247210 */ /* 0x000fca0007f7e0ff */
[----:B------:R-:W-:-:S05]  /*66520*/  IMAD.X R37, R10, 0x1, R2, P3 ;  /* 0x000000010a257824 */ /* 0x000fca00018e0602 */
[----:B------:R0:W-:Y:S02]  /*66530*/  STL.64 [R1+0x28e0], R36 ;  /* 0x0028e02401007387 */ /* 0x0001e40000100a00 */
[----:B0-----:R-:W-:-:S05]  /*66540*/  IADD3 R36, P3, R9, R3, RZ ;  /* 0x0000000309247210 */ /* 0x001fca0007f7e0ff */
[----:B------:R-:W-:-:S05]  /*66550*/  IMAD.X R37, R10, 0x1, R4, P3 ;  /* 0x000000010a257824 */ /* 0x000fca00018e0604 */
[----:B------:R0:W-:Y:S01]  /*66560*/  STL.64 [R1+0x2900], R36 ;  /* 0x0029002401007387 */ /* 0x0001e20000100a00 */
[----:B------:R-:W-:Y:S02]  /*66570*/  LOP3.LUT R14, R14, 0xffff, RZ, 0xc0, !PT ;  /* 0x0000ffff0e0e7812 */ /* 0x000fe400078ec0ff */
[----:B------:R-:W-:Y:S02]  /*66580*/  LOP3.LUT R13, R13, 0xffff, RZ, 0xc0, !PT ;  /* 0x0000ffff0d0d7812 */ /* 0x000fe400078ec0ff */
[----:B------:R-:W-:Y:S02]  /*66590*/  PRMT R14, R14, 0x3340, R1 ;  /* 0x000033400e0e7816 */ /* 0x000fe40000000001 */
[----:B------:R-:W-:Y:S02]  /*665a0*/  PRMT R13, R13, 0x3340, R0 ;  /* 0x000033400d0d7816 */ /* 0x000fe40000000000 */
[----:B------:R-:W-:Y:S02]  /*665b0*/  PRMT R14, R31, 0x5410, R14 ;  /* 0x000054101f0e7816 */ /* 0x000fe4000000000e */
[----:B------:R-:W-:-:S02]  /*665c0*/  SHF.R.U32.HI R15, RZ, 0x8, R39 ;  /* 0x00000008ff0f7819 */ /* 0x000fc40000011627 */
[----:B------:R-:W-:Y:S02]  /*665d0*/  SHF.R.U32.HI R12, RZ, 0x8, R33 ;  /* 0x00000008ff0c7819 */ /* 0x000fe40000011621 */
[----:B------:R-:W-:Y:S02]  /*665e0*/  LOP3.LUT R15, R15, 0xffff, RZ, 0xc0, !PT ;  /* 0x0000ffff0f0f7812 */ /* 0x000fe400078ec0ff */
[----:B------:R-:W-:Y:S02]  /*665f0*/  LOP3.LUT R12, R12, 0xffff, RZ, 0xc0, !PT ;  /* 0x0000ffff0c0c7812 */ /* 0x000fe400078ec0ff */
[----:B------:R-:W-:-:S04]  /*66600*/  SHF.R.U32.HI R26, RZ, 0x8, R26 ;  /* 0x00000008ff1a7819 */ /* 0x000fc8000001161a */
[----:B------:R-:W-:Y:S02]  /*66610*/  LOP3.LUT R33, R26, 0xffff, RZ, 0xc0, !PT ;  /* 0x0000ffff1a217812 */ /* 0x000fe400078ec0ff */
[----:B------:R-:W-:Y:S02]  /*66620*/  PRMT R26, R15, 0x3340, R12 ;  /* 0x000033400f1a7816 */ /* 0x000fe4000000000c */
[----:B------:R-:W-:-:S04]  /*66630*/  SHF.R.U32.HI R30, RZ, 0x8, R30 ;  /* 0x00000008ff1e7819 */ /* 0x000fc8000001161e */
[----:B------:R-:W-:Y:S02]  /*66640*/  LOP3.LUT R30, R30, 0xffff, RZ, 0xc0, !PT ;  /* 0x0000ffff1e1e7812 */ /* 0x000fe400078ec0ff */
[----:B------:R-:W-:Y:S02]  /*66650*/  SHF.R.U32.HI R12, RZ, 0x8, R34 ;  /* 0x00000008ff0c7819 */ /* 0x000fe40000011622 */
[----:B------:R-:W-:Y:S02]  /*66660*/  IADD3 R34, P3, R9, R5, RZ ;  /* 0x0000000509227210 */ /* 0x000fe40007f7e0ff */
[----:B------:R-:W-:-:S03]  /*66670*/  SHF.R.U32.HI R15, RZ, 0x8, R35 ;  /* 0x00000008ff0f7819 */ /* 0x000fc60000011623 */
[----:B------:R-:W-:-:S05]  /*66680*/  IMAD.X R35, R10, 0x1, R7, P3 ;  /* 0x000000010a237824 */ /* 0x000fca00018e0607 */
[----:B------:R1:W-:Y:S01]  /*66690*/  STL.64 [R1+0x2920], R34 ;  /* 0x0029202201007387 */ /* 0x0003e20000100a00 */
[----:B------:R-:W-:Y:S02]  /*666a0*/  LOP3.LUT R15, R15, 0xffff, RZ, 0xc0, !PT ;  /* 0x0000ffff0f0f7812 */ /* 0x000fe400078ec0ff */
[----:B------:R-:W-:Y:S01]  /*666b0*/  LOP3.LUT R12, R12, 0xffff, RZ, 0xc0, !PT ;  /* 0x0000ffff0c0c7812 */ /* 0x000fe200078ec0ff */
[----:B0-----:R-:W2:Y:S01]  /*666c0*/  LDL.LU R37, [R1+0x5e0] ;  /* 0x0005e00001257983 */ /* 0x001ea20000300800 */
[----:B-1----:R-:W-:-:S03]  /*666d0*/  IADD3 R34, P3, R9, R6, RZ ;  /* 0x0000000609227210 */ /* 0x002fc60007f7e0ff */
[----:B------:R-:W2:Y:S01]  /*666e0*/  LDL.LU R38, [R1+0x5e4] ;  /* 0x0005e40001267983 */ /* 0x000ea20000300800 */
[----:B------:R-:W-:Y:S01]  /*666f0*/  SHF.R.S32.HI R9, RZ, 0x1f, R11 ;  /* 0x0000001fff097819 */ /* 0x000fe2000001140b */
[----:B------:R-:W-:Y:S01]  /*66700*/  IMAD.X R35, R10, 0x1, R8, P3 ;  /* 0x000000010a237824 */ /* 0x000fe200018e0608 */
[----:B------:R-:W-:Y:S02]  /*66710*/  IADD3 R40, P3, R11, R0, RZ ;  /* 0x000000000b287210 */ /* 0x000fe40007f7e0ff */
[----:B------:R-:W-:Y:S02]  /*66720*/  PRMT R15, R15, 0x3340, R0 ;  /* 0x000033400f0f7816 */ /* 0x000fe40000000000 */
[----:B------:R0:W-:Y:S01]  /*66730*/  STL.64 [R1+0x2918], R34 ;  /* 0x0029182201007387 */ /* 0x0001e20000100a00 */
[----:B------:R-:W-:Y:S01]  /*66740*/  PRMT R30, R30, 0x3340, R33 ;  /* 0x000033401e1e7816 */ /* 0x000fe20000000021 */
[----:B------:R-:W-:Y:S02]  /*66750*/  IMAD.X R41, R9, 0x1, R2, P3 ;  /* 0x0000000109297824 */ /* 0x000fe400018e0602 */
[----:B------:R-:W3:Y:S01]  /*66760*/  LDL.LU R39, [R1+0x5e8] ;  /* 0x0005e80001277983 */ /* 0x000ee20000300800 */
[----:B------:R-:W-:-:S02]  /*66770*/  PRMT R12, R12, 0x3340, R1 ;  /* 0x000033400c0c7816 */ /* 0x000fc40000000001 */
[----:B------:R-:W-:Y:S01]  /*66780*/  PRMT R10, R26, 0x5410, R15 ;  /* 0x000054101a0a7816 */ /* 0x000fe2000000000f */
[----:B------:R-:W3:Y:S01]  /*66790*/  LDL.LU R33, [R1+0x5ec] ;  /* 0x0005ec0001217983 */ /* 0x000ee20000300800 */
[----:B------:R-:W-:-:S03]  /*667a0*/  IADD3 R26, P3, R11, R3, RZ ;  /* 0x000000030b1a7210 */ /* 0x000fc60007f7e0ff */
[----:B0-----:R-:W4:Y:S01]  /*667b0*/  LDL.LU R34, [R1+0x11c8] ;  /* 0x0011c80001227983 */ /* 0x001f220000300800 */
[----:B------:R-:W-:Y:S02]  /*667c0*/  PRMT R36, R30, 0x5410, R12 ;  /* 0x000054101e247816 */ /* 0x000fe4000000000c */
[----:B------:R-:W-:Y:S01]  /*667d0*/  PRMT R12, R14, 0x5210, R27 ;  /* 0x000052100e0c7816 */ /* 0x000fe2000000001b */
[----:B------:R-:W4:Y:S01]  /*667e0*/  LDL.LU R35, [R1+0x1ac] ;  /* 0x0001ac0001237983 */ /* 0x000f220000300800 */
[----:B------:R-:W-:Y:S01]  /*667f0*/  PRMT R13, R29, 0x5410, R13 ;  /* 0x000054101d0d7816 */ /* 0x000fe2000000000d */
[----:B------:R-:W-:Y:S02]  /*66800*/  IMAD.X R27, R9, 0x1, R4, P3 ;  /* 0x00000001091b7824 */ /* 0x000fe400018e0604 */
[----:B------:R-:W4:Y:S04]  /*66810*/  LDL.LU R29, [R1+0x11c4] ;  /* 0x0011c400011d7983 */ /* 0x000f280000300800 */
[----:B------:R-:W4:Y:S04]  /*66820*/  LDL.LU R30, [R1+0x1a8] ;  /* 0x0001a800011e7983 */ /* 0x000f280000300800 */
[----:B------:R-:W4:Y:S04]  /*66830*/  LDL.LU R31, [R1+0x1d4] ;  /* 0x0001d400011f7983 */ /* 0x000f280000300800 */
[----:B------:R-:W-:Y:S04]  /*66840*/  STL.64 [R1+0x2910], R40 ;  /* 0x0029102801007387 */ /* 0x000fe80000100a00 */
[----:B------:R0:W-:Y:S01]  /*66850*/  STL.64 [R1+0x2928], R26 ;  /* 0x0029281a01007387 */ /* 0x0001e20000100a00 */
[----:B------:R-:W-:-:S03]  /*66860*/  PRMT R14, R10, 0x5210, R22 ;  /* 0x000052100a0e7816 */ /* 0x000fc60000000016 */
[----:B0-----:R-:W4:Y:S04]  /*66870*/  LDL.LU R26, [R1+0x1a4] ;  /* 0x0001a400011a7983 */ /* 0x001f280000300800 */
[----:B------:R-:W4:Y:S04]  /*66880*/  LDL.LU R27, [R1+0x1d0] ;  /* 0x0001d000011b7983 */ /* 0x000f280000300800 */
[----:B------:R-:W4:Y:S01]  /*66890*/  LDL.LU R22, [R1+0x1a0] ;  /* 0x0001a00001167983 */ /* 0x000f220000300800 */
[----:B------:R-:W-:-:S05]  /*668a0*/  IADD3 R40, P3, R11, R5, RZ ;  /* 0x000000050b287210 */ /* 0x000fca0007f7e0ff */
[----:B------:R-:W-:Y:S01]  /*668b0*/  IMAD.X R41, R9, 0x1, R7, P3 ;  /* 0x0000000109297824 */ /* 0x000fe200018e0607 */
[----:B------:R-:W-:Y:S02]  /*668c0*/  PRMT R13, R13, 0x5210, R42 ;  /* 0x000052100d0d7816 */ /* 0x000fe4000000002a */
[----:B------:R-:W-:Y:S01]  /*668d0*/  PRMT R15, R36, 0x5210, R43 ;  /* 0x00005210240f7816 */ /* 0x000fe2000000002b */
[----:B------:R-:W-:Y:S01]  /*668e0*/  NOP ;  /* 0x0000000000007918 */ /* 0x000fe20000000000 */
[----:B------:R-:W-:Y:S04]  /*668f0*/  STL.64 [R1+0x2938], R40 ;  /* 0x0029382801007387 */ /* 0x000fe80000100a00 */
[----:B------:R-:W0:Y:S01]  /*66900*/  LDS.128 R40, [R61] ;  /* 0x000000003d287984 */ /* 0x000e220000000c00 */
[----:B------:R-:W-:Y:S01]  /*66910*/  IADD3 R10, P3, R11, R6, RZ ;  /* 0x000000060b0a7210 */ /* 0x000fe20007f7e0ff */
[----:B------:R-:W-:-:S04]  /*66920*/  NOP ;  /* 0x0000000000007918 */ /* 0x000fc80000000000 */
[----:B------:R-:W-:Y:S01]  /*66930*/  IMAD.X R11, R9, 0x1, R8, P3 ;  /* 0x00000001090b7824 */ /* 0x000fe200018e0608 */
[----:B------:R-:W-:-:S04]  /*66940*/  LOP3.LUT R50, R32, 0xffff, RZ, 0xc0, !PT ;  /* 0x0000ffff20327812 */ /* 0x000fc800078ec0ff */
[----:B------:R2:W-:Y:S01]  /*66950*/  STL.64 [R1+0x2930], R10 ;  /* 0x0029300a01007387 */ /* 0x0005e20000100a00 */
[----:B------:R-:W-:Y:S02]  /*66960*/  LOP3.LUT R47, R28, 0xffff, RZ, 0xc0, !PT ;  /* 0x0000ffff1c2f7812 */ /* 0x000fe400078ec0ff */
[----:B------:R-:W-:Y:S01]  /*66970*/  LOP3.LUT R46, R20, 0xffff, RZ, 0xc0, !PT ;  /* 0x0000ffff142e7812 */ /* 0x000fe200078ec0ff */
[----:B------:R-:W-:Y:S04]  /*66980*/  STSM.16.M88.4 [R61], R12 ;  /* 0x0000000c3d007844 */ /* 0x000fe80000000200 */
[----:B0-----:R0:W-:Y:S04]  /*66990*/  STL.64 [R1+0x9b0], R40 ;  /* 0x0009b02801007387 */ /* 0x0011e80000100a00 */
[----:B------:R1:W-:Y:S01]  /*669a0*/  STL.64 [R1+0x9b8], R42 ;  /* 0x0009b82a01007387 */ /* 0x0003e20000100a00 */
[----:B------:R-:W-:-:S02]  /*669b0*/  PRMT R9, R50, 0x3340, R0 ;  /* 0x0000334032097816 */ /* 0x000fc40000000000 */
[----:B--2---:R-:W-:-:S04]  /*669c0*/  F2FP.SATFINITE.E5M2.F32.PACK_AB_MERGE_C R11, R38, R37, RZ ;  /* 0x00000025260b723e */ /* 0x004fc800048060ff */
[----:B0-----:R-:W-:Y:S02]  /*669d0*/  LOP3.LUT R41, R11, 0xffff, RZ, 0xc0, !PT ;  /* 0x0000ffff0b297812 */ /* 0x001fe400078ec0ff */
[----:B---3--:R-:W-:Y:S02]  /*669e0*/  F2FP.SATFINITE.E5M2.F32.PACK_AB_MERGE_C R10, R33, R39, RZ ;  /* 0x00000027210a723e */ /* 0x008fe400048060ff */
[----:B----4-:R-:W-:Y:S02]  /*669f0*/  LOP3.LUT R53, R34, 0xffff, RZ, 0xc0, !PT ;  /* 0x0000ffff22357812 */ /* 0x010fe400078ec0ff */
[----:B------:R-:W2:Y:S01]  /*66a00*/  LDL.LU R34, [R1+0xf04] ;  /* 0x000f040001227983 */ /* 0x000ea20000300800 */
[----:B------:R-:W-:-:S03]  /*66a10*/  LOP3.LUT R39, R25, 0xffff, RZ, 0xc0, !PT ;  /* 0x0000ffff19277812 */ /* 0x000fc600078ec0ff */
[----:B------:R-:W3:Y:S04]  /*66a20*/  LDL.LU R32, [R1+0xf0c] ;  /* 0x000f0c0001207983 */ /* 0x000ee80000300800 */
[----:B------:R-:W4:Y:S04]  /*66a30*/  LDL.LU R28, [R1+0xd44] ;  /* 0x000d4400011c7983 */ /* 0x000f280000300800 */
[----:B------:R-:W2:Y:S04]  /*66a40*/  LDL.LU R56, [R1+0xd48] ;  /* 0x000d480001387983 */ /* 0x000ea80000300800 */
[----:B------:R-:W2:Y:S04]  /*66a50*/  LDL.LU R25, [R1+0xd4c] ;  /* 0x000d4c0001197983 */ /* 0x000ea80000300800 */
[----:B------:R-:W2:Y:S01]  /*66a60*/  LDL.LU R57, [R1+0xb70] ;  /* 0x000b700001397983 */ /* 0x000ea20000300800 */
[----:B------:R-:W-:-:S03]  /*66a70*/  LOP3.LUT R49, R29, 0xffff, RZ, 0xc0, !PT ;  /* 0x0000ffff1d317812 */ /* 0x000fc600078ec0ff */
[----:B------:R-:W2:Y:S04]  /*66a80*/  LDL.LU R36, [R1+0xb74] ;  /* 0x000b740001247983 */ /* 0x000ea80000300800 */
[----:B------:R-:W2:Y:S04]  /*66a90*/  LDL.LU R58, [R1+0xb78] ;  /* 0x000b7800013a7983 */ /* 0x000ea80000300800 */
[----:B------:R-:W2:Y:S01]  /*66aa0*/  LDL.LU R33, [R1+0xb7c] ;  /* 0x000b7c0001217983 */ /* 0x000ea20000300800 */
[----:B------:R-:W-:-:S03]  /*66ab0*/  LOP3.LUT R52, R35, 0xffff, RZ, 0xc0, !PT ;  /* 0x0000ffff23347812 */ /* 0x000fc600078ec0ff */
[----:B------:R-:W2:Y:S01]  /*66ac0*/  LDL.LU R59, [R1+0x9a0] ;  /* 0x0009a000013b7983 */ /* 0x000ea20000300800 */
[----:B-1----:R-:W-:-:S03]  /*66ad0*/  LOP3.LUT R42, R26, 0xffff, RZ, 0xc0, !PT ;  /* 0x0000ffff1a2a7812 */ /* 0x002fc600078ec0ff */
[----:B------:R-:W2:Y:S01]  /*66ae0*/  LDL.LU R29, [R1+0x9a4] ;  /* 0x0009a400011d7983 */ /* 0x000ea20000300800 */
[----:B------:R-:W-:-:S03]  /*66af0*/  LOP3.LUT R35, R24, 0xffff, RZ, 0xc0, !PT ;  /* 0x0000ffff18237812 */ /* 0x000fc600078ec0ff */
[----:B------:R-:W2:Y:S01]  /*66b00*/  LDL.LU R54, [R1+0x9a8] ;  /* 0x0009a80001367983 */ /* 0x000ea20000300800 */
[----:B------:R-:W-:-:S03]  /*66b10*/  LOP3.LUT R40, R10, 0xffff, RZ, 0xc0, !PT ;  /* 0x0000ffff0a287812 */ /* 0x000fc600078ec0ff */
[----:B------:R-:W2:Y:S04]  /*66b20*/  LDL.LU R26, [R1+0x9ac] ;  /* 0x0009ac00011a7983 */ /* 0x000ea80000300800 */
[----:B------:R-:W2:Y:S04]  /*66b30*/  LDL.LU R55, [R1+0x7d0] ;  /* 0x0007d00001377983 */ /* 0x000ea80000300800 */
[----:B------:R-:W2:Y:S04]  /*66b40*/  LDL.LU R24, [R1+0x7d4] ;  /* 0x0007d40001187983 */ /* 0x000ea80000300800 */
[----:B------:R-:W4:Y:S04]  /*66b50*/  LDL.LU R11, [R1+0xd40] ;  /* 0x000d4000010b7983 */ /* 0x000f280000300800 */
[----:B------:R-:W3:Y:S01]  /*66b60*/  LDL.LU R10, [R1+0xf08] ;  /* 0x000f0800010a7983 */ /* 0x000ee20000300800 */
[----:B------:R-:W-:-:S02]  /*66b70*/  LOP3.LUT R43, R31, 0xffff, RZ, 0xc0, !PT ;  /* 0x0000ffff1f2b7812 */ /* 0x000fc400078ec0ff */
[----:B------:R-:W-:Y:S01]  /*66b80*/  LOP3.LUT R38, R27, 0xffff, RZ, 0xc0, !PT ;  /* 0x0000ffff1b267812 */ /* 0x000fe200078ec0ff */
[----:B------:R-:W-:Y:S01]  /*66b90*/  IMAD.MOV.U32 R27, RZ, RZ, R23 ;  /* 0x000000ffff1b7224 */ /* 0x000fe200078e0017 */
[----:B------:R-:W-:Y:S02]  /*66ba0*/  LOP3.LUT R37, R22, 0xffff, RZ, 0xc0, !PT ;  /* 0x0000ffff16257812 */ /* 0x000fe400078ec0ff */
[----:B------:R-:W-:Y:S01]  /*66bb0*/  LOP3.LUT R31, R21, 0xffff, RZ, 0xc0, !PT ;  /* 0x0000ffff151f7812 */ /* 0x000fe200078ec0ff */
[----:B------:R-:W-:Y:S01]  /*66bc0*/  NOP ;  /* 0x0000000000007918 */ /* 0x000fe20000000000 */
[----:B------:R-:W0:Y:S01]  /*66bd0*/  LDS.128 R20, [R61] ;  /* 0x000000003d147984 */ /* 0x000e220000000c00 */
[----:B------:R-:W-:Y:S02]  /*66be0*/  PRMT R12, R53, 0x3340, R52 ;  /* 0x00003340350c7816 */ /* 0x000fe40000000034 */
[----:B------:R-:W-:Y:S02]  /*66bf0*/  LOP3.LUT R48, R30, 0xffff, RZ, 0xc0, !PT ;  /* 0x0000ffff1e307812 */ /* 0x000fe400078ec0ff */
[----:B------:R-:W-:-:S02]  /*66c00*/  PRMT R12, R12, 0x5410, R9 ;  /* 0x000054100c0c7816 */ /* 0x000fc40000000009 */
[----:B------:R-:W-:Y:S02]  /*66c10*/  PRMT R9, R47, 0x3340, R0 ;  /* 0x000033402f097816 */ /* 0x000fe40000000000 */
[----:B------:R-:W-:Y:S02]  /*66c20*/  PRMT R13, R49, 0x3340, R48 ;  /* 0x00003340310d7816 */ /* 0x000fe40000000030 */
[----:B------:R-:W-:Y:S02]  /*66c30*/  PRMT R14, R43, 0x3340, R42 ;  /* 0x000033402b0e7816 */ /* 0x000fe4000000002a */
[----:B------:R-:W-:Y:S02]  /*66c40*/  PRMT R13, R13, 0x5410, R9 ;  /* 0x000054100d0d7816 */ /* 0x000fe40000000009 */
[----:B------:R-:W-:Y:S02]  /*66c50*/  PRMT R9, R39, 0x3340, R0 ;  /* 0x0000334027097816 */ /* 0x000fe40000000000 */
[----:B------:R-:W-:-:S02]  /*66c60*/  PRMT R15, R38, 0x3340, R37 ;  /* 0x00003340260f7816 */ /* 0x000fc40000000025 */
[----:B------:R-:W-:Y:S02]  /*66c70*/  PRMT R14, R14, 0x5410, R9 ;  /* 0x000054100e0e7816 */ /* 0x000fe40000000009 */
[----:B------:R-:W-:-:S04]  /*66c80*/  PRMT R9, R35, 0x3340, R0 ;  /* 0x0000334023097816 */ /* 0x000fc80000000000 */
[----:B------:R-:W-:Y:S02]  /*66c90*/  PRMT R9, R15, 0x5410, R9 ;  /* 0x000054100f097816 */ /* 0x000fe40000000009 */
[----:B------:R-:W-:Y:S02]  /*66ca0*/  PRMT R12, R12, 0x4210, R31 ;  /* 0x000042100c0c7816 */ /* 0x000fe4000000001f */
[----:B------:R-:W-:Y:S02]  /*66cb0*/  PRMT R13, R13, 0x4210, R46 ;  /* 0x000042100d0d7816 */ /* 0x000fe4000000002e */
[----:B------:R-:W-:Y:S02]  /*66cc0*/  PRMT R14, R14, 0x4210, R41 ;  /* 0x000042100e0e7816 */ /* 0x000fe40000000029 */
[----:B------:R-:W-:Y:S01]  /*66cd0*/  PRMT R15, R9, 0x4210, R40 ;  /* 0x00004210090f7816 */ /* 0x000fe20000000028 */
[----:B------:R-:W-:Y:S01]  /*66ce0*/  NOP ;  /* 0x0000000000007918 */ /* 0x000fe20000000000 */
[----:B0-----:R-:W-:Y:S04]  /*66cf0*/  STL.64 [R1+0x7e0], R20 ;  /* 0x0007e01401007387 */ /* 0x001fe80000100a00 */
[----:B------:R0:W-:Y:S04]  /*66d00*/  STL.64 [R1+0x7e8], R22 ;  /* 0x0007e81601007387 */ /* 0x0001e80000100a00 */
[----:B0-----:R-:W2:Y:S04]  /*66d10*/  LDL.LU.64 R22, [R1+0x2c78] ;  /* 0x002c780001167983 */ /* 0x001ea80000300a00 */
[----:B------:R-:W2:Y:S04]  /*66d20*/  LDL.LU.64 R20, [R1+0x2c70] ;  /* 0x002c700001147983 */ /* 0x000ea80000300a00 */
[----:B------:R-:W2:Y:S04]  /*66d30*/  LDL.LU R51, [R1+0x7d8] ;  /* 0x0007d80001337983 */ /* 0x000ea80000300800 */
[----:B------:R-:W2:Y:S04]  /*66d40*/  LDL.LU R30, [R1+0x7dc] ;  /* 0x0007dc00011e7983 */ /* 0x000ea80000300800 */
[----:B------:R0:W-:Y:S04]  /*66d50*/  STSM.16.M88.4 [R61], R12 ;  /* 0x0000000c3d007844 */ /* 0x0001e80000000200 */
[----:B0-----:R-:W2:Y:S01]  /*66d60*/  LDL.LU R15, [R1+0xf00] ;  /* 0x000f0000010f7983 */ /* 0x001ea20000300800 */
[----:B------:R-:W-:-:S02]  /*66d70*/  SHF.R.S32.HI R9, RZ, 0x1f, R18 ;  /* 0x0000001fff097819 */ /* 0x000fc40000011412 */
[----:B------:R-:W-:-:S05]  /*66d80*/  IADD3 R12, P3, R18, R0, RZ ;  /* 0x00000000120c7210 */ /* 0x000fca0007f7e0ff */
[----:B------:R-:W-:-:S05]  /*66d90*/  IMAD.X R13, R9, 0x1, R2, P3 ;  /* 0x00000001090d7824 */ /* 0x000fca00018e0602 */
[----:B------:R0:W-:Y:S02]  /*66da0*/  STL.64 [R1+0x28d8], R12 ;  /* 0x0028d80c01007387 */ /* 0x0001e40000100a00 */
[----:B0-----:R-:W-:-:S05]  /*66db0*/  IADD3 R12, P3, R18, R3, RZ ;  /* 0x00000003120c7210 */ /* 0x001fca0007f7e0ff */
[----:B------:R-:W-:-:S05]  /*66dc0*/  IMAD.X R13, R9, 0x1, R4, P3 ;  /* 0x00000001090d7824 */ /* 0x000fca00018e0604 */
[----:B------:R-:W-:Y:S01]  /*66dd0*/  STL.64 [R1+0x28d0], R12 ;  /* 0x0028d00c01007387 */ /* 0x000fe20000100a00 */
[----:B------:R-:W-:-:S04]  /*66de0*/  SHF.R.U32.HI R14, RZ, 0x8, R42 ;  /* 0x00000008ff0e7819 */ /* 0x000fc8000001162a */
[----:B------:R-:W-:Y:S02]  /*66df0*/  LOP3.LUT R14, R14, 0xffff, RZ, 0xc0, !PT ;  /* 0x0000ffff0e0e7812 */ /* 0x000fe400078ec0ff */
[----:B------:R-:W-:-:S04]  /*66e00*/  SHF.R.U32.HI R35, RZ, 0x8, R35 ;  /* 0x00000008ff237819 */ /* 0x000fc80000011623 */
[----:B------:R-:W-:Y:S02]  /*66e10*/  LOP3.LUT R35, R35, 0xffff, RZ, 0xc0, !PT ;  /* 0x0000ffff23237812 */ /* 0x000fe400078ec0ff */
[----:B---3--:R-:W-:Y:S02]  /*66e20*/  F2FP.SATFINITE.E5M2.F32.PACK_AB_MERGE_C R32, R32, R10, RZ ;  /* 0x0000000a2020723e */ /* 0x008fe400048060ff */
[----:B------:R-:W-:Y:S02]  /*66e30*/  IADD3 R10, P3, R18, R5, RZ ;  /* 0x00000005120a7210 */ /* 0x000fe40007f7e0ff */
[----:B----4-:R-:W-:-:S03]  /*66e40*/  F2FP.SATFINITE.E5M2.F32.PACK_AB_MERGE_C R28, R28, R11, RZ ;  /* 0x0000000b1c1c723e */ /* 0x010fc600048060ff */
[----:B------:R-:W-:-:S05]  /*66e50*/  IMAD.X R11, R9, 0x1, R7, P3 ;  /* 0x00000001090b7824 */ /* 0x000fca00018e0607 */
[----:B------:R0:W-:Y:S02]  /*66e60*/  STL.64 [R1+0x28c8], R10 ;  /* 0x0028c80a01007387 */ /* 0x0001e40000100a00 */
[----:B0-----:R-:W-:-:S05]  /*66e70*/  IADD3 R10, P3, R18, R6, RZ ;  /* 0x00000006120a7210 */ /* 0x001fca0007f7e0ff */
[----:B------:R-:W-:Y:S01]  /*66e80*/  IMAD.X R11, R9, 0x1, R8, P3 ;  /* 0x00000001090b7824 */ /* 0x000fe200018e0608 */
[----:B------:R-:W-:-:S04]  /*66e90*/  SHF.R.S32.HI R9, RZ, 0x1f, R17 ;  /* 0x0000001fff097819 */ /* 0x000fc80000011411 */
[----:B------:R0:W-:Y:S02]  /*66ea0*/  STL.64 [R1+0x28c0], R10 ;  /* 0x0028c00a01007387 */ /* 0x0001e40000100a00 */
[----:B0-----:R-:W-:-:S05]  /*66eb0*/  IADD3 R10, P3, R17, R0, RZ ;  /* 0x00000000110a7210 */ /* 0x001fca0007f7e0ff */
[----:B------:R-:W-:-:S05]  /*66ec0*/  IMAD.X R11, R9, 0x1, R2, P3 ;  /* 0x00000001090b7824 */ /* 0x000fca00018e0602 */
[----:B------:R0:W-:Y:S02]  /*66ed0*/  STL.64 [R1+0x2888], R10 ;  /* 0x0028880a01007387 */ /* 0x0001e40000100a00 */
[----:B0-----:R-:W-:-:S05]  /*66ee0*/  IADD3 R10, P3, R17, R3, RZ ;  /* 0x00000003110a7210 */ /* 0x001fca0007f7e0ff */
[----:B------:R-:W-:Y:S01]  /*66ef0*/  IMAD.X R11, R9, 0x1, R4, P3 ;  /* 0x00000001090b7824 */ /* 0x000fe200018e0604 */
[----:B------:R-:W-:-:S04]  /*66f00*/  IADD3 R12, P3, R17, R5, RZ ;  /* 0x00000005110c7210 */ /* 0x000fc80007f7e0ff */
[----:B------:R0:W-:Y:S01]  /*66f10*/  STL.64 [R1+0x2878], R10 ;  /* 0x0028780a01007387 */ /* 0x0001e20000100a00 */
[----:B------:R-:W-:Y:S01]  /*66f20*/  IMAD.X R13, R9, 0x1, R7, P3 ;  /* 0x00000001090d7824 */ /* 0x000fe200018e0607 */
[----:B--2---:R-:W-:Y:S02]  /*66f30*/  F2FP.SATFINITE.E5M2.F32.PACK_AB_MERGE_C R18, R30, R51, RZ ;  /* 0x000000331e12723e */ /* 0x004fe400048060ff */
[----:B0-----:R-:W-:Y:S02]  /*66f40*/  SHF.R.U32.HI R11, RZ, 0x8, R53 ;  /* 0x00000008ff0b7819 */ /* 0x001fe40000011635 */
[----:B------:R-:W-:Y:S02]  /*66f50*/  SHF.R.U32.HI R10, RZ, 0x8, R52 ;  /* 0x00000008ff0a7819 */ /* 0x000fe40000011634 */
[----:B------:R-:W-:Y:S02]  /*66f60*/  LOP3.LUT R11, R11, 0xffff, RZ, 0xc0, !PT ;  /* 0x0000ffff0b0b7812 */ /* 0x000fe400078ec0ff */
[----:B------:R-:W-:-:S04]  /*66f70*/  LOP3.LUT R10, R10, 0xffff, RZ, 0xc0, !PT ;  /* 0x0000ffff0a0a7812 */ /* 0x000fc800078ec0ff */
[----:B------:R-:W-:Y:S02]  /*66f80*/  PRMT R30, R11, 0x3340, R10 ;  /* 0x000033400b1e7816 */ /* 0x000fe4000000000a */
[----:B------:R-:W-:Y:S02]  /*66f90*/  IADD3 R10, P3, R17, R6, RZ ;  /* 0x00000006110a7210 */ /* 0x000fe40007f7e0ff */
[----:B------:R-:W-:Y:S02]  /*66fa0*/  F2FP.SATFINITE.E5M2.F32.PACK_AB_MERGE_C R34, R34, R15, RZ ;  /* 0x0000000f2222723e */ /* 0x000fe400048060ff */
[----:B------:R-:W-:Y:S01]  /*66fb0*/  SHF.R.U32.HI R15, RZ, 0x8, R48 ;  /* 0x00000008ff0f7819 */ /* 0x000fe20000011630 */
[----:B------:R-:W-:Y:S01]  /*66fc0*/  IMAD.X R11, R9, 0x1, R8, P3 ;  /* 0x00000001090b7824 */ /* 0x000fe200018e0608 */
[----:B------:R-:W-:Y:S02]  /*66fd0*/  SHF.R.U32.HI R9, RZ, 0x8, R49 ;  /* 0x00000008ff097819 */ /* 0x000fe40000011631 */
[----:B------:R-:W-:-:S02]  /*66fe0*/  LOP3.LUT R15, R15, 0xffff, RZ, 0xc0, !PT ;  /* 0x0000ffff0f0f7812 */ /* 0x000fc400078ec0ff */
[----:B------:R-:W-:Y:S01]  /*66ff0*/  LOP3.LUT R9, R9, 0xffff, RZ, 0xc0, !PT ;  /* 0x0000ffff09097812 */ /* 0x000fe200078ec0ff */
[----:B------:R0:W-:Y:S01]  /*67000*/  STL.64 [R1+0x2870], R12 ;  /* 0x0028700c01007387 */ /* 0x0001e20000100a00 */
[----:B------:R-:W-:Y:S02]  /*67010*/  IADD3 R48, P3, R16, R0, RZ ;  /* 0x0000000010307210 */ /* 0x000fe40007f7e0ff */
[----:B------:R-:W-:Y:S01]  /*67020*/  PRMT R15, R9, 0x3340, R15 ;  /* 0x00003340090f7816 */ /* 0x000fe2000000000f */
[----:B------:R1:W-:Y:S01]  /*67030*/  STL.64 [R1+0x2868], R10 ;  /* 0x0028680a01007387 */ /* 0x0003e20000100a00 */
[----:B------:R-:W-:-:S05]  /*67040*/  SHF.R.S32.HI R9, RZ, 0x1f, R16 ;  /* 0x0000001fff097819 */ /* 0x000fca0000011410 */
[----:B------:R-:W-:Y:S01]  /*67050*/  IMAD.X R49, R9, 0x1, R2, P3 ;  /* 0x0000000109317824 */ /* 0x000fe200018e0602 */
[----:B0-----:R-:W-:Y:S02]  /*67060*/  SHF.R.U32.HI R13, RZ, 0x8, R39 ;  /* 0x00000008ff0d7819 */ /* 0x001fe40000011627 */
[----:B-1----:R-:W-:Y:S02]  /*67070*/  SHF.R.U32.HI R10, RZ, 0x8, R43 ;  /* 0x00000008ff0a7819 */ /* 0x002fe4000001162b */
[----:B------:R-:W-:Y:S02]  /*67080*/  IADD3 R42, P3, R16, R3, RZ ;  /* 0x00000003102a7210 */ /* 0x000fe40007f7e0ff */
[----:B------:R-:W-:Y:S02]  /*67090*/  LOP3.LUT R10, R10, 0xffff, RZ, 0xc0, !PT ;  /* 0x0000ffff0a0a7812 */ /* 0x000fe400078ec0ff */
[----:B------:R-:W-:Y:S01]  /*670a0*/  LOP3.LUT R13, R13, 0xffff, RZ, 0xc0, !PT ;  /* 0x0000ffff0d0d7812 */ /* 0x000fe200078ec0ff */
[----:B------:R-:W-:Y:S01]  /*670b0*/  IMAD.X R43, R9, 0x1, R4, P3 ;  /* 0x00000001092b7824 */ /* 0x000fe200018e0604 */
[----:B------:R-:W-:Y:S01]  /*670c0*/  PRMT R14, R10, 0x3340, R14 ;  /* 0x000033400a0e7816 */ /* 0x000fe2000000000e */
[----:B------:R0:W-:Y:S01]  /*670d0*/  STL.64 [R1+0x2860], R48 ;  /* 0x0028603001007387 */ /* 0x0001e20000100a00 */
[----:B------:R-:W-:-:S02]  /*670e0*/  PRMT R10, R13, 0x3340, R0 ;  /* 0x000033400d0a7816 */ /* 0x000fc40000000000 */
[----:B------:R-:W-:Y:S02]  /*670f0*/  SHF.R.U32.HI R13, RZ, 0x8, R38 ;  /* 0x00000008ff0d7819 */ /* 0x000fe40000011626 */
[----:B------:R-:W-:Y:S01]  /*67100*/  SHF.R.U32.HI R17, RZ, 0x8, R37 ;  /* 0x00000008ff117819 */ /* 0x000fe20000011625 */
[----:B------:R1:W-:Y:S01]  /*67110*/  STL.64 [R1+0x2880], R42 ;  /* 0x0028802a01007387 */ /* 0x0003e20000100a00 */
[----:B------:R-:W-:Y:S02]  /*67120*/  LOP3.LUT R13, R13, 0xffff, RZ, 0xc0, !PT ;  /* 0x0000ffff0d0d7812 */ /* 0x000fe400078ec0ff */
[----:B------:R-:W-:Y:S02]  /*67130*/  LOP3.LUT R17, R17, 0xffff, RZ, 0xc0, !PT ;  /* 0x0000ffff11117812 */ /* 0x000fe400078ec0ff */
[----:B0-----:R-:W-:Y:S02]  /*67140*/  IADD3 R48, P3, R16, R5, RZ ;  /* 0x0000000510307210 */ /* 0x001fe40007f7e0ff */
[----:B------:R-:W-:-:S03]  /*67150*/  PRMT R17, R13, 0x3340, R17 ;  /* 0x000033400d117816 */ /* 0x000fc60000000011 */
[----:B------:R-:W-:Y:S01]  /*67160*/  IMAD.X R49, R9, 0x1, R7, P3 ;  /* 0x0000000109317824 */ /* 0x000fe200018e0607 */
[----:B-1----:R-:W2:Y:S01]  /*67170*/  LDL.LU R42, [R1+0x5c0] ;  /* 0x0005c000012a7983 */ /* 0x002ea20000300800 */
[----:B------:R-:W-:-:S03]  /*67180*/  PRMT R13, R35, 0x3340, R0 ;  /* 0x00003340230d7816 */ /* 0x000fc60000000000 */
[----:B------:R-:W2:Y:S04]  /*67190*/  LDL.LU R43, [R1+0x5c4] ;  /* 0x0005c400012b7983 */ /* 0x000ea80000300800 */
[----:B------:R-:W3:Y:S04]  /*671a0*/  LDL.LU R37, [R1+0x5c8] ;  /* 0x0005c80001257983 */ /* 0x000ee80000300800 */
[----:B------:R-:W3:Y:S04]  /*671b0*/  LDL.LU R38, [R1+0x5cc] ;  /* 0x0005cc0001267983 */ /* 0x000ee80000300800 */
[----:B------:R-:W4:Y:S04]  /*671c0*/  LDL.LU R39, [R1+0x11d0] ;  /* 0x0011d00001277983 */ /* 0x000f280000300800 */
[----:B------:R-:W3:Y:S04]  /*671d0*/  LDL.LU R35, [R1+0x11cc] ;  /* 0x0011cc0001237983 */ /* 0x000ee80000300800 */
[----:B------:R0:W-:Y:S01]  /*671e0*/  STL.64 [R1+0x28a0], R48 ;  /* 0x0028a03001007387 */ /* 0x0001e20000100a00 */
[----:B------:R-:W-:-:S02]  /*671f0*/  SHF.R.U32.HI R12, RZ, 0x8, R50 ;  /* 0x00000008ff0c7819 */ /* 0x000fc40000011632 */
[----:B0-----:R-:W-:-:S05]  /*67200*/  IADD3 R48, P3, R16, R6, RZ ;  /* 0x0000000610307210 */ /* 0x001fca0007f7e0ff */
[----:B------:R-:W-:Y:S01]  /*67210*/  IMAD.X R49, R9, 0x1, R8, P3 ;  /* 0x0000000109317824 */ /* 0x000fe200018e0608 */
[----:B------:R-:W-:Y:S02]  /*67220*/  LOP3.LUT R12, R12, 0xffff, RZ, 0xc0, !PT ;  /* 0x0000ffff0c0c7812 */ /* 0x000fe400078ec0ff */
[----:B------:R-:W-:Y:S02]  /*67230*/  SHF.R.S32.HI R9, RZ, 0x1f, R19 ;  /* 0x0000001fff097819 */ /* 0x000fe40000011413 */
[----:B------:R0:W-:Y:S01]  /*67240*/  STL.64 [R1+0x2898], R48 ;  /* 0x0028983001007387 */ /* 0x0001e20000100a00 */
[----:B------:R-:W-:-:S04]  /*67250*/  PRMT R12, R12, 0x3340, R0 ;  /* 0x000033400c0c7816 */ /* 0x000fc80000000000 */
[----:B------:R-:W-:Y:S02]  /*67260*/  PRMT R12, R30, 0x5410, R12 ;  /* 0x000054101e0c7816 */ /* 0x000fe4000000000c */
[----:B------:R-:W3:Y:S01]  /*67270*/  LDL.LU R30, [R1+0x1dc] ;  /* 0x0001dc00011e7983 */ /* 0x000ee20000300800 */
[----:B0-----:R-:W-:-:S05]  /*67280*/  IADD3 R48, P3, R19, R0, RZ ;  /* 0x0000000013307210 */ /* 0x001fca0007f7e0ff */
[----:B------:R-:W-:Y:S01]  /*67290*/  IMAD.X R49, R9, 0x1, R2, P3 ;  /* 0x0000000109317824 */ /* 0x000fe200018e0602 */
[----:B------:R-:W-:-:S04]  /*672a0*/  PRMT R12, R12, 0x5210, R31 ;  /* 0x000052100c0c7816 */ /* 0x000fc8000000001f */
[----:B------:R-:W-:Y:S01]  /*672b0*/  STL.64 [R1+0x2890], R48 ;  /* 0x0028903001007387 */ /* 0x000fe20000100a00 */
[----:B------:R-:W-:-:S03]  /*672c0*/  NOP ;  /* 0x0000000000007918 */ /* 0x000fc60000000000 */
[----:B------:R-:W3:Y:S01]  /*672d0*/  LDL.LU R31, [R1+0x1d8] ;  /* 0x0001d800011f7983 */ /* 0x000ee20000300800 */
[----:B------:R-:W-:-:S03]  /*672e0*/  SHF.R.U32.HI R11, RZ, 0x8, R47 ;  /* 0x00000008ff0b7819 */ /* 0x000fc6000001162f */
[----:B------:R-:W0:Y:S01]  /*672f0*/  LDS.128 R48, [R61] ;  /* 0x000000003d307984 */ /* 0x000e220000000c00 */
[----:B------:R-:W-:Y:S02]  /*67300*/  LOP3.LUT R11, R11, 0xffff, RZ, 0xc0, !PT ;  /* 0x0000ffff0b0b7812 */ /* 0x000fe400078ec0ff */
[----:B------:R-:W-:Y:S02]  /*67310*/  IADD3 R16, P3, R19, R3, RZ ;  /* 0x0000000313107210 */ /* 0x000fe40007f7e0ff */
[----:B------:R-:W-:Y:S02]  /*67320*/  PRMT R11, R11, 0x3340, R0 ;  /* 0x000033400b0b7816 */ /* 0x000fe40000000000 */
[----:B------:R-:W-:Y:S02]  /*67330*/  PRMT R10, R14, 0x5410, R10 ;  /* 0x000054100e0a7816 */ /* 0x000fe4000000000a */
[----:B------:R-:W-:Y:S02]  /*67340*/  PRMT R11, R15, 0x5410, R11 ;  /* 0x000054100f0b7816 */ /* 0x000fe4000000000b */
[----:B------:R-:W-:Y:S01]  /*67350*/  PRMT R15, R17, 0x5410, R13 ;  /* 0x00005410110f7816 */ /* 0x000fe2000000000d */
[----:B------:R-:W-:Y:S01]  /*67360*/  IMAD.X R17, R9, 0x1, R4, P3 ;  /* 0x0000000109117824 */ /* 0x000fe200018e0604 */
[----:B------:R-:W-:-:S02]  /*67370*/  PRMT R14, R10, 0x5210, R41 ;  /* 0x000052100a0e7816 */ /* 0x000fc40000000029 */
[----:B------:R-:W-:Y:S02]  /*67380*/  IADD3 R10, P3, R19, R5, RZ ;  /* 0x00000005130a7210 */ /* 0x000fe40007f7e0ff */
[----:B------:R-:W-:-:S03]  /*67390*/  PRMT R13, R11, 0x5210, R46 ;  /* 0x000052100b0d7816 */ /* 0x000fc6000000002e */
[----:B------:R-:W-:Y:S01]  /*673a0*/  IMAD.X R11, R9, 0x1, R7, P3 ;  /* 0x00000001090b7824 */ /* 0x000fe200018e0607 */
[----:B------:R-:W-:Y:S04]  /*673b0*/  STL.64 [R1+0x28a8], R16 ;  /* 0x0028a81001007387 */ /* 0x000fe80000100a00 */
[----:B------:R1:W-:Y:S01]  /*673c0*/  STL.64 [R1+0x28b8], R10 ;  /* 0x0028b80a01007387 */ /* 0x0003e20000100a00 */
[----:B------:R-:W-:Y:S02]  /*673d0*/  F2FP.SATFINITE.E5M2.F32.PACK_AB_MERGE_C R33, R33, R58, RZ ;  /* 0x0000003a2121723e */ /* 0x000fe400048060ff */
[----:B------:R-:W-:Y:S02]  /*673e0*/  F2FP.SATFINITE.E5M2.F32.PACK_AB_MERGE_C R29, R29, R59, RZ ;  /* 0x0000003b1d1d723e */ /* 0x000fe400048060ff */
[----:B-1----:R-:W-:-:S05]  /*673f0*/  IADD3 R10, P3, R19, R6, RZ ;  /* 0x00000006130a7210 */ /* 0x002fca0007f7e0ff */
[----:B------:R-:W-:Y:S01]  /*67400*/  IMAD.X R11, R9, 0x1, R8, P3 ;  /* 0x00000001090b7824 */ /* 0x000fe200018e0608 */
[----:B------:R-:W-:Y:S02]  /*67410*/  F2FP.SATFINITE.E5M2.F32.PACK_AB_MERGE_C R36, R36, R57, RZ ;  /* 0x000000392424723e */ /* 0x000fe400048060ff */
[----:B------:R-:W-:Y:S02]  /*67420*/  LOP3.LUT R47, R33, 0xffff, RZ, 0xc0, !PT ;  /* 0x0000ffff212f7812 */ /* 0x000fe400078ec0ff */
[----:B------:R-:W-:Y:S04]  /*67430*/  STL.64 [R1+0x28b0], R10 ;  /* 0x0028b00a01007387 */ /* 0x000fe80000100a00 */
[----:B0-----:R0:W-:Y:S04]  /*67440*/  STL.64 [R1+0x5e0], R48 ;  /* 0x0005e03001007387 */ /* 0x0011e80000100a00 */
[----:B------:R1:W-:Y:S04]  /*67450*/  STL.64 [R1+0x5e8], R50 ;  /* 0x0005e83201007387 */ /* 0x0003e80000100a00 */
[----:B------:R-:W3:Y:S01]  /*67460*/  LDL.LU R33, [R1+0xef4] ;  /* 0x000ef40001217983 */ /* 0x000ee20000300800 */
[----:B0-----:R-:W-:-:S03]  /*67470*/  LOP3.LUT R48, R32, 0xffff, RZ, 0xc0, !PT ;  /* 0x0000ffff20307812 */ /* 0x001fc600078ec0ff */
[----:B------:R-:W3:Y:S01]  /*67480*/  LDL.LU R32, [R1+0xefc] ;  /* 0x000efc0001207983 */ /* 0x000ee20000300800 */
[----:B-1----:R-:W-:Y:S02]  /*67490*/  LOP3.LUT R50, R36, 0xffff, RZ, 0xc0, !PT ;  /* 0x0000ffff24327812 */ /* 0x002fe400078ec0ff */
[----:B------:R-:W-:Y:S02]  /*674a0*/  F2FP.SATFINITE.E5M2.F32.PACK_AB_MERGE_C R25, R25, R56, RZ ;  /* 0x000000381919723e */ /* 0x000fe400048060ff */
[----:B------:R-:W-:Y:S02]  /*674b0*/  F2FP.SATFINITE.E5M2.F32.PACK_AB_MERGE_C R26, R26, R54, RZ ;  /* 0x000000361a1a723e */ /* 0x000fe400048060ff */
[----:B------:R-:W-:Y:S02]  /*674c0*/  F2FP.SATFINITE.E5M2.F32.PACK_AB_MERGE_C R24, R24, R55, RZ ;  /* 0x000000371818723e */ /* 0x000fe400048060ff */
[----:B------:R-:W-:Y:S02]  /*674d0*/  LOP3.LUT R46, R18, 0xffff, RZ, 0xc0, !PT ;  /* 0x0000ffff122e7812 */ /* 0x000fe400078ec0ff */
[----:B------:R-:W-:Y:S01]  /*674e0*/  PRMT R15, R15, 0x5210, R40 ;  /* 0x000052100f0f7816 */ /* 0x000fe20000000028 */
[----:B------:R-:W-:-:S04]  /*674f0*/  NOP ;  /* 0x0000000000007918 */ /* 0x000fc80000000000 */
[----:B------:R0:W-:Y:S01]  /*67500*/  STSM.16.M88.4 [R61], R12 ;  /* 0x0000000c3d007844 */ /* 0x0001e20000000200 */
[----:B------:R-:W-:Y:S02]  /*67510*/  LOP3.LUT R16, R34, 0xffff, RZ, 0xc0, !PT ;  /* 0x0000ffff22107812 */ /* 0x000fe400078ec0ff */
[----:B------:R-:W-:Y:S02]  /*67520*/  LOP3.LUT R34, R26, 0xffff, RZ, 0xc0, !PT ;  /* 0x0000ffff1a227812 */ /* 0x000fe400078ec0ff */
[----:B------:R-:W-:Y:S02]  /*67530*/  PRMT R9, R50, 0x3340, R0 ;  /* 0x0000334032097816 */ /* 0x000fe40000000000 */
[----:B--2---:R-:W-:Y:S02]  /*67540*/  F2FP.SATFINITE.E5M2.F32.PACK_AB_MERGE_C R11, R43, R42, RZ ;  /* 0x0000002a2b0b723e */ /* 0x004fe400048060ff */
[----:B------:R-:W-:Y:S02]  /*67550*/  LOP3.LUT R42, R28, 0xffff, RZ, 0xc0, !PT ;  /* 0x0000ffff1c2a7812 */ /* 0x000fe400078ec0ff */
[----:B----4-:R-:W-:-:S02]  /*67560*/  LOP3.LUT R52, R39, 0xffff, RZ, 0xc0, !PT ;  /* 0x0000ffff27347812 */ /* 0x010fc400078ec0ff */
[----:B------:R-:W-:Y:S02]  /*67570*/  LOP3.LUT R39, R29, 0xffff, RZ, 0xc0, !PT ;  /* 0x0000ffff1d277812 */ /* 0x000fe400078ec0ff */
[----:B------:R-:W2:Y:S04]  /*67580*/  LDL.LU R29, [R1+0xd34] ;  /* 0x000d3400011d7983 */ /* 0x000ea80000300800 */
[----:B------:R-:W4:Y:S04]  /*67590*/  LDL.LU R28, [R1+0xd3c] ;  /* 0x000d3c00011c7983 */ /* 0x000f280000300800 */
[----:B------:R-:W4:Y:S04]  /*675a0*/  LDL.LU R19, [R1+0xb60] ;  /* 0x000b600001137983 */ /* 0x000f280000300800 */
[----:B------:R-:W4:Y:S04]  /*675b0*/  LDL.LU R36, [R1+0xb64] ;  /* 0x000b640001247983 */ /* 0x000f280000300800 */
[----:B------:R-:W4:Y:S01]  /*675c0*/  LDL.LU R17, [R1+0xb68] ;  /* 0x000b680001117983 */ /* 0x000f220000300800 */
[----:B---3--:R-:W-:-:S03]  /*675d0*/  F2FP.SATFINITE.E5M2.F32.PACK_AB_MERGE_C R10, R38, R37, RZ ;  /* 0x00000025260a723e */ /* 0x008fc600048060ff */
[----:B------:R-:W3:Y:S04]  /*675e0*/  LDL.LU R56, [R1+0xb6c] ;  /* 0x000b6c0001387983 */ /* 0x000ee80000300800 */
[----:B------:R-:W3:Y:S04]  /*675f0*/  LDL.LU R57, [R1+0x990] ;  /* 0x0009900001397983 */ /* 0x000ee80000300800 */
[----:B------:R-:W3:Y:S04]  /*67600*/  LDL.LU R58, [R1+0x994] ;  /* 0x00099400013a7983 */ /* 0x000ee80000300800 */
[----:B------:R-:W3:Y:S01]  /*67610*/  LDL.LU R59, [R1+0x998] ;  /* 0x00099800013b7983 */ /* 0x000ee20000300800 */
[----:B------:R-:W-:-:S03]  /*67620*/  LOP3.LUT R41, R11, 0xffff, RZ, 0xc0, !PT ;  /* 0x0000ffff0b297812 */ /* 0x000fc600078ec0ff */
[----:B------:R-:W3:Y:S01]  /*67630*/  LDL.LU R53, [R1+0x99c] ;  /* 0x00099c0001357983 */ /* 0x000ee20000300800 */
[----:B------:R-:W-:-:S03]  /*67640*/  LOP3.LUT R40, R10, 0xffff, RZ, 0xc0, !PT ;  /* 0x0000ffff0a287812 */ /* 0x000fc600078ec0ff */
[----:B------:R-:W3:Y:S04]  /*67650*/  LDL.LU R54, [R1+0x7c0] ;  /* 0x0007c00001367983 */ /* 0x000ee80000300800 */
[----:B------:R-:W3:Y:S04]  /*67660*/  LDL.LU R55, [R1+0x7c4] ;  /* 0x0007c40001377983 */ /* 0x000ee80000300800 */
[----:B------:R-:W3:Y:S04]  /*67670*/  LDL.LU R18, [R1+0xd38] ;  /* 0x000d380001127983 */ /* 0x000ee80000300800 */
[----:B------:R-:W2:Y:S04]  /*67680*/  LDL.LU R11, [R1+0xd30] ;  /* 0x000d3000010b7983 */ /* 0x000ea80000300800 */
[----:B------:R-:W4:Y:S01]  /*67690*/  LDL.LU R10, [R1+0xef8] ;  /* 0x000ef800010a7983 */ /* 0x000f220000300800 */
[----:B------:R-:W-:-:S02]  /*676a0*/  LOP3.LUT R43, R30, 0xffff, RZ, 0xc0, !PT ;  /* 0x0000ffff1e2b7812 */ /* 0x000fc400078ec0ff */
[----:B------:R-:W-:Y:S01]  /*676b0*/  LOP3.LUT R38, R31, 0xffff, RZ, 0xc0, !PT ;  /* 0x0000ffff1f267812 */ /* 0x000fe200078ec0ff */
[----:B------:R-:W-:Y:S01]  /*676c0*/  IMAD.MOV.U32 R31, RZ, RZ, R27 ;  /* 0x000000ffff1f7224 */ /* 0x000fe200078e001b */
[----:B------:R-:W-:Y:S02]  /*676d0*/  LOP3.LUT R37, R25, 0xffff, RZ, 0xc0, !PT ;  /* 0x0000ffff19257812 */ /* 0x000fe400078ec0ff */
[----:B------:R-:W-:Y:S01]  /*676e0*/  LOP3.LUT R30, R24, 0xffff, RZ, 0xc0, !PT ;  /* 0x0000ffff181e7812 */ /* 0x000fe200078ec0ff */
[----:B------:R-:W-:Y:S01]  /*676f0*/  NOP ;  /* 0x0000000000007918 */ /* 0x000fe20000000000 */
[----:B------:R-:W1:Y:S01]  /*67700*/  LDS.128 R24, [R61] ;  /* 0x000000003d187984 */ /* 0x000e620000000c00 */
[----:B0-----:R-:W-:Y:S02]  /*67710*/  PRMT R12, R52, 0x3340, R16 ;  /* 0x00003340340c7816 */ /* 0x001fe40000000010 */
        /* <DEDUP_REMOVED lines=16> */
[----:B-1----:R-:W-:Y:S04]  /*67820*/  STL.64 [R1+0x510], R24 ;  /* 0x0005101801007387 */ /* 0x002fe80000100a00 */
[----:B------:R0:W-:Y:S04]  /*67830*/  STL.64 [R1+0x518], R26 ;  /* 0x0005181a01007387 */ /* 0x0001e80000100a00 */
[----:B0-----:R-:W3:Y:S04]  /*67840*/  LDL.LU.64 R26, [R1+0x2c68] ;  /* 0x002c6800011a7983 */ /* 0x001ee80000300a00 */
[----:B------:R-:W3:Y:S04]  /*67850*/  LDL.LU.64 R24, [R1+0x2c60] ;  /* 0x002c600001187983 */ /* 0x000ee80000300a00 */
[----:B------:R-:W3:Y:S04]  /*67860*/  LDL.LU R51, [R1+0x7c8] ;  /* 0x0007c80001337983 */ /* 0x000ee80000300800 */
[----:B------:R-:W3:Y:S04]  /*67870*/  LDL.LU R35, [R1+0x7cc] ;  /* 0x0007cc0001237983 */ /* 0x000ee80000300800 */
[----:B------:R0:W-:Y:S04]  /*67880*/  STSM.16.M88.4 [R61], R12 ;  /* 0x0000000c3d007844 */ /* 0x0001e80000000200 */
[----:B0-----:R-:W3:Y:S01]  /*67890*/  LDL.LU R15, [R1+0xef0] ;  /* 0x000ef000010f7983 */ /* 0x001ee20000300800 */
        /* <DEDUP_REMOVED lines=11> */
[----:B----4-:R-:W-:Y:S02]  /*67950*/  F2FP.SATFINITE.E5M2.F32.PACK_AB_MERGE_C R32, R32, R10, RZ ;  /* 0x0000000a2020723e */ /* 0x010fe400048060ff */
[----:B------:R-:W-:Y:S02]  /*67960*/  IADD3 R10, P3, R22, R5, RZ ;  /* 0x00000005160a7210 */ /* 0x000fe40007f7e0ff */
[----:B--2---:R-:W-:-:S03]  /*67970*/  F2FP.SATFINITE.E5M2.F32.PACK_AB_MERGE_C R29, R29, R11, RZ ;  /* 0x0000000b1d1d723e */ /* 0x004fc600048060ff */
        /* <DEDUP_REMOVED lines=14> */
[----:B0-----:R-:W-:Y:S02]  /*67a60*/  SHF.R.U32.HI R11, RZ, 0x8, R52 ;  /* 0x00000008ff0b7819 */ /* 0x001fe40000011634 */
[----:B------:R-:W-:Y:S02]  /*67a70*/  SHF.R.U32.HI R10, RZ, 0x8, R16 ;  /* 0x00000008ff0a7819 */ /* 0x000fe40000011610 */
[----:B------:R-:W-:Y:S02]  /*67a80*/  LOP3.LUT R11, R11, 0xffff, RZ, 0xc0, !PT ;  /* 0x0000ffff0b0b7812 */ /* 0x000fe400078ec0ff */
[----:B------:R-:W-:Y:S02]  /*67a90*/  LOP3.LUT R10, R10, 0xffff, RZ, 0xc0, !PT ;  /* 0x0000ffff0a0a7812 */ /* 0x000fe400078ec0ff */
[----:B---3--:R-:W-:-:S02]  /*67aa0*/  F2FP.SATFINITE.E5M2.F32.PACK_AB_MERGE_C R16, R35, R51, RZ ;  /* 0x000000332310723e */ /* 0x008fc400048060ff */
[----:B------:R-:W-:Y:S02]  /*67ab0*/  PRMT R35, R11, 0x3340, R10 ;  /* 0x000033400b237816 */ /* 0x000fe4000000000a */
[----:B------:R-:W-:Y:S02]  /*67ac0*/  IADD3 R10, P3, R21, R6, RZ ;  /* 0x00000006150a7210 */ /* 0x000fe40007f7e0ff */
[----:B------:R-:W-:Y:S02]  /*67ad0*/  F2FP.SATFINITE.E5M2.F32.PACK_AB_MERGE_C R33, R33, R15, RZ ;  /* 0x0000000f2121723e */ /* 0x000fe400048060ff */
[----:B------:R-:W-:Y:S01]  /*67ae0*/  SHF.R.U32.HI R15, RZ, 0x8, R48 ;  /* 0x00000008ff0f7819 */ /* 0x000fe20000011630 */
[----:B------:R-:W-:Y:S01]  /*67af0*/  IMAD.X R11, R9, 0x1, R8, P3 ;  /* 0x00000001090b7824 */ /* 0x000fe200018e0608 */
[----:B------:R-:W-:Y:S02]  /*67b00*/  SHF.R.U32.HI R9, RZ, 0x8, R49 ;  /* 0x00000008ff097819 */ /* 0x000fe40000011631 */
[----:B------:R-:W-:-:S02]  /*67b10*/  LOP3.LUT R15, R15, 0xffff, RZ, 0xc0, !PT ;  /* 0x0000ffff0f0f7812 */ /* 0x000fc400078ec0ff */
[----:B------:R-:W-:Y:S02]  /*67b20*/  LOP3.LUT R9, R9, 0xffff, RZ, 0xc0, !PT ;  /* 0x0000ffff09097812 */ /* 0x000fe400078ec0ff */
[C---:B------:R-:W-:Y:S02]  /*67b30*/  IADD3 R48, P3, R20.reuse, R0, RZ ;  /* 0x0000000014307210 */ /* 0x040fe40007f7e0ff */
[----:B------:R-:W-:Y:S02]  /*67b40*/  PRMT R15, R9, 0x3340, R15 ;  /* 0x00003340090f7816 */ /* 0x000fe4000000000f */
[----:B------:R-:W-:Y:S01]  /*67b50*/  SHF.R.S32.HI R9, RZ, 0x1f, R20 ;  /* 0x0000001fff097819 */ /* 0x000fe20000011414 */
[----:B------:R0:W-:Y:S04]  /*67b60*/  STL.64 [R1+0x27f0], R12 ;  /* 0x0027f00c01007387 */ /* 0x0001e80000100a00 */
[----:B------:R1:W-:Y:S01]  /*67b70*/  STL.64 [R1+0x27e8], R10 ;  /* 0x0027e80a01007387 */ /* 0x0003e20000100a00 */
[----:B------:R-:W-:Y:S01]  /*67b80*/  IMAD.X R49, R9, 0x1, R2, P3 ;  /* 0x0000000109317824 */ /* 0x000fe200018e0602 */
[----:B------:R-:W-:-:S02]  /*67b90*/  IADD3 R42, P3, R20, R3, RZ ;  /* 0x00000003142a7210 */ /* 0x000fc40007f7e0ff */
[----:B0-----:R-:W-:Y:S02]  /*67ba0*/  SHF.R.U32.HI R13, RZ, 0x8, R39 ;  /* 0x00000008ff0d7819 */ /* 0x001fe40000011627 */
[----:B-1----:R-:W-:Y:S02]  /*67bb0*/  SHF.R.U32.HI R10, RZ, 0x8, R43 ;  /* 0x00000008ff0a7819 */ /* 0x002fe4000001162b */
[----:B------:R-:W-:Y:S02]  /*67bc0*/  LOP3.LUT R13, R13, 0xffff, RZ, 0xc0, !PT ;  /* 0x0000ffff0d0d7812 */ /* 0x000fe400078ec0ff */
[----:B------:R-:W-:Y:S01]  /*67bd0*/  LOP3.LUT R10, R10, 0xffff, RZ, 0xc0, !PT ;  /* 0x0000ffff0a0a7812 */ /* 0x000fe200078ec0ff */
[----:B------:R-:W-:Y:S01]  /*67be0*/  IMAD.X R43, R9, 0x1, R4, P3 ;  /* 0x00000001092b7824 */ /* 0x000fe200018e0604 */
[----:B------:R0:W-:Y:S02]  /*67bf0*/  STL.64 [R1+0x27e0], R48 ;  /* 0x0027e03001007387 */ /* 0x0001e40000100a00 */
[----:B------:R-:W-:-:S02]  /*67c00*/  PRMT R14, R10, 0x3340, R14 ;  /* 0x000033400a0e7816 */ /* 0x000fc4000000000e */
[----:B------:R-:W-:Y:S02]  /*67c10*/  PRMT R10, R13, 0x3340, R0 ;  /* 0x000033400d0a7816 */ /* 0x000fe40000000000 */
[----:B------:R-:W-:Y:S02]  /*67c20*/  SHF.R.U32.HI R13, RZ, 0x8, R38 ;  /* 0x00000008ff0d7819 */ /* 0x000fe40000011626 */
[----:B------:R-:W-:Y:S01]  /*67c30*/  SHF.R.U32.HI R21, RZ, 0x8, R37 ;  /* 0x00000008ff157819 */ /* 0x000fe20000011625 */
[----:B------:R1:W-:Y:S01]  /*67c40*/  STL.64 [R1+0x2800], R42 ;  /* 0x0028002a01007387 */ /* 0x0003e20000100a00 */
[----:B0-----:R-:W-:Y:S02]  /*67c50*/  IADD3 R48, P3, R20, R5, RZ ;  /* 0x0000000514307210 */ /* 0x001fe40007f7e0ff */
[----:B------:R-:W-:Y:S02]  /*67c60*/  LOP3.LUT R13, R13, 0xffff, RZ, 0xc0, !PT ;  /* 0x0000ffff0d0d7812 */ /* 0x000fe400078ec0ff */
[----:B------:R-:W-:Y:S01]  /*67c70*/  LOP3.LUT R21, R21, 0xffff, RZ, 0xc0, !PT ;  /* 0x0000ffff15157812 */ /* 0x000fe200078ec0ff */
[----:B------:R-:W-:Y:S01]  /*67c80*/  IMAD.X R49, R9, 0x1, R7, P3 ;  /* 0x0000000109317824 */ /* 0x000fe200018e0607 */
[----:B-1----:R-:W2:Y:S04]  /*67c90*/  LDL.LU R42, [R1+0x5a0] ;  /* 0x0005a000012a7983 */ /* 0x002ea80000300800 */
[----:B------:R-:W2:Y:S01]  /*67ca0*/  LDL.LU R43, [R1+0x5a4] ;  /* 0x0005a400012b7983 */ /* 0x000ea20000300800 */
[----:B------:R-:W-:-:S03]  /*67cb0*/  PRMT R21, R13, 0x3340, R21 ;  /* 0x000033400d157816 */ /* 0x000fc60000000015 */
[----:B------:R-:W3:Y:S01]  /*67cc0*/  LDL.LU R37, [R1+0x5a8] ;  /* 0x0005a80001257983 */ /* 0x000ee20000300800 */
[----:B------:R-:W-:-:S03]  /*67cd0*/  PRMT R13, R34, 0x3340, R0 ;  /* 0x00003340220d7816 */ /* 0x000fc60000000000 */
        /* <DEDUP_REMOVED lines=35> */
[----:B-1----:R-:W-:-:S05]  /*67f10*/  IADD3 R10, P3, R23, R6, RZ ;  /* 0x00000006170a7210 */ /* 0x002fca0007f7e0ff */
[----:B------:R-:W-:Y:S01]  /*67f20*/  IMAD.X R11, R9, 0x1, R8, P3 ;  /* 0x00000001090b7824 */ /* 0x000fe200018e0608 */
[----:B------:R-:W-:Y:S02]  /*67f30*/  F2FP.SATFINITE.E5M2.F32.PACK_AB_MERGE_C R22, R56, R17, RZ ;  /* 0x000000113816723e */ /* 0x000fe400048060ff */
[----:B------:R-:W-:Y:S02]  /*67f40*/  F2FP.SATFINITE.E5M2.F32.PACK_AB_MERGE_C R28, R28, R18, RZ ;  /* 0x000000121c1c723e */ /* 0x000fe400048060ff */
[----:B------:R-:W-:Y:S01]  /*67f50*/  STL.64 [R1+0x2830], R10 ;  /* 0x0028300a01007387 */ /* 0x000fe20000100a00 */
[----:B------:R-:W-:-:S03]  /*67f60*/  F2FP.SATFINITE.E5M2.F32.PACK_AB_MERGE_C R18, R53, R59, RZ ;  /* 0x0000003b3512723e */ /* 0x000fc600048060ff */
[----:B0-----:R-:W-:Y:S01]  /*67f70*/  STL.64 [R1+0x500], R48 ;  /* 0x0005003001007387 */ /* 0x001fe20000100a00 */
[----:B------:R-:W-:-:S03]  /*67f80*/  F2FP.SATFINITE.E5M2.F32.PACK_AB_MERGE_C R19, R58, R57, RZ ;  /* 0x000000393a13723e */ /* 0x000fc600048060ff */
[----:B------:R0:W-:Y:S01]  /*67f90*/  STL.64 [R1+0x508], R50 ;  /* 0x0005083201007387 */ /* 0x0001e20000100a00 */
[----:B------:R-:W-:Y:S02]  /*67fa0*/  LOP3.LUT R52, R33, 0xffff, RZ, 0xc0, !PT ;  /* 0x0000ffff21347812 */ /* 0x000fe400078ec0ff */
[----:B------:R-:W-:Y:S02]  /*67fb0*/  LOP3.LUT R33, R18, 0xffff, RZ, 0xc0, !PT ;  /* 0x0000ffff12217812 */ /* 0x000fe400078ec0ff */
[----:B------:R-:W-:Y:S02]  /*67fc0*/  LOP3.LUT R41, R19, 0xffff, RZ, 0xc0, !PT ;  /* 0x0000ffff13297812 */ /* 0x000fe400078ec0ff */
[----:B0-----:R-:W-:Y:S02]  /*67fd0*/  LOP3.LUT R50, R36, 0xffff, RZ, 0xc0, !PT ;  /* 0x0000ffff24327812 */ /* 0x001fe400078ec0ff */
[----:B------:R-:W3:Y:S01]  /*67fe0*/  LDL.LU R36, [R1+0xee4] ;  /* 0x000ee40001247983 */ /* 0x000ee20000300800 */
[----:B------:R-:W-:-:S02]  /*67ff0*/  F2FP.SATFINITE.E5M2.F32.PACK_AB_MERGE_C R17, R55, R54, RZ ;  /* 0x000000363711723e */ /* 0x000fc400048060ff */
[----:B------:R-:W-:Y:S02]  /*68000*/  LOP3.LUT R47, R16, 0xffff, RZ, 0xc0, !PT ;  /* 0x0000ffff102f7812 */ /* 0x000fe400078ec0ff */
[----:B------:R-:W-:Y:S01]  /*68010*/  PRMT R15, R15, 0x5210, R40 ;  /* 0x000052100f0f7816 */ /* 0x000fe20000000028 */
[----:B------:R-:W-:-:S04]  /*68020*/  NOP ;  /* 0x0000000000007918 */ /* 0x000fc80000000000 */
[----:B------:R0:W-:Y:S01]  /*68030*/  STSM.16.M88.4 [R61], R12 ;  /* 0x0000000c3d007844 */ /* 0x0001e20000000200 */
[----:B------:R-:W-:Y:S02]  /*68040*/  PRMT R9, R50, 0x3340, R0 ;  /* 0x0000334032097816 */ /* 0x000fe40000000000 */
[----:B--2---:R-:W-:Y:S02]  /*68050*/  F2FP.SATFINITE.E5M2.F32.PACK_AB_MERGE_C R11, R43, R42, RZ ;  /* 0x0000002a2b0b723e */ /* 0x004fe400048060ff */
[----:B------:R-:W-:Y:S02]  /*68060*/  LOP3.LUT R43, R32, 0xffff, RZ, 0xc0, !PT ;  /* 0x0000ffff202b7812 */ /* 0x000fe400078ec0ff */
[----:B------:R-:W2:Y:S04]  /*68070*/  LDL.LU R32, [R1+0xeec] ;  /* 0x000eec0001207983 */ /* 0x000ea80000300800 */
[----:B------:R-:W2:Y:S01]  /*68080*/  LDL.LU R23, [R1+0xd24] ;  /* 0x000d240001177983 */ /* 0x000ea20000300800 */
[----:B----4-:R-:W-:-:S02]  /*68090*/  LOP3.LUT R53, R39, 0xffff, RZ, 0xc0, !PT ;  /* 0x0000ffff27357812 */ /* 0x010fc400078ec0ff */
[----:B------:R-:W-:Y:S02]  /*680a0*/  LOP3.LUT R39, R22, 0xffff, RZ, 0xc0, !PT ;  /* 0x0000ffff16277812 */ /* 0x000fe400078ec0ff */
[----:B------:R-:W4:Y:S04]  /*680b0*/  LDL.LU R22, [R1+0xd2c] ;  /* 0x000d2c0001167983 */ /* 0x000f280000300800 */
[----:B------:R-:W4:Y:S04]  /*680c0*/  LDL.LU R21, [R1+0xb54] ;  /* 0x000b540001157983 */ /* 0x000f280000300800 */
[----:B------:R-:W4:Y:S04]  /*680d0*/  LDL.LU R18, [R1+0xb58] ;  /* 0x000b580001127983 */ /* 0x000f280000300800 */
[----:B------:R-:W4:Y:S01]  /*680e0*/  LDL.LU R20, [R1+0xb5c] ;  /* 0x000b5c0001147983 */ /* 0x000f220000300800 */
[----:B---3--:R-:W-:-:S03]  /*680f0*/  F2FP.SATFINITE.E5M2.F32.PACK_AB_MERGE_C R10, R38, R37, RZ ;  /* 0x00000025260a723e */ /* 0x008fc600048060ff */
[----:B------:R-:W3:Y:S01]  /*68100*/  LDL.LU R19, [R1+0x980] ;  /* 0x0009800001137983 */ /* 0x000ee20000300800 */
[----:B------:R-:W-:-:S03]  /*68110*/  LOP3.LUT R48, R34, 0xffff, RZ, 0xc0, !PT ;  /* 0x0000ffff22307812 */ /* 0x000fc600078ec0ff */
[----:B------:R-:W3:Y:S01]  /*68120*/  LDL.LU R56, [R1+0x984] ;  /* 0x0009840001387983 */ /* 0x000ee20000300800 */
[----:B------:R-:W-:-:S03]  /*68130*/  LOP3.LUT R34, R17, 0xffff, RZ, 0xc0, !PT ;  /* 0x0000ffff11227812 */ /* 0x000fc600078ec0ff */
[----:B------:R-:W3:Y:S04]  /*68140*/  LDL.LU R57, [R1+0x988] ;  /* 0x0009880001397983 */ /* 0x000ee80000300800 */
[----:B------:R-:W3:Y:S01]  /*68150*/  LDL.LU R58, [R1+0x98c] ;  /* 0x00098c00013a7983 */ /* 0x000ee20000300800 */
[----:B------:R-:W-:-:S03]  /*68160*/  LOP3.LUT R46, R11, 0xffff, RZ, 0xc0, !PT ;  /* 0x0000ffff0b2e7812 */ /* 0x000fc600078ec0ff */
[----:B------:R-:W3:Y:S01]  /*68170*/  LDL.LU R59, [R1+0x7b0] ;  /* 0x0007b000013b7983 */ /* 0x000ee20000300800 */
[----:B------:R-:W-:-:S03]  /*68180*/  LOP3.LUT R40, R10, 0xffff, RZ, 0xc0, !PT ;  /* 0x0000ffff0a287812 */ /* 0x000fc600078ec0ff */
[----:B------:R-:W3:Y:S04]  /*68190*/  LDL.LU R54, [R1+0x7b4] ;  /* 0x0007b40001367983 */ /* 0x000ee80000300800 */
[----:B------:R-:W4:Y:S04]  /*681a0*/  LDL.LU R17, [R1+0xb50] ;  /* 0x000b500001117983 */ /* 0x000f280000300800 */
[----:B------:R-:W3:Y:S04]  /*681b0*/  LDL.LU R16, [R1+0xd28] ;  /* 0x000d280001107983 */ /* 0x000ee80000300800 */
[----:B------:R-:W4:Y:S04]  /*681c0*/  LDL.LU R11, [R1+0xd20] ;  /* 0x000d2000010b7983 */ /* 0x000f280000300800 */
[----:B------:R-:W2:Y:S01]  /*681d0*/  LDL.LU R10, [R1+0xee8] ;  /* 0x000ee800010a7983 */ /* 0x000ea20000300800 */
[----:B------:R-:W-:Y:S01]  /*681e0*/  LOP3.LUT R49, R35, 0xffff, RZ, 0xc0, !PT ;  /* 0x0000ffff23317812 */ /* 0x000fe200078ec0ff */
[----:B------:R-:W-:Y:S01]  /*681f0*/  IMAD.MOV.U32 R35, RZ, RZ, R31 ;  /* 0x000000ffff237224 */ /* 0x000fe200078e001f */
[----:B------:R-:W-:-:S02]  /*68200*/  LOP3.LUT R42, R29, 0xffff, RZ, 0xc0, !PT ;  /* 0x0000ffff1d2a7812 */ /* 0x000fc400078ec0ff */
[----:B------:R-:W-:Y:S02]  /*68210*/  LOP3.LUT R38, R30, 0xffff, RZ, 0xc0, !PT ;  /* 0x0000ffff1e267812 */ /* 0x000fe400078ec0ff */
[----:B------:R-:W-:Y:S01]  /*68220*/  LOP3.LUT R37, R28, 0xffff, RZ, 0xc0, !PT ;  /* 0x0000ffff1c257812 */ /* 0x000fe200078ec0ff */
[----:B------:R-:W-:Y:S01]  /*68230*/  NOP ;  /* 0x0000000000007918 */ /* 0x000fe20000000000 */
[----:B------:R-:W1:Y:S01]  /*68240*/  LDS.128 R28, [R61] ;  /* 0x000000003d1c7984 */ /* 0x000e620000000c00 */
[----:B0-----:R-:W-:Y:S02]  /*68250*/  PRMT R12, R53, 0x3340, R52 ;  /* 0x00003340350c7816 */ /* 0x001fe40000000034 */
[----:B------:R-:W-:Y:S02]  /*68260*/  PRMT R13, R48, 0x3340, R43 ;  /* 0x00003340300d7816 */ /* 0x000fe4000000002b */
[----:B------:R-:W-:Y:S02]  /*68270*/  PRMT R12, R12, 0x5410, R9 ;  /* 0x000054100c0c7816 */ /* 0x000fe40000000009 */
[----:B------:R-:W-:-:S02]  /*68280*/  PRMT R9, R39, 0x3340, R0 ;  /* 0x0000334027097816 */ /* 0x000fc40000000000 */
[----:B------:R-:W-:Y:S02]  /*68290*/  PRMT R14, R49, 0x3340, R42 ;  /* 0x00003340310e7816 */ /* 0x000fe4000000002a */
[----:B------:R-:W-:Y:S02]  /*682a0*/  PRMT R13, R13, 0x5410, R9 ;  /* 0x000054100d0d7816 */ /* 0x000fe40000000009 */
[--C-:B------:R-:W-:Y:S02]  /*682b0*/  PRMT R9, R41, 0x3340, R0.reuse ;  /* 0x0000334029097816 */ /* 0x100fe40000000000 */
[----:B------:R-:W-:Y:S02]  /*682c0*/  PRMT R15, R38, 0x3340, R37 ;  /* 0x00003340260f7816 */ /* 0x000fe40000000025 */
        /* <DEDUP_REMOVED lines=10> */
[----:B------:R1:W-:Y:S04]  /*68370*/  STSM.16.M88.4 [R61], R12 ;  /* 0x0000000c3d007844 */ /* 0x0003e80000000200 */
[----:B0-----:R-:W3:Y:S04]  /*68380*/  LDL.LU.64 R30, [R1+0x2c58] ;  /* 0x002c5800011e7983 */ /* 0x001ee80000300a00 */
[----:B------:R-:W3:Y:S04]  /*68390*/  LDL.LU.64 R28, [R1+0x2c50] ;  /* 0x002c5000011c7983 */ /* 0x000ee80000300a00 */
[----:B------:R-:W3:Y:S04]  /*683a0*/  LDL.LU R55, [R1+0x7b8] ;  /* 0x0007b80001377983 */ /* 0x000ee80000300800 */
[----:B------:R-:W3:Y:S04]  /*683b0*/  LDL.LU R51, [R1+0x7bc] ;  /* 0x0007bc0001337983 */ /* 0x000ee80000300800 */
[----:B-1----:R-:W3:Y:S01]  /*683c0*/  LDL.LU R15, [R1+0xee0] ;  /* 0x000ee000010f7983 */ /* 0x002ee20000300800 */
        /* <DEDUP_REMOVED lines=11> */
[----:B--2---:R-:W-:Y:S02]  /*68480*/  F2FP.SATFINITE.E5M2.F32.PACK_AB_MERGE_C R32, R32, R10, RZ ;  /* 0x0000000a2020723e */ /* 0x004fe400048060ff */
        /* <DEDUP_REMOVED lines=10> */
[----:B------:R0:W-:Y:S01]  /*68530*/  STL.64 [R1+0x2740], R10 ;  /* 0x0027400a01007387 */ /* 0x0001e20000100a00 */
[----:B------:R-:W-:Y:S02]  /*68540*/  SHF.R.U32.HI R26, RZ, 0x8, R52 ;  /* 0x00000008ff1a7819 */ /* 0x000fe40000011634 */
[----:B0-----:R-:W-:-:S05]  /*68550*/  IADD3 R10, P3, R25, R3, RZ ;  /* 0x00000003190a7210 */ /* 0x001fca0007f7e0ff */
[----:B------:R-:W-:Y:S01]  /*68560*/  IMAD.X R11, R9, 0x1, R4, P3 ;  /* 0x00000001090b7824 */ /* 0x000fe200018e0604 */
[----:B------:R-:W-:-:S04]  /*68570*/  IADD3 R12, P3, R25, R5, RZ ;  /* 0x00000005190c7210 */ /* 0x000fc80007f7e0ff */
[----:B------:R0:W-:Y:S01]  /*68580*/  STL.64 [R1+0x2720], R10 ;  /* 0x0027200a01007387 */ /* 0x0001e20000100a00 */
[----:B------:R-:W-:Y:S01]  /*68590*/  LOP3.LUT R26, R26, 0xffff, RZ, 0xc0, !PT ;  /* 0x0000ffff1a1a7812 */ /* 0x000fe200078ec0ff */
[----:B------:R-:W-:Y:S01]  /*685a0*/  IMAD.X R13, R9, 0x1, R7, P3 ;  /* 0x00000001090d7824 */ /* 0x000fe200018e0607 */
[----:B0-----:R-:W-:-:S04]  /*685b0*/  SHF.R.U32.HI R10, RZ, 0x8, R53 ;  /* 0x00000008ff0a7819 */ /* 0x001fc80000011635 */
[----:B------:R-:W-:-:S04]  /*685c0*/  LOP3.LUT R10, R10, 0xffff, RZ, 0xc0, !PT ;  /* 0x0000ffff0a0a7812 */ /* 0x000fc800078ec0ff */
[----:B------:R-:W-:Y:S02]  /*685d0*/  PRMT R26, R10, 0x3340, R26 ;  /* 0x000033400a1a7816 */ /* 0x000fe4000000001a */
[----:B------:R-:W-:Y:S02]  /*685e0*/  IADD3 R10, P3, R25, R6, RZ ;  /* 0x00000006190a7210 */ /* 0x000fe40007f7e0ff */
[----:B---3--:R-:W-:Y:S02]  /*685f0*/  F2FP.SATFINITE.E5M2.F32.PACK_AB_MERGE_C R36, R36, R15, RZ ;  /* 0x0000000f2424723e */ /* 0x008fe400048060ff */
        /* <DEDUP_REMOVED lines=8> */
[----:B------:R-:W-:Y:S04]  /*68680*/  STL.64 [R1+0x2718], R12 ;  /* 0x0027180c01007387 */ /* 0x000fe80000100a00 */
[----:B------:R-:W-:Y:S01]  /*68690*/  IMAD.X R43, R9, 0x1, R2, P3 ;  /* 0x00000001092b7824 */ /* 0x000fe200018e0602 */
[----:B------:R-:W-:Y:S04]  /*686a0*/  STL.64 [R1+0x2710], R10 ;  /* 0x0027100a01007387 */ /* 0x000fe80000100a00 */
[----:B------:R0:W-:Y:S02]  /*686b0*/  STL.64 [R1+0x26f0], R42 ;  /* 0x0026f02a01007387 */ /* 0x0001e40000100a00 */
[----:B0-----:R-:W-:-:S02]  /*686c0*/  IADD3 R42, P3, R24, R3, RZ ;  /* 0x00000003182a7210 */ /* 0x001fc40007f7e0ff */
[----:B------:R-:W-:-:S03]  /*686d0*/  SHF.R.U32.HI R10, RZ, 0x8, R49 ;  /* 0x00000008ff0a7819 */ /* 0x000fc60000011631 */
[C---:B------:R-:W-:Y:S01]  /*686e0*/  IMAD.X R43, R9.reuse, 0x1, R4, P3 ;  /* 0x00000001092b7824 */ /* 0x040fe200018e0604 */
[----:B------:R-:W-:Y:S02]  /*686f0*/  IADD3 R48, P3, R24, R5, RZ ;  /* 0x0000000518307210 */ /* 0x000fe40007f7e0ff */
[----:B------:R-:W-:Y:S02]  /*68700*/  LOP3.LUT R10, R10, 0xffff, RZ, 0xc0, !PT ;  /* 0x0000ffff0a0a7812 */ /* 0x000fe400078ec0ff */
[----:B------:R-:W-:Y:S01]  /*68710*/  SHF.R.U32.HI R11, RZ, 0x8, R41 ;  /* 0x00000008ff0b7819 */ /* 0x000fe20000011629 */
[----:B------:R0:W-:Y:S01]  /*68720*/  STL.64 [R1+0x26c8], R42 ;  /* 0x0026c82a01007387 */ /* 0x0001e20000100a00 */
[----:B------:R-:W-:Y:S01]  /*68730*/  IMAD.X R49, R9, 0x1, R7, P3 ;  /* 0x0000000109317824 */ /* 0x000fe200018e0607 */
[----:B------:R-:W-:Y:S02]  /*68740*/  SHF.R.U32.HI R25, RZ, 0x8, R37 ;  /* 0x00000008ff197819 */ /* 0x000fe40000011625 */
[----:B------:R-:W2:Y:S01]  /*68750*/  LDL.LU R41, [R1+0x550] ;  /* 0x0005500001297983 */ /* 0x000ea20000300800 */
[----:B------:R-:W-:-:S02]  /*68760*/  PRMT R14, R10, 0x3340, R14 ;  /* 0x000033400a0e7816 */ /* 0x000fc4000000000e */
[----:B------:R-:W-:Y:S02]  /*68770*/  SHF.R.U32.HI R13, RZ, 0x8, R38 ;  /* 0x00000008ff0d7819 */ /* 0x000fe40000011626 */
[----:B------:R-:W-:Y:S01]  /*68780*/  SHF.R.U32.HI R10, RZ, 0x8, R39 ;  /* 0x00000008ff0a7819 */ /* 0x000fe20000011627 */
[----:B0-----:R-:W2:Y:S04]  /*68790*/  LDL.LU R42, [R1+0x554] ;  /* 0x00055400012a7983 */ /* 0x001ea80000300800 */
[----:B------:R-:W3:Y:S04]  /*687a0*/  LDL.LU R43, [R1+0x558] ;  /* 0x00055800012b7983 */ /* 0x000ee80000300800 */
[----:B------:R-:W3:Y:S04]  /*687b0*/  LDL.LU R37, [R1+0x55c] ;  /* 0x00055c0001257983 */ /* 0x000ee80000300800 */
[----:B------:R-:W4:Y:S04]  /*687c0*/  LDL.LU R38, [R1+0x11e0] ;  /* 0x0011e00001267983 */ /* 0x000f280000300800 */
[----:B------:R-:W4:Y:S04]  /*687d0*/  LDL.LU R39, [R1+0x11dc] ;  /* 0x0011dc0001277983 */ /* 0x000f280000300800 */
[----:B------:R0:W-:Y:S01]  /*687e0*/  STL.64 [R1+0x26c0], R48 ;  /* 0x0026c03001007387 */ /* 0x0001e20000100a00 */
[----:B------:R-:W-:-:S02]  /*687f0*/  SHF.R.U32.HI R12, RZ, 0x8, R50 ;  /* 0x00000008ff0c7819 */ /* 0x000fc40000011632 */
[----:B0-----:R-:W-:-:S05]  /*68800*/  IADD3 R48, P3, R24, R6, RZ ;  /* 0x0000000618307210 */ /* 0x001fca0007f7e0ff */
[----:B------:R-:W-:Y:S01]  /*68810*/  IMAD.X R49, R9, 0x1, R8, P3 ;  /* 0x0000000109317824 */ /* 0x000fe200018e0608 */
[----:B------:R-:W-:Y:S02]  /*68820*/  LOP3.LUT R12, R12, 0xffff, RZ, 0xc0, !PT ;  /* 0x0000ffff0c0c7812 */ /* 0x000fe400078ec0ff */
[----:B------:R-:W-:Y:S02]  /*68830*/  SHF.R.S32.HI R9, RZ, 0x1f, R27 ;  /* 0x0000001fff097819 */ /* 0x000fe4000001141b */
[----:B------:R0:W-:Y:S01]  /*68840*/  STL.64 [R1+0x26b8], R48 ;  /* 0x0026b83001007387 */ /* 0x0001e20000100a00 */
[----:B------:R-:W-:Y:S02]  /*68850*/  PRMT R12, R12, 0x3340, R0 ;  /* 0x000033400c0c7816 */ /* 0x000fe40000000000 */
[----:B------:R-:W-:Y:S02]  /*68860*/  LOP3.LUT R13, R13, 0xffff, RZ, 0xc0, !PT ;  /* 0x0000ffff0d0d7812 */ /* 0x000fe400078ec0ff */
[----:B------:R-:W-:-:S02]  /*68870*/  LOP3.LUT R25, R25, 0xffff, RZ, 0xc0, !PT ;  /* 0x0000ffff19197812 */ /* 0x000fc400078ec0ff */
[----:B0-----:R-:W-:Y:S02]  /*68880*/  IADD3 R48, P3, R27, R0, RZ ;  /* 0x000000001b307210 */ /* 0x001fe40007f7e0ff */
[----:B------:R-:W-:-:S03]  /*68890*/  PRMT R12, R26, 0x5410, R12 ;  /* 0x000054101a0c7816 */ /* 0x000fc6000000000c */
[----:B------:R-:W-:Y:S01]  /*688a0*/  IMAD.X R49, R9, 0x1, R2, P3 ;  /* 0x0000000109317824 */ /* 0x000fe200018e0602 */
[----:B------:R-:W-:Y:S02]  /*688b0*/  PRMT R25, R13, 0x3340, R25 ;  /* 0x000033400d197816 */ /* 0x000fe40000000019 */
[----:B------:R-:W-:Y:S02]  /*688c0*/  PRMT R13, R33, 0x3340, R0 ;  /* 0x00003340210d7816 */ /* 0x000fe40000000000 */
[----:B------:R-:W4:Y:S01]  /*688d0*/  LDL.LU R33, [R1+0x1fc] ;  /* 0x0001fc0001217983 */ /* 0x000f220000300800 */
[----:B------:R-:W-:-:S03]  /*688e0*/  PRMT R12, R12, 0x5210, R34 ;  /* 0x000052100c0c7816 */ /* 0x000fc60000000022 */
[----:B------:R-:W-:Y:S04]  /*688f0*/  STL.64 [R1+0x26b0], R48 ;  /* 0x0026b03001007387 */ /* 0x000fe80000100a00 */
[----:B------:R-:W4:Y:S01]  /*68900*/  LDL.LU R34, [R1+0x1f8] ;  /* 0x0001f80001227983 */ /* 0x000f220000300800 */
[----:B------:R-:W-:Y:S02]  /*68910*/  LOP3.LUT R10, R10, 0xffff, RZ, 0xc0, !PT ;  /* 0x0000ffff0a0a7812 */ /* 0x000fe400078ec0ff */
[----:B------:R-:W-:Y:S02]  /*68920*/  IADD3 R24, P3, R27, R3, RZ ;  /* 0x000000031b187210 */ /* 0x000fe40007f7e0ff */
[----:B------:R-:W-:-:S04]  /*68930*/  PRMT R10, R10, 0x3340, R0 ;  /* 0x000033400a0a7816 */ /* 0x000fc80000000000 */
[----:B------:R-:W-:Y:S02]  /*68940*/  PRMT R10, R15, 0x5410, R10 ;  /* 0x000054100f0a7816 */ /* 0x000fe4000000000a */
[----:B------:R-:W-:Y:S01]  /*68950*/  PRMT R15, R25, 0x5410, R13 ;  /* 0x00005410190f7816 */ /* 0x000fe2000000000d */
[----:B------:R-:W-:-:S05]  /*68960*/  IMAD.X R25, R9, 0x1, R4, P3 ;  /* 0x0000000109197824 */ /* 0x000fca00018e0604 */
[----:B------:R0:W-:Y:S01]  /*68970*/  STL.64 [R1+0x26e8], R24 ;  /* 0x0026e81801007387 */ /* 0x0001e20000100a00 */
[----:B------:R-:W-:Y:S02]  /*68980*/  PRMT R13, R10, 0x5210, R47 ;  /* 0x000052100a0d7816 */ /* 0x000fe4000000002f */
[----:B0-----:R-:W-:-:S05]  /*68990*/  IADD3 R24, P3, R27, R5, RZ ;  /* 0x000000051b187210 */ /* 0x001fca0007f7e0ff */
[----:B------:R-:W-:Y:S01]  /*689a0*/  IMAD.X R25, R9, 0x1, R7, P3 ;  /* 0x0000000109197824 */ /* 0x000fe200018e0607 */
[----:B------:R-:W-:-:S04]  /*689b0*/  IADD3 R10, P3, R27, R6, RZ ;  /* 0x000000061b0a7210 */ /* 0x000fc80007f7e0ff */
[----:B------:R-:W-:Y:S01]  /*689c0*/  STL.64 [R1+0x2708], R24 ;  /* 0x0027081801007387 */ /* 0x000fe20000100a00 */
[----:B------:R-:W-:-:S03]  /*689d0*/  NOP ;  /* 0x0000000000007918 */ /* 0x000fc60000000000 */
[----:B------:R-:W0:Y:S01]  /*689e0*/  LDS.128 R24, [R61] ;  /* 0x000000003d187984 */ /* 0x000e220000000c00 */
[----:B------:R-:W-:-:S04]  /*689f0*/  LOP3.LUT R11, R11, 0xffff, RZ, 0xc0, !PT ;  /* 0x0000ffff0b0b7812 */ /* 0x000fc800078ec0ff */
[----:B------:R-:W-:-:S04]  /*68a00*/  PRMT R11, R11, 0x3340, R0 ;  /* 0x000033400b0b7816 */ /* 0x000fc80000000000 */
[----:B------:R-:W-:-:S04]  /*68a10*/  PRMT R11, R14, 0x5410, R11 ;  /* 0x000054100e0b7816 */ /* 0x000fc8000000000b */
[----:B------:R-:W-:Y:S01]  /*68a20*/  PRMT R14, R11, 0x5210, R46 ;  /* 0x000052100b0e7816 */ /* 0x000fe2000000002e */
[----:B------:R-:W-:Y:S01]  /*68a30*/  IMAD.X R11, R9, 0x1, R8, P3 ;  /* 0x00000001090b7824 */ /* 0x000fe200018e0608 */
[----:B------:R-:W-:Y:S02]  /*68a40*/  F2FP.SATFINITE.E5M2.F32.PACK_AB_MERGE_C R21, R21, R17, RZ ;  /* 0x000000111515723e */ /* 0x000fe400048060ff */
[----:B------:R-:W-:Y:S02]  /*68a50*/  F2FP.SATFINITE.E5M2.F32.PACK_AB_MERGE_C R20, R20, R18, RZ ;  /* 0x000000121414723e */ /* 0x000fe400048060ff */
[----:B------:R-:W-:Y:S01]  /*68a60*/  STL.64 [R1+0x2700], R10 ;  /* 0x0027000a01007387 */ /* 0x000fe20000100a00 */
[----:B------:R-:W-:Y:S02]  /*68a70*/  F2FP.SATFINITE.E5M2.F32.PACK_AB_MERGE_C R19, R56, R19, RZ ;  /* 0x000000133813723e */ /* 0x000fe400048060ff */
[----:B------:R-:W-:Y:S02]  /*68a80*/  LOP3.LUT R52, R21, 0xffff, RZ, 0xc0, !PT ;  /* 0x0000ffff15347812 */ /* 0x000fe400078ec0ff */
[----:B------:R-:W-:-:S02]  /*68a90*/  LOP3.LUT R47, R20, 0xffff, RZ, 0xc0, !PT ;  /* 0x0000ffff142f7812 */ /* 0x000fc400078ec0ff */
[----:B------:R-:W-:Y:S02]  /*68aa0*/  F2FP.SATFINITE.E5M2.F32.PACK_AB_MERGE_C R18, R58, R57, RZ ;  /* 0x000000393a12723e */ /* 0x000fe400048060ff */
[----:B------:R-:W-:Y:S02]  /*68ab0*/  F2FP.SATFINITE.E5M2.F32.PACK_AB_MERGE_C R22, R22, R16, RZ ;  /* 0x000000101616723e */ /* 0x000fe400048060ff */
[----:B------:R-:W-:Y:S01]  /*68ac0*/  F2FP.SATFINITE.E5M2.F32.PACK_AB_MERGE_C R17, R54, R59, RZ ;  /* 0x0000003b3611723e */ /* 0x000fe200048060ff */
[----:B0-----:R0:W-:Y:S04]  /*68ad0*/  STL.64 [R1+0x4e0], R24 ;  /* 0x0004e01801007387 */ /* 0x0011e80000100a00 */
[----:B------:R1:W-:Y:S04]  /*68ae0*/  STL.64 [R1+0x4e8], R26 ;  /* 0x0004e81a01007387 */ /* 0x0003e80000100a00 */
[----:B0-----:R-:W4:Y:S04]  /*68af0*/  LDL.LU R25, [R1+0xed4] ;  /* 0x000ed40001197983 */ /* 0x001f280000300800 */
[----:B------:R-:W4:Y:S01]  /*68b00*/  LDL.LU R24, [R1+0xedc] ;  /* 0x000edc0001187983 */ /* 0x000f220000300800 */
[----:B------:R-:W-:-:S02]  /*68b10*/  F2FP.SATFINITE.E5M2.F32.PACK_AB_MERGE_C R16, R51, R55, RZ ;  /* 0x000000373310723e */ /* 0x000fc400048060ff */
[----:B-1----:R-:W-:Y:S02]  /*68b20*/  LOP3.LUT R26, R36, 0xffff, RZ, 0xc0, !PT ;  /* 0x0000ffff241a7812 */ /* 0x002fe400078ec0ff */
[----:B------:R-:W-:Y:S02]  /*68b30*/  LOP3.LUT R36, R18, 0xffff, RZ, 0xc0, !PT ;  /* 0x0000ffff12247812 */ /* 0x000fe400078ec0ff */
[----:B------:R-:W-:Y:S02]  /*68b40*/  LOP3.LUT R49, R16, 0xffff, RZ, 0xc0, !PT ;  /* 0x0000ffff10317812 */ /* 0x000fe400078ec0ff */
[----:B------:R-:W-:Y:S01]  /*68b50*/  PRMT R15, R15, 0x5210, R40 ;  /* 0x000052100f0f7816 */ /* 0x000fe20000000028 */
[----:B------:R-:W-:-:S04]  /*68b60*/  NOP ;  /* 0x0000000000007918 */ /* 0x000fc80000000000 */
[----:B------:R0:W-:Y:S01]  /*68b70*/  STSM.16.M88.4 [R61], R12 ;  /* 0x0000000c3d007844 */ /* 0x0001e20000000200 */
[----:B------:R-:W-:Y:S02]  /*68b80*/  LOP3.LUT R50, R32, 0xffff, RZ, 0xc0, !PT ;  /* 0x0000ffff20327812 */ /* 0x000fe400078ec0ff */
[----:B------:R-:W-:Y:S02]  /*68b90*/  PRMT R9, R52, 0x3340, R0 ;  /* 0x0000334034097816 */ /* 0x000fe40000000000 */
[----:B--2---:R-:W-:Y:S02]  /*68ba0*/  F2FP.SATFINITE.E5M2.F32.PACK_AB_MERGE_C R11, R42, R41, RZ ;  /* 0x000000292a0b723e */ /* 0x004fe400048060ff */
[----:B------:R-:W-:Y:S02]  /*68bb0*/  LOP3.LUT R42, R23, 0xffff, RZ, 0xc0, !PT ;  /* 0x0000ffff172a7812 */ /* 0x000fe400078ec0ff */
[----:B------:R-:W2:Y:S01]  /*68bc0*/  LDL.LU R23, [R1+0xd14] ;  /* 0x000d140001177983 */ /* 0x000ea20000300800 */
[----:B------:R-:W-:-:S03]  /*68bd0*/  LOP3.LUT R41, R19, 0xffff, RZ, 0xc0, !PT ;  /* 0x0000ffff13297812 */ /* 0x000fc600078ec0ff */
[----:B------:R-:W2:Y:S04]  /*68be0*/  LDL.LU R21, [R1+0xb44] ;  /* 0x000b440001157983 */ /* 0x000ea80000300800 */
[----:B------:R-:W2:Y:S04]  /*68bf0*/  LDL.LU R20, [R1+0xb4c] ;  /* 0x000b4c0001147983 */ /* 0x000ea80000300800 */
[----:B------:R-:W2:Y:S04]  /*68c00*/  LDL.LU R19, [R1+0x970] ;  /* 0x0009700001137983 */ /* 0x000ea80000300800 */
[----:B------:R-:W2:Y:S01]  /*68c10*/  LDL.LU R56, [R1+0x974] ;  /* 0x0009740001387983 */ /* 0x000ea20000300800 */
[----:B---3--:R-:W-:-:S03]  /*68c20*/  F2FP.SATFINITE.E5M2.F32.PACK_AB_MERGE_C R10, R37, R43, RZ ;  /* 0x0000002b250a723e */ /* 0x008fc600048060ff */
[----:B------:R-:W3:Y:S01]  /*68c30*/  LDL.LU R57, [R1+0x978] ;  /* 0x0009780001397983 */ /* 0x000ee20000300800 */
[----:B----4-:R-:W-:-:S03]  /*68c40*/  LOP3.LUT R27, R38, 0xffff, RZ, 0xc0, !PT ;  /* 0x0000ffff261b7812 */ /* 0x010fc600078ec0ff */
[----:B------:R-:W3:Y:S01]  /*68c50*/  LDL.LU R58, [R1+0x97c] ;  /* 0x00097c00013a7983 */ /* 0x000ee20000300800 */
[----:B------:R-:W-:-:S03]  /*68c60*/  LOP3.LUT R37, R22, 0xffff, RZ, 0xc0, !PT ;  /* 0x0000ffff16257812 */ /* 0x000fc600078ec0ff */
[----:B------:R-:W4:Y:S01]  /*68c70*/  LDL.LU R59, [R1+0x7a0] ;  /* 0x0007a000013b7983 */ /* 0x000f220000300800 */
[----:B------:R-:W-:-:S03]  /*68c80*/  LOP3.LUT R38, R17, 0xffff, RZ, 0xc0, !PT ;  /* 0x0000ffff11267812 */ /* 0x000fc600078ec0ff */
[----:B------:R-:W4:Y:S01]  /*68c90*/  LDL.LU R53, [R1+0x7a4] ;  /* 0x0007a40001357983 */ /* 0x000f220000300800 */
[----:B------:R-:W-:-:S03]  /*68ca0*/  LOP3.LUT R48, R11, 0xffff, RZ, 0xc0, !PT ;  /* 0x0000ffff0b307812 */ /* 0x000fc600078ec0ff */
[----:B------:R-:W3:Y:S01]  /*68cb0*/  LDL.LU R18, [R1+0xb48] ;  /* 0x000b480001127983 */ /* 0x000ee20000300800 */
[----:B------:R-:W-:-:S03]  /*68cc0*/  LOP3.LUT R46, R10, 0xffff, RZ, 0xc0, !PT ;  /* 0x0000ffff0a2e7812 */ /* 0x000fc600078ec0ff */
[----:B------:R-:W4:Y:S04]  /*68cd0*/  LDL.LU R22, [R1+0xd1c] ;  /* 0x000d1c0001167983 */ /* 0x000f280000300800 */
[----:B------:R-:W3:Y:S04]  /*68ce0*/  LDL.LU R17, [R1+0xb40] ;  /* 0x000b400001117983 */ /* 0x000ee80000300800 */
[----:B------:R-:W4:Y:S04]  /*68cf0*/  LDL.LU R16, [R1+0xd18] ;  /* 0x000d180001107983 */ /* 0x000f280000300800 */
[----:B------:R-:W2:Y:S04]  /*68d00*/  LDL.LU R11, [R1+0xd10] ;  /* 0x000d1000010b7983 */ /* 0x000ea80000300800 */
[----:B------:R-:W3:Y:S01]  /*68d10*/  LDL.LU R10, [R1+0xed8] ;  /* 0x000ed800010a7983 */ /* 0x000ee20000300800 */
[----:B------:R-:W-:Y:S01]  /*68d20*/  LOP3.LUT R51, R39, 0xffff, RZ, 0xc0, !PT ;  /* 0x0000ffff27337812 */ /* 0x000fe200078ec0ff */
[----:B------:R-:W-:Y:S01]  /*68d30*/  IMAD.MOV.U32 R39, RZ, RZ, R35 ;  /* 0x000000ffff277224 */ /* 0x000fe200078e0023 */
[----:B------:R-:W-:-:S02]  /*68d40*/  LOP3.LUT R43, R33, 0xffff, RZ, 0xc0, !PT ;  /* 0x0000ffff212b7812 */ /* 0x000fc400078ec0ff */
[----:B------:R-:W-:Y:S01]  /*68d50*/  LOP3.LUT R40, R34, 0xffff, RZ, 0xc0, !PT ;  /* 0x0000ffff22287812 */ /* 0x000fe200078ec0ff */
[----:B------:R-:W-:Y:S01]  /*68d60*/  NOP ;  /* 0x0000000000007918 */ /* 0x000fe20000000000 */
[----:B------:R-:W1:Y:S01]  /*68d70*/  LDS.128 R32, [R61] ;  /* 0x000000003d207984 */ /* 0x000e620000000c00 */
[----:B0-----:R-:W-:Y:S02]  /*68d80*/  PRMT R12, R27, 0x3340, R26 ;  /* 0x000033401b0c7816 */ /* 0x001fe4000000001a */
[----:B------:R-:W-:Y:S02]  /*68d90*/  PRMT R13, R51, 0x3340, R50 ;  /* 0x00003340330d7816 */ /* 0x000fe40000000032 */
[----:B------:R-:W-:Y:S02]  /*68da0*/  PRMT R12, R12, 0x5410, R9 ;  /* 0x000054100c0c7816 */ /* 0x000fe40000000009 */
[----:B------:R-:W-:Y:S02]  /*68db0*/  PRMT R9, R47, 0x3340, R0 ;  /* 0x000033402f097816 */ /* 0x000fe40000000000 */
[----:B------:R-:W-:-:S02]  /*68dc0*/  PRMT R14, R43, 0x3340, R42 ;  /* 0x000033402b0e7816 */ /* 0x000fc4000000002a */
        /* <DEDUP_REMOVED lines=14> */
[----:B0-----:R-:W4:Y:S04]  /*68eb0*/  LDL.LU.64 R34, [R1+0x2c48] ;  /* 0x002c480001227983 */ /* 0x001f280000300a00 */
[----:B------:R-:W4:Y:S04]  /*68ec0*/  LDL.LU.64 R32, [R1+0x2c40] ;  /* 0x002c400001207983 */ /* 0x000f280000300a00 */
[----:B------:R-:W4:Y:S04]  /*68ed0*/  LDL.LU R54, [R1+0x7a8] ;  /* 0x0007a80001367983 */ /* 0x000f280000300800 */
[----:B------:R-:W4:Y:S04]  /*68ee0*/  LDL.LU R55, [R1+0x7ac] ;  /* 0x0007ac0001377983 */ /* 0x000f280000300800 */
[----:B-1----:R-:W4:Y:S01]  /*68ef0*/  LDL.LU R15, [R1+0xed0] ;  /* 0x000ed000010f7983 */ /* 0x002f220000300800 */
        /* <DEDUP_REMOVED lines=28> */
[----:B0-----:R-:W-:-:S04]  /*690c0*/  SHF.R.U32.HI R10, RZ, 0x8, R27 ;  /* 0x00000008ff0a7819 */ /* 0x001fc8000001161b */
[----:B------:R-:W-:-:S04]  /*690d0*/  LOP3.LUT R10, R10, 0xffff, RZ, 0xc0, !PT ;  /* 0x0000ffff0a0a7812 */ /* 0x000fc800078ec0ff */
[----:B------:R-:W-:Y:S02]  /*690e0*/  PRMT R26, R10, 0x3340, R26 ;  /* 0x000033400a1a7816 */ /* 0x000fe4000000001a */
[----:B------:R-:W-:Y:S02]  /*690f0*/  IADD3 R10, P3, R29, R6, RZ ;  /* 0x000000061d0a7210 */ /* 0x000fe40007f7e0ff */
[----:B----4-:R-:W-:Y:S02]  /*69100*/  F2FP.SATFINITE.E5M2.F32.PACK_AB_MERGE_C R25, R25, R15, RZ ;  /* 0x0000000f1919723e */ /* 0x010fe400048060ff */
        /* <DEDUP_REMOVED lines=9> */
[----:B------:R-:W-:Y:S01]  /*691a0*/  IMAD.X R51, R9, 0x1, R2, P3 ;  /* 0x0000000109337824 */ /* 0x000fe200018e0602 */
[----:B------:R1:W-:Y:S01]  /*691b0*/  STL.64 [R1+0x2588], R10 ;  /* 0x0025880a01007387 */ /* 0x0003e20000100a00 */
[----:B------:R-:W-:-:S02]  /*691c0*/  IADD3 R42, P3, R28, R3, RZ ;  /* 0x000000031c2a7210 */ /* 0x000fc40007f7e0ff */
[----:B0-----:R-:W-:Y:S02]  /*691d0*/  SHF.R.U32.HI R13, RZ, 0x8, R41 ;  /* 0x00000008ff0d7819 */ /* 0x001fe40000011629 */
[----:B-1----:R-:W-:Y:S01]  /*691e0*/  SHF.R.U32.HI R10, RZ, 0x8, R43 ;  /* 0x00000008ff0a7819 */ /* 0x002fe2000001162b */
[----:B------:R-:W-:Y:S01]  /*691f0*/  IMAD.X R43, R9, 0x1, R4, P3 ;  /* 0x00000001092b7824 */ /* 0x000fe200018e0604 */
[----:B------:R-:W-:Y:S02]  /*69200*/  LOP3.LUT R13, R13, 0xffff, RZ, 0xc0, !PT ;  /* 0x0000ffff0d0d7812 */ /* 0x000fe400078ec0ff */
[----:B------:R-:W-:Y:S01]  /*69210*/  LOP3.LUT R10, R10, 0xffff, RZ, 0xc0, !PT ;  /* 0x0000ffff0a0a7812 */ /* 0x000fe200078ec0ff */
[----:B------:R-:W-:Y:S01]  /*69220*/  STL.64 [R1+0x2548], R50 ;  /* 0x0025483201007387 */ /* 0x000fe20000100a00 */
[----:B------:R-:W-:Y:S02]  /*69230*/  SHF.R.U32.HI R11, RZ, 0x8, R47 ;  /* 0x00000008ff0b7819 */ /* 0x000fe4000001162f */
[----:B------:R-:W-:Y:S01]  /*69240*/  PRMT R14, R10, 0x3340, R14 ;  /* 0x000033400a0e7816 */ /* 0x000fe2000000000e */
[----:B------:R0:W-:Y:S01]  /*69250*/  STL.64 [R1+0x2540], R42 ;  /* 0x0025402a01007387 */ /* 0x0001e20000100a00 */
[----:B------:R-:W-:-:S02]  /*69260*/  PRMT R10, R13, 0x3340, R0 ;  /* 0x000033400d0a7816 */ /* 0x000fc40000000000 */
[----:B------:R-:W-:Y:S01]  /*69270*/  SHF.R.U32.HI R29, RZ, 0x8, R36 ;  /* 0x00000008ff1d7819 */ /* 0x000fe20000011624 */
[----:B------:R-:W2:Y:S01]  /*69280*/  LDL.LU R47, [R1+0x540] ;  /* 0x00054000012f7983 */ /* 0x000ea20000300800 */
[----:B------:R-:W-:Y:S02]  /*69290*/  SHF.R.U32.HI R13, RZ, 0x8, R40 ;  /* 0x00000008ff0d7819 */ /* 0x000fe40000011628 */
[----:B------:R-:W-:Y:S01]  /*692a0*/  IADD3 R36, P3, R28, R5, RZ ;  /* 0x000000051c247210 */ /* 0x000fe20007f7e0ff */
[----:B------:R-:W2:Y:S01]  /*692b0*/  LDL.LU R40, [R1+0x544] ;  /* 0x0005440001287983 */ /* 0x000ea20000300800 */
[----:B------:R-:W-:Y:S02]  /*692c0*/  SHF.R.U32.HI R27, RZ, 0x8, R37 ;  /* 0x00000008ff1b7819 */ /* 0x000fe40000011625 */
[----:B------:R-:W-:Y:S01]  /*692d0*/  LOP3.LUT R13, R13, 0xffff, RZ, 0xc0, !PT ;  /* 0x0000ffff0d0d7812 */ /* 0x000fe200078ec0ff */
[----:B------:R-:W-:Y:S01]  /*692e0*/  IMAD.X R37, R9, 0x1, R7, P3 ;  /* 0x0000000109257824 */ /* 0x000fe200018e0607 */
[----:B------:R-:W-:Y:S01]  /*692f0*/  LOP3.LUT R27, R27, 0xffff, RZ, 0xc0, !PT ;  /* 0x0000ffff1b1b7812 */ /* 0x000fe200078ec0ff */
[----:B------:R-:W3:Y:S01]  /*69300*/  LDL.LU R41, [R1+0x548] ;  /* 0x0005480001297983 */ /* 0x000ee20000300800 */
[----:B------:R-:W-:-:S02]  /*69310*/  LOP3.LUT R29, R29, 0xffff, RZ, 0xc0, !PT ;  /* 0x0000ffff1d1d7812 */ /* 0x000fc400078ec0ff */
[----:B------:R-:W-:Y:S01]  /*69320*/  IADD3 R28, P3, R28, R6, RZ ;  /* 0x000000061c1c7210 */ /* 0x000fe20007f7e0ff */
[----:B0-----:R-:W3:Y:S01]  /*69330*/  LDL.LU R42, [R1+0x54c] ;  /* 0x00054c00012a7983 */ /* 0x001ee20000300800 */
[----:B------:R-:W-:Y:S02]  /*69340*/  PRMT R27, R13, 0x3340, R27 ;  /* 0x000033400d1b7816 */ /* 0x000fe4000000001b */
[----:B------:R-:W-:Y:S01]  /*69350*/  PRMT R13, R29, 0x3340, R0 ;  /* 0x000033401d0d7816 */ /* 0x000fe20000000000 */
[----:B------:R-:W-:Y:S01]  /*69360*/  IMAD.X R29, R9, 0x1, R8, P3 ;  /* 0x00000001091d7824 */ /* 0x000fe200018e0608 */
[----:B------:R-:W-:Y:S01]  /*69370*/  SHF.R.U32.HI R12, RZ, 0x8, R52 ;  /* 0x00000008ff0c7819 */ /* 0x000fe20000011634 */
[----:B------:R-:W4:Y:S01]  /*69380*/  LDL.LU R43, [R1+0x11e4] ;  /* 0x0011e400012b7983 */ /* 0x000f220000300800 */
[----:B------:R-:W-:Y:S02]  /*69390*/  SHF.R.S32.HI R9, RZ, 0x1f, R31 ;  /* 0x0000001fff097819 */ /* 0x000fe4000001141f */
[----:B------:R-:W-:Y:S01]  /*693a0*/  LOP3.LUT R12, R12, 0xffff, RZ, 0xc0, !PT ;  /* 0x0000ffff0c0c7812 */ /* 0x000fe200078ec0ff */
[----:B------:R0:W-:Y:S03]  /*693b0*/  STL.64 [R1+0x2538], R36 ;  /* 0x0025382401007387 */ /* 0x0001e60000100a00 */
[----:B------:R-:W-:Y:S01]  /*693c0*/  PRMT R12, R12, 0x3340, R0 ;  /* 0x000033400c0c7816 */ /* 0x000fe20000000000 */
[----:B0-----:R-:W4:Y:S04]  /*693d0*/  LDL.LU R36, [R1+0x218] ;  /* 0x0002180001247983 */ /* 0x001f280000300800 */
[----:B------:R0:W-:Y:S01]  /*693e0*/  STL.64 [R1+0x2530], R28 ;  /* 0x0025301c01007387 */ /* 0x0001e20000100a00 */
[----:B------:R-:W-:-:S03]  /*693f0*/  PRMT R12, R26, 0x5410, R12 ;  /* 0x000054101a0c7816 */ /* 0x000fc6000000000c */
[----:B------:R-:W4:Y:S01]  /*69400*/  LDL.LU R37, [R1+0x214] ;  /* 0x0002140001257983 */ /* 0x000f220000300800 */
[----:B0-----:R-:W-:-:S05]  /*69410*/  IADD3 R28, P3, R31, R0, RZ ;  /* 0x000000001f1c7210 */ /* 0x001fca0007f7e0ff */
[----:B------:R-:W-:Y:S01]  /*69420*/  IMAD.X R29, R9, 0x1, R2, P3 ;  /* 0x00000001091d7824 */ /* 0x000fe200018e0602 */
[----:B------:R-:W-:-:S04]  /*69430*/  PRMT R12, R12, 0x5210, R38 ;  /* 0x000052100c0c7816 */ /* 0x000fc80000000026 */
[----:B------:R-:W-:Y:S04]  /*69440*/  STL.64 [R1+0x2528], R28 ;  /* 0x0025281c01007387 */ /* 0x000fe80000100a00 */
[----:B------:R-:W4:Y:S01]  /*69450*/  LDL.LU R38, [R1+0x210] ;  /* 0x0002100001267983 */ /* 0x000f220000300800 */
[----:B------:R-:W-:Y:S02]  /*69460*/  LOP3.LUT R11, R11, 0xffff, RZ, 0xc0, !PT ;  /* 0x0000ffff0b0b7812 */ /* 0x000fe400078ec0ff */
[----:B------:R-:W-:Y:S02]  /*69470*/  IADD3 R26, P3, R31, R3, RZ ;  /* 0x000000031f1a7210 */ /* 0x000fe40007f7e0ff */
[----:B------:R-:W-:-:S04]  /*69480*/  PRMT R11, R11, 0x3340, R0 ;  /* 0x000033400b0b7816 */ /* 0x000fc80000000000 */
[----:B------:R-:W-:Y:S02]  /*69490*/  PRMT R11, R15, 0x5410, R11 ;  /* 0x000054100f0b7816 */ /* 0x000fe4000000000b */
[----:B------:R-:W-:Y:S01]  /*694a0*/  PRMT R15, R27, 0x5410, R13 ;  /* 0x000054101b0f7816 */ /* 0x000fe2000000000d */
[----:B------:R-:W-:Y:S01]  /*694b0*/  IMAD.X R27, R9, 0x1, R4, P3 ;  /* 0x00000001091b7824 */ /* 0x000fe200018e0604 */
[----:B------:R-:W-:-:S04]  /*694c0*/  PRMT R10, R14, 0x5410, R10 ;  /* 0x000054100e0a7816 */ /* 0x000fc8000000000a */
[----:B------:R0:W-:Y:S01]  /*694d0*/  STL.64 [R1+0x2558], R26 ;  /* 0x0025581a01007387 */ /* 0x0001e20000100a00 */
[----:B------:R-:W-:Y:S02]  /*694e0*/  PRMT R14, R10, 0x5210, R48 ;  /* 0x000052100a0e7816 */ /* 0x000fe40000000030 */
[----:B0-----:R-:W-:-:S05]  /*694f0*/  IADD3 R26, P3, R31, R5, RZ ;  /* 0x000000051f1a7210 */ /* 0x001fca0007f7e0ff */
[----:B------:R-:W-:Y:S01]  /*69500*/  IMAD.X R27, R9, 0x1, R7, P3 ;  /* 0x00000001091b7824 */ /* 0x000fe200018e0607 */
[----:B------:R-:W-:Y:S01]  /*69510*/  IADD3 R10, P3, R31, R6, RZ ;  /* 0x000000061f0a7210 */ /* 0x000fe20007f7e0ff */
[----:B------:R-:W-:Y:S01]  /*69520*/  NOP ;  /* 0x0000000000007918 */ /* 0x000fe20000000000 */
[----:B------:R-:W0:Y:S01]  /*69530*/  LDS.128 R28, [R61] ;  /* 0x000000003d1c7984 */ /* 0x000e220000000c00 */
[----:B------:R-:W-:Y:S02]  /*69540*/  PRMT R13, R11, 0x5210, R49 ;  /* 0x000052100b0d7816 */ /* 0x000fe40000000031 */
[----:B------:R-:W-:Y:S01]  /*69550*/  IMAD.X R11, R9, 0x1, R8, P3 ;  /* 0x00000001090b7824 */ /* 0x000fe200018e0608 */
[----:B------:R-:W-:Y:S01]  /*69560*/  F2FP.SATFINITE.E5M2.F32.PACK_AB_MERGE_C R21, R21, R17, RZ ;  /* 0x000000111515723e */ /* 0x000fe200048060ff */
[----:B------:R1:W-:Y:S01]  /*69570*/  STL.64 [R1+0x2580], R26 ;  /* 0x0025801a01007387 */ /* 0x0003e20000100a00 */
[----:B------:R-:W-:-:S03]  /*69580*/  F2FP.SATFINITE.E5M2.F32.PACK_AB_MERGE_C R20, R20, R18, RZ ;  /* 0x000000121414723e */ /* 0x000fc600048060ff */
[----:B------:R-:W-:Y:S01]  /*69590*/  STL.64 [R1+0x2578], R10 ;  /* 0x0025780a01007387 */ /* 0x000fe20000100a00 */
[----:B------:R-:W-:Y:S02]  /*695a0*/  F2FP.SATFINITE.E5M2.F32.PACK_AB_MERGE_C R19, R56, R19, RZ ;  /* 0x000000133813723e */ /* 0x000fe400048060ff */
[----:B------:R-:W-:Y:S02]  /*695b0*/  LOP3.LUT R49, R25, 0xffff, RZ, 0xc0, !PT ;  /* 0x0000ffff19317812 */ /* 0x000fe400078ec0ff */
[----:B-1----:R-:W-:Y:S02]  /*695c0*/  LOP3.LUT R26, R24, 0xffff, RZ, 0xc0, !PT ;  /* 0x0000ffff181a7812 */ /* 0x002fe400078ec0ff */
[----:B------:R-:W-:Y:S02]  /*695d0*/  F2FP.SATFINITE.E5M2.F32.PACK_AB_MERGE_C R18, R58, R57, RZ ;  /* 0x000000393a12723e */ /* 0x000fe400048060ff */
[----:B------:R-:W-:Y:S02]  /*695e0*/  F2FP.SATFINITE.E5M2.F32.PACK_AB_MERGE_C R22, R22, R16, RZ ;  /* 0x000000101616723e */ /* 0x000fe400048060ff */
[----:B------:R-:W-:-:S02]  /*695f0*/  F2FP.SATFINITE.E5M2.F32.PACK_AB_MERGE_C R17, R53, R59, RZ ;  /* 0x0000003b3511723e */ /* 0x000fc400048060ff */
[----:B------:R-:W-:Y:S01]  /*69600*/  F2FP.SATFINITE.E5M2.F32.PACK_AB_MERGE_C R16, R55, R54, RZ ;  /* 0x000000363710723e */ /* 0x000fe200048060ff */
[----:B0-----:R0:W-:Y:S04]  /*69610*/  STL.64 [R1+0x4c0], R28 ;  /* 0x0004c01c01007387 */ /* 0x0011e80000100a00 */
[----:B------:R1:W-:Y:S04]  /*69620*/  STL.64 [R1+0x4c8], R30 ;  /* 0x0004c81e01007387 */ /* 0x0003e80000100a00 */
[----:B------:R-:W4:Y:S01]  /*69630*/  LDL.LU R25, [R1+0xec4] ;  /* 0x000ec40001197983 */ /* 0x000f220000300800 */
[----:B0-----:R-:W-:-:S03]  /*69640*/  LOP3.LUT R29, R23, 0xffff, RZ, 0xc0, !PT ;  /* 0x0000ffff171d7812 */ /* 0x001fc600078ec0ff */
[----:B------:R-:W4:Y:S01]  /*69650*/  LDL.LU R24, [R1+0xecc] ;  /* 0x000ecc0001187983 */ /* 0x000f220000300800 */
[----:B------:R-:W-:-:S03]  /*69660*/  LOP3.LUT R28, R20, 0xffff, RZ, 0xc0, !PT ;  /* 0x0000ffff141c7812 */ /* 0x000fc600078ec0ff */
[----:B------:R-:W4:Y:S01]  /*69670*/  LDL.LU R23, [R1+0xd04] ;  /* 0x000d040001177983 */ /* 0x000f220000300800 */
[----:B-1----:R-:W-:Y:S02]  /*69680*/  LOP3.LUT R30, R19, 0xffff, RZ, 0xc0, !PT ;  /* 0x0000ffff131e7812 */ /* 0x002fe400078ec0ff */
[----:B------:R-:W-:Y:S02]  /*69690*/  LOP3.LUT R53, R16, 0xffff, RZ, 0xc0, !PT ;  /* 0x0000ffff10357812 */ /* 0x000fe400078ec0ff */
[----:B------:R-:W-:Y:S01]  /*696a0*/  PRMT R15, R15, 0x5210, R46 ;  /* 0x000052100f0f7816 */ /* 0x000fe2000000002e */
[----:B------:R-:W-:-:S04]  /*696b0*/  NOP ;  /* 0x0000000000007918 */ /* 0x000fc80000000000 */
[----:B------:R0:W-:Y:S01]  /*696c0*/  STSM.16.M88.4 [R61], R12 ;  /* 0x0000000c3d007844 */ /* 0x0001e20000000200 */
[----:B--2---:R-:W-:Y:S02]  /*696d0*/  F2FP.SATFINITE.E5M2.F32.PACK_AB_MERGE_C R11, R40, R47, RZ ;  /* 0x0000002f280b723e */ /* 0x004fe400048060ff */
[----:B------:R-:W-:Y:S02]  /*696e0*/  LOP3.LUT R47, R21, 0xffff, RZ, 0xc0, !PT ;  /* 0x0000ffff152f7812 */ /* 0x000fe400078ec0ff */
[----:B------:R-:W2:Y:S04]  /*696f0*/  LDL.LU R21, [R1+0xb34] ;  /* 0x000b340001157983 */ /* 0x000ea80000300800 */
[----:B------:R-:W2:Y:S04]  /*69700*/  LDL.LU R20, [R1+0xb3c] ;  /* 0x000b3c0001147983 */ /* 0x000ea80000300800 */
[----:B------:R-:W2:Y:S04]  /*69710*/  LDL.LU R19, [R1+0x960] ;  /* 0x0009600001137983 */ /* 0x000ea80000300800 */
[----:B------:R-:W2:Y:S01]  /*69720*/  LDL.LU R56, [R1+0x964] ;  /* 0x0009640001387983 */ /* 0x000ea20000300800 */
[----:B---3--:R-:W-:-:S03]  /*69730*/  F2FP.SATFINITE.E5M2.F32.PACK_AB_MERGE_C R10, R42, R41, RZ ;  /* 0x000000292a0a723e */ /* 0x008fc600048060ff */
[----:B------:R-:W3:Y:S01]  /*69740*/  LDL.LU R57, [R1+0x968] ;  /* 0x0009680001397983 */ /* 0x000ee20000300800 */
[----:B------:R-:W-:-:S03]  /*69750*/  LOP3.LUT R40, R18, 0xffff, RZ, 0xc0, !PT ;  /* 0x0000ffff12287812 */ /* 0x000fc600078ec0ff */
        /* <DEDUP_REMOVED lines=8> */
[----:B------:R-:W2:Y:S04]  /*697e0*/  LDL.LU R22, [R1+0xd0c] ;  /* 0x000d0c0001167983 */ /* 0x000ea80000300800 */
[----:B------:R-:W3:Y:S04]  /*697f0*/  LDL.LU R17, [R1+0xb30] ;  /* 0x000b300001117983 */ /* 0x000ee80000300800 */
[----:B------:R-:W2:Y:S04]  /*69800*/  LDL.LU R16, [R1+0xd08] ;  /* 0x000d080001107983 */ /* 0x000ea80000300800 */
[----:B------:R-:W3:Y:S04]  /*69810*/  LDL.LU R11, [R1+0xd00] ;  /* 0x000d0000010b7983 */ /* 0x000ee80000300800 */
[----:B------:R-:W2:Y:S01]  /*69820*/  LDL.LU R10, [R1+0xec8] ;  /* 0x000ec800010a7983 */ /* 0x000ea20000300800 */
[----:B----4-:R-:W-:Y:S01]  /*69830*/  LOP3.LUT R50, R43, 0xffff, RZ, 0xc0, !PT ;  /* 0x0000ffff2b327812 */ /* 0x010fe200078ec0ff */
[----:B------:R-:W-:Y:S01]  /*69840*/  IMAD.MOV.U32 R43, RZ, RZ, R39 ;  /* 0x000000ffff2b7224 */ /* 0x000fe200078e0027 */
[----:B------:R-:W-:-:S02]  /*69850*/  LOP3.LUT R27, R36, 0xffff, RZ, 0xc0, !PT ;  /* 0x0000ffff241b7812 */ /* 0x000fc400078ec0ff */
[----:B------:R-:W-:Y:S02]  /*69860*/  LOP3.LUT R31, R37, 0xffff, RZ, 0xc0, !PT ;  /* 0x0000ffff251f7812 */ /* 0x000fe400078ec0ff */
[----:B------:R-:W-:Y:S01]  /*69870*/  LOP3.LUT R46, R38, 0xffff, RZ, 0xc0, !PT ;  /* 0x0000ffff262e7812 */ /* 0x000fe200078ec0ff */
[----:B------:R-:W-:Y:S01]  /*69880*/  NOP ;  /* 0x0000000000007918 */ /* 0x000fe20000000000 */
[----:B------:R-:W1:Y:S01]  /*69890*/  LDS.128 R36, [R61] ;  /* 0x000000003d247984 */ /* 0x000e620000000c00 */
[----:B------:R-:W-:Y:S02]  /*698a0*/  PRMT R9, R47, 0x3340, R0 ;  /* 0x000033402f097816 */ /* 0x000fe40000000000 */
[----:B0-----:R-:W-:Y:S02]  /*698b0*/  PRMT R12, R50, 0x3340, R49 ;  /* 0x00003340320c7816 */ /* 0x001fe40000000031 */
[----:B------:R-:W-:Y:S02]  /*698c0*/  PRMT R13, R27, 0x3340, R26 ;  /* 0x000033401b0d7816 */ /* 0x000fe4000000001a */
[----:B------:R-:W-:-:S02]  /*698d0*/  PRMT R12, R12, 0x5410, R9 ;  /* 0x000054100c0c7816 */ /* 0x000fc40000000009 */
[--C-:B------:R-:W-:Y:S02]  /*698e0*/  PRMT R9, R28, 0x3340, R0.reuse ;  /* 0x000033401c097816 */ /* 0x100fe40000000000 */
[----:B------:R-:W-:Y:S02]  /*698f0*/  PRMT R14, R31, 0x3340, R29 ;  /* 0x000033401f0e7816 */ /* 0x000fe4000000001d */
[----:B------:R-:W-:Y:S02]  /*69900*/  PRMT R13, R13, 0x5410, R9 ;  /* 0x000054100d0d7816 */ /* 0x000fe40000000009 */
[----:B------:R-:W-:Y:S02]  /*69910*/  PRMT R9, R30, 0x3340, R0 ;  /* 0x000033401e097816 */ /* 0x000fe40000000000 */
[----:B------:R-:W-:Y:S02]  /*69920*/  PRMT R15, R46, 0x3340, R41 ;  /* 0x000033402e0f7816 */ /* 0x000fe40000000029 */
[----:B------:R-:W-:-:S02]  /*69930*/  PRMT R14, R14, 0x5410, R9 ;  /* 0x000054100e0e7816 */ /* 0x000fc40000000009 */
        /* <DEDUP_REMOVED lines=28> */
[----:B---3--:R-:W-:-:S03]  /*69b00*/  F2FP.SATFINITE.E5M2.F32.PACK_AB_MERGE_C R23, R23, R11, RZ ;  /* 0x0000000b1717723e */ /* 0x008fc600048060ff */
        /* <DEDUP_REMOVED lines=24> */
[----:B------:R-:W-:Y:S02]  /*69c90*/  IADD3 R50, P3, R32, R0, RZ ;  /* 0x0000000020327210 */ /* 0x000fe40007f7e0ff */
[----:B------:R-:W-:Y:S02]  /*69ca0*/  PRMT R15, R9, 0x3340, R15 ;  /* 0x00003340090f7816 */ /* 0x000fe4000000000f */
[----:B------:R-:W-:Y:S01]  /*69cb0*/  SHF.R.S32.HI R9, RZ, 0x1f, R32 ;  /* 0x0000001fff097819 */ /* 0x000fe20000011420 */
[----:B------:R0:W-:Y:S01]  /*69cc0*/  STL.64 [R1+0x2408], R10 ;  /* 0x0024080a01007387 */ /* 0x0001e20000100a00 */
[----:B------:R-:W-:Y:S02]  /*69cd0*/  F2FP.SATFINITE.E5M2.F32.PACK_AB_MERGE_C R22, R22, R16, RZ ;  /* 0x000000101616723e */ /* 0x000fe400048060ff */
[----:B------:R-:W-:Y:S01]  /*69ce0*/  F2FP.SATFINITE.E5M2.F32.PACK_AB_MERGE_C R16, R51, R55, RZ ;  /* 0x000000373310723e */ /* 0x000fe200048060ff */
[----:B------:R1:W-:Y:S01]  /*69cf0*/  STL.64 [R1+0x2410], R12 ;  /* 0x0024100c01007387 */ /* 0x0003e20000100a00 */
[----:B------:R-:W-:Y:S01]  /*69d00*/  IMAD.X R51, R9, 0x1, R2, P3 ;  /* 0x0000000109337824 */ /* 0x000fe200018e0602 */
[----:B0-----:R-:W-:-:S02]  /*69d10*/  SHF.R.U32.HI R10, RZ, 0x8, R31 ;  /* 0x00000008ff0a7819 */ /* 0x001fc4000001161f */
[----:B-1----:R-:W-:Y:S02]  /*69d20*/  SHF.R.U32.HI R13, RZ, 0x8, R30 ;  /* 0x00000008ff0d7819 */ /* 0x002fe4000001161e */
[----:B------:R-:W-:Y:S02]  /*69d30*/  LOP3.LUT R10, R10, 0xffff, RZ, 0xc0, !PT ;  /* 0x0000ffff0a0a7812 */ /* 0x000fe400078ec0ff */
[----:B------:R-:W-:Y:S01]  /*69d40*/  LOP3.LUT R13, R13, 0xffff, RZ, 0xc0, !PT ;  /* 0x0000ffff0d0d7812 */ /* 0x000fe200078ec0ff */
[----:B------:R0:W-:Y:S01]  /*69d50*/  STL.64 [R1+0x23c8], R50 ;  /* 0x0023c83201007387 */ /* 0x0001e20000100a00 */
[----:B------:R-:W-:Y:S02]  /*69d60*/  PRMT R14, R10, 0x3340, R14 ;  /* 0x000033400a0e7816 */ /* 0x000fe4000000000e */
[----:B------:R-:W-:Y:S02]  /*69d70*/  PRMT R10, R13, 0x3340, R0 ;  /* 0x000033400d0a7816 */ /* 0x000fe40000000000 */
[----:B------:R-:W-:-:S02]  /*69d80*/  SHF.R.U32.HI R11, RZ, 0x8, R28 ;  /* 0x00000008ff0b7819 */ /* 0x000fc4000001161c */
[----:B------:R-:W-:Y:S02]  /*69d90*/  SHF.R.U32.HI R13, RZ, 0x8, R46 ;  /* 0x00000008ff0d7819 */ /* 0x000fe4000001162e */
[----:B------:R-:W-:Y:S02]  /*69da0*/  SHF.R.U32.HI R27, RZ, 0x8, R41 ;  /* 0x00000008ff1b7819 */ /* 0x000fe40000011629 */
[----:B0-----:R-:W-:Y:S02]  /*69db0*/  IADD3 R50, P3, R32, R3, RZ ;  /* 0x0000000320327210 */ /* 0x001fe40007f7e0ff */
[----:B------:R-:W-:Y:S02]  /*69dc0*/  SHF.R.U32.HI R28, RZ, 0x8, R40 ;  /* 0x00000008ff1c7819 */ /* 0x000fe40000011628 */
[----:B------:R-:W-:Y:S01]  /*69dd0*/  LOP3.LUT R13, R13, 0xffff, RZ, 0xc0, !PT ;  /* 0x0000ffff0d0d7812 */ /* 0x000fe200078ec0ff */
[----:B------:R-:W-:Y:S01]  /*69de0*/  IMAD.X R51, R9, 0x1, R4, P3 ;  /* 0x0000000109337824 */ /* 0x000fe200018e0604 */
[----:B------:R-:W-:-:S02]  /*69df0*/  LOP3.LUT R27, R27, 0xffff, RZ, 0xc0, !PT ;  /* 0x0000ffff1b1b7812 */ /* 0x000fc400078ec0ff */
[----:B------:R-:W-:Y:S02]  /*69e00*/  IADD3 R30, P3, R32, R5, RZ ;  /* 0x00000005201e7210 */ /* 0x000fe40007f7e0ff */
[----:B------:R-:W-:Y:S02]  /*69e10*/  LOP3.LUT R28, R28, 0xffff, RZ, 0xc0, !PT ;  /* 0x0000ffff1c1c7812 */ /* 0x000fe400078ec0ff */
[----:B------:R-:W-:Y:S01]  /*69e20*/  PRMT R27, R13, 0x3340, R27 ;  /* 0x000033400d1b7816 */ /* 0x000fe2000000001b */
[----:B------:R-:W-:Y:S01]  /*69e30*/  IMAD.X R31, R9, 0x1, R7, P3 ;  /* 0x00000001091f7824 */ /* 0x000fe200018e0607 */
[----:B------:R-:W-:Y:S02]  /*69e40*/  PRMT R13, R28, 0x3340, R0 ;  /* 0x000033401c0d7816 */ /* 0x000fe40000000000 */
[----:B------:R-:W-:Y:S01]  /*69e50*/  IADD3 R28, P3, R32, R6, RZ ;  /* 0x00000006201c7210 */ /* 0x000fe20007f7e0ff */
[----:B------:R0:W-:Y:S01]  /*69e60*/  STL.64 [R1+0x23c0], R50 ;  /* 0x0023c03201007387 */ /* 0x0001e20000100a00 */
[----:B------:R-:W-:-:S03]  /*69e70*/  SHF.R.U32.HI R12, RZ, 0x8, R47 ;  /* 0x00000008ff0c7819 */ /* 0x000fc6000001162f */
[----:B------:R-:W2:Y:S01]  /*69e80*/  LDL.LU R49, [R1+0x530] ;  /* 0x0005300001317983 */ /* 0x000ea20000300800 */
[----:B------:R-:W-:Y:S01]  /*69e90*/  IMAD.X R29, R9, 0x1, R8, P3 ;  /* 0x00000001091d7824 */ /* 0x000fe200018e0608 */
[----:B------:R-:W-:Y:S02]  /*69ea0*/  LOP3.LUT R12, R12, 0xffff, RZ, 0xc0, !PT ;  /* 0x0000ffff0c0c7812 */ /* 0x000fe400078ec0ff */
[----:B0-----:R-:W2:Y:S04]  /*69eb0*/  LDL.LU R50, [R1+0x534] ;  /* 0x0005340001327983 */ /* 0x001ea80000300800 */
[----:B------:R-:W3:Y:S04]  /*69ec0*/  LDL.LU R51, [R1+0x538] ;  /* 0x0005380001337983 */ /* 0x000ee80000300800 */
[----:B------:R-:W3:Y:S04]  /*69ed0*/  LDL.LU R46, [R1+0x53c] ;  /* 0x00053c00012e7983 */ /* 0x000ee80000300800 */
[----:B------:R-:W4:Y:S01]  /*69ee0*/  LDL.LU R47, [R1+0x11e8] ;  /* 0x0011e800012f7983 */ /* 0x000f220000300800 */
[----:B------:R-:W-:-:S03]  /*69ef0*/  SHF.R.S32.HI R9, RZ, 0x1f, R35 ;  /* 0x0000001fff097819 */ /* 0x000fc60000011423 */
[----:B------:R-:W2:Y:S04]  /*69f00*/  LDL.LU R40, [R1+0x234] ;  /* 0x0002340001287983 */ /* 0x000ea80000300800 */
[----:B------:R-:W-:Y:S01]  /*69f10*/  STL.64 [R1+0x23b8], R30 ;  /* 0x0023b81e01007387 */ /* 0x000fe20000100a00 */
[----:B------:R-:W-:-:S03]  /*69f20*/  PRMT R12, R12, 0x3340, R0 ;  /* 0x000033400c0c7816 */ /* 0x000fc60000000000 */
[----:B------:R0:W-:Y:S01]  /*69f30*/  STL.64 [R1+0x23b0], R28 ;  /* 0x0023b01c01007387 */ /* 0x0001e20000100a00 */
[----:B------:R-:W-:-:S03]  /*69f40*/  PRMT R12, R15, 0x5410, R12 ;  /* 0x000054100f0c7816 */ /* 0x000fc6000000000c */
[----:B------:R-:W4:Y:S01]  /*69f50*/  LDL.LU R41, [R1+0x230] ;  /* 0x0002300001297983 */ /* 0x000f220000300800 */
[----:B0-----:R-:W-:-:S05]  /*69f60*/  IADD3 R28, P3, R35, R0, RZ ;  /* 0x00000000231c7210 */ /* 0x001fca0007f7e0ff */
[----:B------:R-:W-:Y:S01]  /*69f70*/  IMAD.X R29, R9, 0x1, R2, P3 ;  /* 0x00000001091d7824 */ /* 0x000fe200018e0602 */
[----:B------:R-:W-:-:S04]  /*69f80*/  PRMT R12, R12, 0x5210, R42 ;  /* 0x000052100c0c7816 */ /* 0x000fc8000000002a */
[----:B------:R-:W-:Y:S01]  /*69f90*/  STL.64 [R1+0x23a8], R28 ;  /* 0x0023a81c01007387 */ /* 0x000fe20000100a00 */
[----:B------:R-:W-:-:S03]  /*69fa0*/  NOP ;  /* 0x0000000000007918 */ /* 0x000fc60000000000 */
[----:B------:R-:W4:Y:S01]  /*69fb0*/  LDL.LU R42, [R1+0x21c] ;  /* 0x00021c00012a7983 */ /* 0x000f220000300800 */
[----:B------:R-:W-:-:S03]  /*69fc0*/  LOP3.LUT R11, R11, 0xffff, RZ, 0xc0, !PT ;  /* 0x0000ffff0b0b7812 */ /* 0x000fc600078ec0ff */
[----:B------:R-:W0:Y:S01]  /*69fd0*/  LDS.128 R28, [R61] ;  /* 0x000000003d1c7984 */ /* 0x000e220000000c00 */
[----:B------:R-:W-:-:S04]  /*69fe0*/  PRMT R11, R11, 0x3340, R0 ;  /* 0x000033400b0b7816 */ /* 0x000fc80000000000 */
[----:B------:R-:W-:Y:S02]  /*69ff0*/  PRMT R11, R26, 0x5410, R11 ;  /* 0x000054101a0b7816 */ /* 0x000fe4000000000b */
[----:B------:R-:W-:Y:S02]  /*6a000*/  IADD3 R26, P3, R35, R3, RZ ;  /* 0x00000003231a7210 */ /* 0x000fe40007f7e0ff */
[----:B------:R-:W-:-:S03]  /*6a010*/  PRMT R15, R27, 0x5410, R13 ;  /* 0x000054101b0f7816 */ /* 0x000fc6000000000d */
[----:B------:R-:W-:Y:S01]  /*6a020*/  IMAD.X R27, R9, 0x1, R4, P3 ;  /* 0x00000001091b7824 */ /* 0x000fe200018e0604 */
[----:B------:R-:W-:-:S04]  /*6a030*/  PRMT R10, R14, 0x5410, R10 ;  /* 0x000054100e0a7816 */ /* 0x000fc8000000000a */
[----:B------:R1:W-:Y:S01]  /*6a040*/  STL.64 [R1+0x23d8], R26 ;  /* 0x0023d81a01007387 */ /* 0x0003e20000100a00 */
[----:B------:R-:W-:Y:S02]  /*6a050*/  PRMT R14, R10, 0x5210, R52 ;  /* 0x000052100a0e7816 */ /* 0x000fe40000000034 */
[----:B-1----:R-:W-:-:S05]  /*6a060*/  IADD3 R26, P3, R35, R5, RZ ;  /* 0x00000005231a7210 */ /* 0x002fca0007f7e0ff */
[----:B------:R-:W-:Y:S01]  /*6a070*/  IMAD.X R27, R9, 0x1, R7, P3 ;  /* 0x00000001091b7824 */ /* 0x000fe200018e0607 */
[----:B------:R-:W-:Y:S02]  /*6a080*/  IADD3 R10, P3, R35, R6, RZ ;  /* 0x00000006230a7210 */ /* 0x000fe40007f7e0ff */
[----:B------:R-:W-:Y:S02]  /*6a090*/  PRMT R13, R11, 0x5210, R53 ;  /* 0x000052100b0d7816 */ /* 0x000fe40000000035 */
[----:B------:R-:W-:Y:S01]  /*6a0a0*/  PRMT R15, R15, 0x5210, R48 ;  /* 0x000052100f0f7816 */ /* 0x000fe20000000030 */
[----:B------:R-:W-:Y:S01]  /*6a0b0*/  IMAD.X R11, R9, 0x1, R8, P3 ;  /* 0x00000001090b7824 */ /* 0x000fe200018e0608 */
[----:B------:R1:W-:Y:S01]  /*6a0c0*/  STL.64 [R1+0x2400], R26 ;  /* 0x0024001a01007387 */ /* 0x0003e20000100a00 */
[----:B------:R-:W-:Y:S01]  /*6a0d0*/  F2FP.SATFINITE.E5M2.F32.PACK_AB_MERGE_C R21, R21, R17, RZ ;  /* 0x000000111515723e */ /* 0x000fe200048060ff */
[----:B------:R-:W-:Y:S02]  /*6a0e0*/  NOP ;  /* 0x0000000000007918 */ /* 0x000fe40000000000 */
[----:B------:R-:W-:Y:S01]  /*6a0f0*/  STL.64 [R1+0x23f8], R10 ;  /* 0x0023f80a01007387 */ /* 0x000fe20000100a00 */
[----:B------:R-:W-:-:S03]  /*6a100*/  F2FP.SATFINITE.E5M2.F32.PACK_AB_MERGE_C R17, R54, R59, RZ ;  /* 0x0000003b3611723e */ /* 0x000fc600048060ff */
[----:B------:R-:W-:Y:S04]  /*6a110*/  STSM.16.M88.4 [R61], R12 ;  /* 0x0000000c3d007844 */ /* 0x000fe80000000200 */
[----:B0-----:R0:W-:Y:S01]  /*6a120*/  STL.64 [R1+0x4a0], R28 ;  /* 0x0004a01c01007387 */ /* 0x0011e20000100a00 */
[----:B------:R-:W-:-:S03]  /*6a130*/  LOP3.LUT R33, R21, 0xffff, RZ, 0xc0, !PT ;  /* 0x0000ffff15217812 */ /* 0x000fc600078ec0ff */
[----:B------:R0:W-:Y:S01]  /*6a140*/  STL.64 [R1+0x4a8], R30 ;  /* 0x0004a81e01007387 */ /* 0x0001e20000100a00 */
[----:B------:R-:W-:Y:S02]  /*6a150*/  F2FP.SATFINITE.E5M2.F32.PACK_AB_MERGE_C R20, R20, R18, RZ ;  /* 0x000000121414723e */ /* 0x000fe400048060ff */
[----:B------:R-:W-:Y:S01]  /*6a160*/  PRMT R9, R33, 0x3340, R0 ;  /* 0x0000334021097816 */ /* 0x000fe20000000000 */
[----:B-1----:R-:W4:Y:S01]  /*6a170*/  LDL.LU R26, [R1+0x254] ;  /* 0x00025400011a7983 */ /* 0x002f220000300800 */
[----:B0-----:R-:W-:Y:S02]  /*6a180*/  LOP3.LUT R28, R25, 0xffff, RZ, 0xc0, !PT ;  /* 0x0000ffff191c7812 */ /* 0x001fe400078ec0ff */
[----:B------:R-:W-:Y:S01]  /*6a190*/  LOP3.LUT R55, R20, 0xffff, RZ, 0xc0, !PT ;  /* 0x0000ffff14377812 */ /* 0x000fe200078ec0ff */
[----:B------:R-:W4:Y:S01]  /*6a1a0*/  LDL.LU R25, [R1+0x25c] ;  /* 0x00025c0001197983 */ /* 0x000f220000300800 */
[----:B------:R-:W-:Y:S02]  /*6a1b0*/  LOP3.LUT R31, R24, 0xffff, RZ, 0xc0, !PT ;  /* 0x0000ffff181f7812 */ /* 0x000fe400078ec0ff */
[----:B------:R-:W-:Y:S01]  /*6a1c0*/  F2FP.SATFINITE.E5M2.F32.PACK_AB_MERGE_C R19, R56, R19, RZ ;  /* 0x000000133813723e */ /* 0x000fe200048060ff */
[----:B------:R-:W4:Y:S01]  /*6a1d0*/  LDL.LU R24, [R1+0x1074] ;  /* 0x0010740001187983 */ /* 0x000f220000300800 */
[----:B------:R-:W-:-:S02]  /*6a1e0*/  LOP3.LUT R27, R23, 0xffff, RZ, 0xc0, !PT ;  /* 0x0000ffff171b7812 */ /* 0x000fc400078ec0ff */
[----:B------:R-:W-:Y:S01]  /*6a1f0*/  LOP3.LUT R32, R19, 0xffff, RZ, 0xc0, !PT ;  /* 0x0000ffff13207812 */ /* 0x000fe200078ec0ff */
[----:B------:R-:W4:Y:S01]  /*6a200*/  LDL.LU R23, [R1+0x107c] ;  /* 0x00107c0001177983 */ /* 0x000f220000300800 */
[----:B------:R-:W-:Y:S02]  /*6a210*/  F2FP.SATFINITE.E5M2.F32.PACK_AB_MERGE_C R18, R58, R57, RZ ;  /* 0x000000393a12723e */ /* 0x000fe400048060ff */
[----:B------:R-:W-:Y:S01]  /*6a220*/  LOP3.LUT R34, R22, 0xffff, RZ, 0xc0, !PT ;  /* 0x0000ffff16227812 */ /* 0x000fe200078ec0ff */
[----:B------:R-:W4:Y:S01]  /*6a230*/  LDL.LU R21, [R1+0xebc] ;  /* 0x000ebc0001157983 */ /* 0x000f220000300800 */
[----:B------:R-:W-:-:S03]  /*6a240*/  LOP3.LUT R53, R18, 0xffff, RZ, 0xc0, !PT ;  /* 0x0000ffff12357812 */ /* 0x000fc600078ec0ff */
[----:B------:R-:W4:Y:S04]  /*6a250*/  LDL.LU R20, [R1+0xcf4] ;  /* 0x000cf40001147983 */ /* 0x000f280000300800 */
[----:B------:R-:W4:Y:S04]  /*6a260*/  LDL.LU R19, [R1+0xcfc] ;  /* 0x000cfc0001137983 */ /* 0x000f280000300800 */
[----:B------:R-:W4:Y:S04]  /*6a270*/  LDL.LU R56, [R1+0xb20] ;  /* 0x000b200001387983 */ /* 0x000f280000300800 */
[----:B------:R-:W4:Y:S04]  /*6a280*/  LDL.LU R57, [R1+0xb24] ;  /* 0x000b240001397983 */ /* 0x000f280000300800 */
[----:B------:R-:W4:Y:S04]  /*6a290*/  LDL.LU R18, [R1+0xcf8] ;  /* 0x000cf80001127983 */ /* 0x000f280000300800 */
[----:B------:R-:W4:Y:S01]  /*6a2a0*/  LDL.LU R22, [R1+0xeb4] ;  /* 0x000eb40001167983 */ /* 0x000f220000300800 */
[----:B---3--:R-:W-:Y:S01]  /*6a2b0*/  F2FP.SATFINITE.E5M2.F32.PACK_AB_MERGE_C R10, R46, R51, RZ ;  /* 0x000000332e0a723e */ /* 0x008fe200048060ff */
[----:B------:R-:W-:Y:S01]  /*6a2c0*/  IMAD.MOV.U32 R51, RZ, RZ, R43 ;  /* 0x000000ffff337224 */ /* 0x000fe200078e002b */
[----:B--2---:R-:W-:-:S02]  /*6a2d0*/  LOP3.LUT R35, R40, 0xffff, RZ, 0xc0, !PT ;  /* 0x0000ffff28237812 */ /* 0x004fc400078ec0ff */
[----:B----4-:R-:W-:Y:S02]  /*6a2e0*/  LOP3.LUT R29, R41, 0xffff, RZ, 0xc0, !PT ;  /* 0x0000ffff291d7812 */ /* 0x010fe400078ec0ff */
[----:B------:R-:W-:-:S04]  /*6a2f0*/  LOP3.LUT R30, R47, 0xffff, RZ, 0xc0, !PT ;  /* 0x0000ffff2f1e7812 */ /* 0x000fc800078ec0ff */
[----:B------:R-:W-:Y:S02]  /*6a300*/  PRMT R12, R30, 0x3340, R28 ;  /* 0x000033401e0c7816 */ /* 0x000fe4000000001c */
[----:B------:R-:W-:Y:S01]  /*6a310*/  LOP3.LUT R54, R42, 0xffff, RZ, 0xc0, !PT ;  /* 0x0000ffff2a367812 */ /* 0x000fe200078ec0ff */
[----:B------:R-:W-:Y:S01]  /*6a320*/  NOP ;  /* 0x0000000000007918 */ /* 0x000fe20000000000 */
[----:B------:R-:W0:Y:S01]  /*6a330*/  LDS.128 R40, [R61] ;  /* 0x000000003d287984 */ /* 0x000e220000000c00 */
[----:B------:R-:W-:Y:S02]  /*6a340*/  PRMT R12, R12, 0x5410, R9 ;  /* 0x000054100c0c7816 */ /* 0x000fe40000000009 */
[----:B------:R-:W-:Y:S02]  /*6a350*/  PRMT R9, R55, 0x3340, R0 ;  /* 0x0000334037097816 */ /* 0x000fe40000000000 */
[----:B------:R-:W-:Y:S02]  /*6a360*/  PRMT R13, R35, 0x3340, R31 ;  /* 0x00003340230d7816 */ /* 0x000fe4000000001f */
[----:B------:R-:W-:-:S02]  /*6a370*/  PRMT R14, R29, 0x3340, R27 ;  /* 0x000033401d0e7816 */ /* 0x000fc4000000001b */
[----:B------:R-:W-:Y:S02]  /*6a380*/  PRMT R13, R13, 0x5410, R9 ;  /* 0x000054100d0d7816 */ /* 0x000fe40000000009 */
[--C-:B------:R-:W-:Y:S02]  /*6a390*/  PRMT R9, R32, 0x3340, R0.reuse ;  /* 0x0000334020097816 */ /* 0x100fe40000000000 */
[----:B------:R-:W-:Y:S02]  /*6a3a0*/  F2FP.SATFINITE.E5M2.F32.PACK_AB_MERGE_C R11, R50, R49, RZ ;  /* 0x00000031320b723e */ /* 0x000fe400048060ff */
[----:B------:R-:W-:Y:S02]  /*6a3b0*/  PRMT R14, R14, 0x5410, R9 ;  /* 0x000054100e0e7816 */ /* 0x000fe40000000009 */
[----:B------:R-:W-:Y:S02]  /*6a3c0*/  PRMT R9, R53, 0x3340, R0 ;  /* 0x0000334035097816 */ /* 0x000fe40000000000 */
[----:B------:R-:W-:-:S02]  /*6a3d0*/  PRMT R15, R54, 0x3340, R34 ;  /* 0x00003340360f7816 */ /* 0x000fc40000000022 */
[----:B------:R-:W-:Y:S02]  /*6a3e0*/  LOP3.LUT R49, R17, 0xffff, RZ, 0xc0, !PT ;  /* 0x0000ffff11317812 */ /* 0x000fe400078ec0ff */
[----:B------:R-:W-:Y:S01]  /*6a3f0*/  PRMT R9, R15, 0x5410, R9 ;  /* 0x000054100f097816 */ /* 0x000fe20000000009 */
[----:B------:R-:W2:Y:S01]  /*6a400*/  LDL.LU R17, [R1+0xcf0] ;  /* 0x000cf00001117983 */ /* 0x000ea20000300800 */
[----:B------:R-:W-:Y:S02]  /*6a410*/  LOP3.LUT R50, R16, 0xffff, RZ, 0xc0, !PT ;  /* 0x0000ffff10327812 */ /* 0x000fe400078ec0ff */
[----:B------:R-:W-:Y:S01]  /*6a420*/  LOP3.LUT R52, R11, 0xffff, RZ, 0xc0, !PT ;  /* 0x0000ffff0b347812 */ /* 0x000fe200078ec0ff */
[----:B------:R-:W3:Y:S01]  /*6a430*/  LDL.LU R16, [R1+0xeb8] ;  /* 0x000eb80001107983 */ /* 0x000ee20000300800 */
[----:B------:R-:W-:-:S03]  /*6a440*/  LOP3.LUT R48, R10, 0xffff, RZ, 0xc0, !PT ;  /* 0x0000ffff0a307812 */ /* 0x000fc600078ec0ff */
[----:B------:R-:W4:Y:S01]  /*6a450*/  LDL.LU R11, [R1+0xeb0] ;  /* 0x000eb000010b7983 */ /* 0x000f220000300800 */
[----:B------:R-:W-:Y:S02]  /*6a460*/  PRMT R12, R12, 0x4210, R49 ;  /* 0x000042100c0c7816 */ /* 0x000fe40000000031 */
[----:B------:R-:W-:Y:S01]  /*6a470*/  PRMT R13, R13, 0x4210, R50 ;  /* 0x000042100d0d7816 */ /* 0x000fe20000000032 */
[----:B------:R-:W2:Y:S01]  /*6a480*/  LDL.LU R10, [R1+0x1078] ;  /* 0x00107800010a7983 */ /* 0x000ea20000300800 */
[----:B------:R-:W-:Y:S02]  /*6a490*/  PRMT R14, R14, 0x4210, R52 ;  /* 0x000042100e0e7816 */ /* 0x000fe40000000034 */
[----:B------:R-:W-:Y:S01]  /*6a4a0*/  PRMT R15, R9, 0x4210, R48 ;  /* 0x00004210090f7816 */ /* 0x000fe20000000030 */
[----:B0-----:R-:W-:Y:S01]  /*6a4b0*/  STL.64 [R1+0x490], R40 ;  /* 0x0004902801007387 */ /* 0x001fe20000100a00 */
[----:B------:R-:W-:-:S03]  /*6a4c0*/  NOP ;  /* 0x0000000000007918 */ /* 0x000fc60000000000 */
[----:B------:R0:W-:Y:S04]  /*6a4d0*/  STL.64 [R1+0x498], R42 ;  /* 0x0004982a01007387 */ /* 0x0001e80000100a00 */
[----:B------:R1:W-:Y:S04]  /*6a4e0*/  STSM.16.M88.4 [R61], R12 ;  /* 0x0000000c3d007844 */ /* 0x0003e80000000200 */
[----:B0-----:R-:W3:Y:S04]  /*6a4f0*/  LDL.LU.64 R42, [R1+0x2c28] ;  /* 0x002c2800012a7983 */ /* 0x001ee80000300a00 */
[----:B------:R-:W3:Y:S04]  /*6a500*/  LDL.LU.64 R40, [R1+0x2c20] ;  /* 0x002c200001287983 */ /* 0x000ee80000300a00 */
[----:B------:R-:W3:Y:S04]  /*6a510*/  LDL.LU R58, [R1+0xb28] ;  /* 0x000b2800013a7983 */ /* 0x000ee80000300800 */
[----:B------:R-:W3:Y:S04]  /*6a520*/  LDL.LU R59, [R1+0xb2c] ;  /* 0x000b2c00013b7983 */ /* 0x000ee80000300800 */
[----:B-1----:R-:W3:Y:S04]  /*6a530*/  LDL.LU R13, [R1+0x250] ;  /* 0x00025000010d7983 */ /* 0x002ee80000300800 */
[----:B------:R-:W3:Y:S04]  /*6a540*/  LDL.LU R14, [R1+0x258] ;  /* 0x00025800010e7983 */ /* 0x000ee80000300800 */
[----:B------:R-:W3:Y:S01]  /*6a550*/  LDL.LU R15, [R1+0x1070] ;  /* 0x00107000010f7983 */ /* 0x000ee20000300800 */
[----:B------:R-:W-:-:S02]  /*6a560*/  SHF.R.S32.HI R9, RZ, 0x1f, R38 ;  /* 0x0000001fff097819 */ /* 0x000fc40000011426 */
[----:B------:R-:W-:-:S05]  /*6a570*/  IADD3 R46, P3, R38, R0, RZ ;  /* 0x00000000262e7210 */ /* 0x000fca0007f7e0ff */
[----:B------:R-:W-:Y:S01]  /*6a580*/  IMAD.X R47, R9, 0x1, R2, P3 ;  /* 0x00000001092f7824 */ /* 0x000fe200018e0602 */
[----:B------:R-:W-:-:S04]  /*6a590*/  IADD3 R12, P3, R38, R3, RZ ;  /* 0x00000003260c7210 */ /* 0x000fc80007f7e0ff */
[----:B------:R0:W-:Y:S04]  /*6a5a0*/  STL.64 [R1+0x2260], R46 ;  /* 0x0022602e01007387 */ /* 0x0001e80000100a00 */
[----:B0-----:R-:W3:Y:S01]  /*6a5b0*/  LDL.LU.64 R46, [R1+0x2c18] ;  /* 0x002c1800012e7983 */ /* 0x001ee20000300a00 */
[----:B------:R-:W-:Y:S02]  /*6a5c0*/  F2FP.SATFINITE.E5M2.F32.PACK_AB_MERGE_C R19, R19, R18, RZ ;  /* 0x000000121313723e */ /* 0x000fe400048060ff */
[----:B------:R-:W-:Y:S01]  /*6a5d0*/  F2FP.SATFINITE.E5M2.F32.PACK_AB_MERGE_C R18, R57, R56, RZ ;  /* 0x000000383912723e */ /* 0x000fe200048060ff */
[----:B------:R-:W-:Y:S01]  /*6a5e0*/  NOP ;  /* 0x0000000000007918 */ /* 0x000fe20000000000 */
[----:B--2---:R-:W-:Y:S02]  /*6a5f0*/  F2FP.SATFINITE.E5M2.F32.PACK_AB_MERGE_C R23, R23, R10, RZ ;  /* 0x0000000a1717723e */ /* 0x004fe400048060ff */
[----:B----4-:R-:W-:-:S02]  /*6a600*/  F2FP.SATFINITE.E5M2.F32.PACK_AB_MERGE_C R22, R22, R11, RZ ;  /* 0x0000000b1616723e */ /* 0x010fc400048060ff */
[----:B---3--:R-:W-:Y:S01]  /*6a610*/  F2FP.SATFINITE.E5M2.F32.PACK_AB_MERGE_C R26, R26, R13, RZ ;  /* 0x0000000d1a1a723e */ /* 0x008fe200048060ff */
[----:B------:R-:W-:-:S05]  /*6a620*/  IMAD.X R13, R9, 0x1, R4, P3 ;  /* 0x00000001090d7824 */ /* 0x000fca00018e0604 */
[----:B------:R0:W-:Y:S02]  /*6a630*/  STL.64 [R1+0x2218], R12 ;  /* 0x0022180c01007387 */ /* 0x0001e40000100a00 */
[----:B0-----:R-:W-:-:S05]  /*6a640*/  IADD3 R12, P3, R38, R5, RZ ;  /* 0x00000005260c7210 */ /* 0x001fca0007f7e0ff */
[----:B------:R-:W-:-:S05]  /*6a650*/  IMAD.X R13, R9, 0x1, R7, P3 ;  /* 0x00000001090d7824 */ /* 0x000fca00018e0607 */
[----:B------:R0:W-:Y:S02]  /*6a660*/  STL.64 [R1+0x21b8], R12 ;  /* 0x0021b80c01007387 */ /* 0x0001e40000100a00 */
[----:B0-----:R-:W-:-:S05]  /*6a670*/  IADD3 R12, P3, R38, R6, RZ ;  /* 0x00000006260c7210 */ /* 0x001fca0007f7e0ff */
[----:B------:R-:W-:Y:S01]  /*6a680*/  IMAD.X R13, R9, 0x1, R8, P3 ;  /* 0x00000001090d7824 */ /* 0x000fe200018e0608 */
[----:B------:R-:W-:Y:S02]  /*6a690*/  SHF.R.S32.HI R9, RZ, 0x1f, R37 ;  /* 0x0000001fff097819 */ /* 0x000fe40000011425 */
[----:B------:R-:W-:-:S05]  /*6a6a0*/  IADD3 R10, P3, R37, R0, RZ ;  /* 0x00000000250a7210 */ /* 0x000fca0007f7e0ff */
[----:B------:R-:W-:Y:S01]  /*6a6b0*/  IMAD.X R11, R9, 0x1, R2, P3 ;  /* 0x00000001090b7824 */ /* 0x000fe200018e0602 */
[----:B------:R-:W-:Y:S04]  /*6a6c0*/  STL.64 [R1+0x21b0], R12 ;  /* 0x0021b00c01007387 */ /* 0x000fe80000100a00 */
[----:B------:R0:W-:Y:S01]  /*6a6d0*/  STL.64 [R1+0x20c0], R10 ;  /* 0x0020c00a01007387 */ /* 0x0001e20000100a00 */
[----:B------:R-:W-:Y:S02]  /*6a6e0*/  F2FP.SATFINITE.E5M2.F32.PACK_AB_MERGE_C R21, R21, R16, RZ ;  /* 0x000000101515723e */ /* 0x000fe400048060ff */
[----:B0-----:R-:W-:-:S05]  /*6a6f0*/  IADD3 R10, P3, R37, R3, RZ ;  /* 0x00000003250a7210 */ /* 0x001fca0007f7e0ff */
[----:B------:R-:W-:Y:S01]  /*6a700*/  IMAD.X R11, R9, 0x1, R4, P3 ;  /* 0x00000001090b7824 */ /* 0x000fe200018e0604 */
[----:B------:R-:W-:-:S04]  /*6a710*/  SHF.R.U32.HI R16, RZ, 0x8, R28 ;  /* 0x00000008ff107819 */ /* 0x000fc8000001161c */
[----:B------:R0:W-:Y:S01]  /*6a720*/  STL.64 [R1+0x2090], R10 ;  /* 0x0020900a01007387 */ /* 0x0001e20000100a00 */
[----:B------:R-:W-:Y:S02]  /*6a730*/  IADD3 R12, P3, R37, R5, RZ ;  /* 0x00000005250c7210 */ /* 0x000fe40007f7e0ff */
[----:B------:R-:W-:Y:S02]  /*6a740*/  LOP3.LUT R16, R16, 0xffff, RZ, 0xc0, !PT ;  /* 0x0000ffff10107812 */ /* 0x000fe400078ec0ff */
[----:B0-----:R-:W-:-:S04]  /*6a750*/  SHF.R.U32.HI R10, RZ, 0x8, R30 ;  /* 0x00000008ff0a7819 */ /* 0x001fc8000001161e */
[----:B------:R-:W-:Y:S01]  /*6a760*/  LOP3.LUT R10, R10, 0xffff, RZ, 0xc0, !PT ;  /* 0x0000ffff0a0a7812 */ /* 0x000fe200078ec0ff */
[----:B------:R-:W-:-:S03]  /*6a770*/  IMAD.X R13, R9, 0x1, R7, P3 ;  /* 0x00000001090d7824 */ /* 0x000fc600018e0607 */
        /* <DEDUP_REMOVED lines=13> */
[----:B------:R-:W-:Y:S01]  /*6a850*/  IADD3 R28, P3, R36, R3, RZ ;  /* 0x00000003241c7210 */ /* 0x000fe20007f7e0ff */
[----:B------:R0:W-:Y:S01]  /*6a860*/  STL.64 [R1+0x2080], R10 ;  /* 0x0020800a01007387 */ /* 0x0001e20000100a00 */
[----:B------:R-:W-:-:S02]  /*6a870*/  F2FP.SATFINITE.E5M2.F32.PACK_AB_MERGE_C R25, R25, R14, RZ ;  /* 0x0000000e1919723e */ /* 0x000fc400048060ff */
[----:B------:R-:W-:Y:S01]  /*6a880*/  SHF.R.U32.HI R14, RZ, 0x8, R27 ;  /* 0x00000008ff0e7819 */ /* 0x000fe2000001161b */
[----:B------:R-:W-:Y:S01]  /*6a890*/  STL.64 [R1+0x2068], R56 ;  /* 0x0020683801007387 */ /* 0x000fe20000100a00 */
[----:B------:R-:W-:Y:S02]  /*6a8a0*/  SHF.R.U32.HI R27, RZ, 0x8, R34 ;  /* 0x00000008ff1b7819 */ /* 0x000fe40000011622 */
[----:B0-----:R-:W-:Y:S01]  /*6a8b0*/  SHF.R.U32.HI R10, RZ, 0x8, R29 ;  /* 0x00000008ff0a7819 */ /* 0x001fe2000001161d */
[----:B------:R-:W-:Y:S01]  /*6a8c0*/  IMAD.X R29, R9, 0x1, R4, P3 ;  /* 0x00000001091d7824 */ /* 0x000fe200018e0604 */
[----:B------:R-:W-:-:S04]  /*6a8d0*/  SHF.R.U32.HI R13, RZ, 0x8, R54 ;  /* 0x00000008ff0d7819 */ /* 0x000fc80000011636 */
[----:B------:R0:W-:Y:S01]  /*6a8e0*/  STL.64 [R1+0x2040], R28 ;  /* 0x0020401c01007387 */ /* 0x0001e20000100a00 */
[----:B------:R-:W-:Y:S02]  /*6a8f0*/  LOP3.LUT R13, R13, 0xffff, RZ, 0xc0, !PT ;  /* 0x0000ffff0d0d7812 */ /* 0x000fe400078ec0ff */
[----:B------:R-:W-:Y:S02]  /*6a900*/  LOP3.LUT R27, R27, 0xffff, RZ, 0xc0, !PT ;  /* 0x0000ffff1b1b7812 */ /* 0x000fe400078ec0ff */
[----:B------:R-:W-:Y:S02]  /*6a910*/  IADD3 R30, P3, R36, R5, RZ ;  /* 0x00000005241e7210 */ /* 0x000fe40007f7e0ff */
[----:B0-----:R-:W-:-:S04]  /*6a920*/  SHF.R.U32.HI R28, RZ, 0x8, R53 ;  /* 0x00000008ff1c7819 */ /* 0x001fc80000011635 */
[----:B------:R-:W-:Y:S01]  /*6a930*/  LOP3.LUT R28, R28, 0xffff, RZ, 0xc0, !PT ;  /* 0x0000ffff1c1c7812 */ /* 0x000fe200078ec0ff */
[----:B------:R-:W-:Y:S01]  /*6a940*/  IMAD.X R31, R9, 0x1, R7, P3 ;  /* 0x00000001091f7824 */ /* 0x000fe200018e0607 */
[----:B------:R-:W-:Y:S02]  /*6a950*/  PRMT R27, R13, 0x3340, R27 ;  /* 0x000033400d1b7816 */ /* 0x000fe4000000001b */
[----:B------:R-:W-:Y:S02]  /*6a960*/  PRMT R13, R28, 0x3340, R0 ;  /* 0x000033401c0d7816 */ /* 0x000fe40000000000 */
[----:B------:R-:W-:Y:S01]  /*6a970*/  IADD3 R28, P3, R36, R6, RZ ;  /* 0x00000006241c7210 */ /* 0x000fe20007f7e0ff */
[----:B------:R0:W-:Y:S04]  /*6a980*/  STL.64 [R1+0x2038], R30 ;  /* 0x0020381e01007387 */ /* 0x0001e80000100a00 */
[----:B------:R-:W-:Y:S01]  /*6a990*/  IMAD.X R29, R9, 0x1, R8, P3 ;  /* 0x00000001091d7824 */ /* 0x000fe200018e0608 */
[----:B------:R-:W2:Y:S01]  /*6a9a0*/  LDL.LU R38, [R1+0x950] ;  /* 0x0009500001267983 */ /* 0x000ea20000300800 */
[----:B------:R-:W-:-:S03]  /*6a9b0*/  F2FP.SATFINITE.E5M2.F32.PACK_AB_MERGE_C R20, R20, R17, RZ ;  /* 0x000000111414723e */ /* 0x000fc600048060ff */
[----:B------:R-:W2:Y:S01]  /*6a9c0*/  LDL.LU R56, [R1+0x954] ;  /* 0x0009540001387983 */ /* 0x000ea20000300800 */
[----:B------:R-:W-:-:S03]  /*6a9d0*/  F2FP.SATFINITE.E5M2.F32.PACK_AB_MERGE_C R17, R59, R58, RZ ;  /* 0x0000003a3b11723e */ /* 0x000fc600048060ff */
[----:B------:R1:W-:Y:S01]  /*6a9e0*/  STL.64 [R1+0x2030], R28 ;  /* 0x0020301c01007387 */ /* 0x0003e20000100a00 */
[----:B------:R-:W-:-:S03]  /*6a9f0*/  IMAD.MOV.U32 R37, RZ, RZ, R52 ;  /* 0x000000ffff257224 */ /* 0x000fc600078e0034 */
[----:B------:R-:W3:Y:S04]  /*6aa00*/  LDL.LU R57, [R1+0x958] ;  /* 0x0009580001397983 */ /* 0x000ee80000300800 */
[----:B------:R-:W3:Y:S04]  /*6aa10*/  LDL.LU R58, [R1+0x95c] ;  /* 0x00095c00013a7983 */ /* 0x000ee80000300800 */
[----:B------:R-:W4:Y:S04]  /*6aa20*/  LDL.LU R59, [R1+0x780] ;  /* 0x00078000013b7983 */ /* 0x000f280000300800 */
[----:B------:R-:W4:Y:S04]  /*6aa30*/  LDL.LU R52, [R1+0x784] ;  /* 0x0007840001347983 */ /* 0x000f280000300800 */
[----:B------:R-:W4:Y:S04]  /*6aa40*/  LDL.LU R53, [R1+0x788] ;  /* 0x0007880001357983 */ /* 0x000f280000300800 */
[----:B------:R-:W4:Y:S01]  /*6aa50*/  LDL.LU R54, [R1+0x78c] ;  /* 0x00078c0001367983 */ /* 0x000f220000300800 */
[----:B------:R-:W-:-:S02]  /*6aa60*/  LOP3.LUT R10, R10, 0xffff, RZ, 0xc0, !PT ;  /* 0x0000ffff0a0a7812 */ /* 0x000fc400078ec0ff */
[----:B------:R-:W-:Y:S01]  /*6aa70*/  LOP3.LUT R14, R14, 0xffff, RZ, 0xc0, !PT ;  /* 0x0000ffff0e0e7812 */ /* 0x000fe200078ec0ff */
[----:B0-----:R-:W-:-:S03]  /*6aa80*/  IMAD.MOV.U32 R30, RZ, RZ, R48 ;  /* 0x000000ffff1e7224 */ /* 0x001fc600078e0030 */
[----:B------:R-:W-:Y:S02]  /*6aa90*/  PRMT R14, R10, 0x3340, R14 ;  /* 0x000033400a0e7816 */ /* 0x000fe4000000000e */
[----:B------:R-:W-:Y:S01]  /*6aaa0*/  SHF.R.U32.HI R10, RZ, 0x8, R55 ;  /* 0x00000008ff0a7819 */ /* 0x000fe20000011637 */
[----:B------:R-:W-:Y:S01]  /*6aab0*/  IMAD.MOV.U32 R35, RZ, RZ, R49 ;  /* 0x000000ffff237224 */ /* 0x000fe200078e0031 */
[----:B------:R-:W4:Y:S01]  /*6aac0*/  LDL.LU R55, [R1+0x430] ;  /* 0x0004300001377983 */ /* 0x000f220000300800 */
[----:B------:R-:W-:Y:S01]  /*6aad0*/  SHF.R.U32.HI R12, RZ, 0x8, R33 ;  /* 0x00000008ff0c7819 */ /* 0x000fe20000011621 */
[----:B------:R-:W-:Y:S02]  /*6aae0*/  IMAD.MOV.U32 R33, RZ, RZ, R50 ;  /* 0x000000ffff217224 */ /* 0x000fe400078e0032 */
[----:B------:R-:W4:Y:S01]  /*6aaf0*/  LDL.LU R48, [R1+0x434] ;  /* 0x0004340001307983 */ /* 0x000f220000300800 */
[----:B------:R-:W-:-:S03]  /*6ab00*/  SHF.R.S32.HI R9, RZ, 0x1f, R39 ;  /* 0x0000001fff097819 */ /* 0x000fc60000011427 */
[----:B------:R-:W4:Y:S01]  /*6ab10*/  LDL.LU R49, [R1+0x438] ;  /* 0x0004380001317983 */ /* 0x000f220000300800 */
[----:B-1----:R-:W-:-:S03]  /*6ab20*/  IADD3 R28, P3, R39, R0, RZ ;  /* 0x00000000271c7210 */ /* 0x002fc60007f7e0ff */
[----:B------:R-:W4:Y:S02]  /*6ab30*/  LDL.LU R50, [R1+0x43c] ;  /* 0x00043c0001327983 */ /* 0x000f240000300800 */
[----:B------:R-:W-:-:S05]  /*6ab40*/  IMAD.X R29, R9, 0x1, R2, P3 ;  /* 0x00000001091d7824 */ /* 0x000fca00018e0602 */
[----:B------:R0:W-:Y:S01]  /*6ab50*/  STL.64 [R1+0x2060], R28 ;  /* 0x0020601c01007387 */ /* 0x0001e20000100a00 */
[----:B------:R-:W-:Y:S02]  /*6ab60*/  LOP3.LUT R10, R10, 0xffff, RZ, 0xc0, !PT ;  /* 0x0000ffff0a0a7812 */ /* 0x000fe400078ec0ff */
[----:B0-----:R-:W-:-:S05]  /*6ab70*/  IADD3 R28, P3, R39, R3, RZ ;  /* 0x00000003271c7210 */ /* 0x001fca0007f7e0ff */
[----:B------:R-:W-:Y:S01]  /*6ab80*/  IMAD.X R29, R9, 0x1, R4, P3 ;  /* 0x00000001091d7824 */ /* 0x000fe200018e0604 */
[----:B------:R-:W-:-:S04]  /*6ab90*/  PRMT R10, R10, 0x3340, R0 ;  /* 0x000033400a0a7816 */ /* 0x000fc80000000000 */
[----:B------:R0:W-:Y:S01]  /*6aba0*/  STL.64 [R1+0x2078], R28 ;  /* 0x0020781c01007387 */ /* 0x0001e20000100a00 */
[----:B------:R-:W-:Y:S02]  /*6abb0*/  PRMT R10, R15, 0x5410, R10 ;  /* 0x000054100f0a7816 */ /* 0x000fe4000000000a */
[----:B------:R-:W-:Y:S02]  /*6abc0*/  PRMT R15, R27, 0x5410, R13 ;  /* 0x000054101b0f7816 */ /* 0x000fe4000000000d */
[----:B0-----:R-:W-:-:S05]  /*6abd0*/  IADD3 R28, P3, R39, R5, RZ ;  /* 0x00000005271c7210 */ /* 0x001fca0007f7e0ff */
[----:B------:R-:W-:Y:S01]  /*6abe0*/  IMAD.X R29, R9, 0x1, R7, P3 ;  /* 0x00000001091d7824 */ /* 0x000fe200018e0607 */
[----:B------:R-:W-:-:S04]  /*6abf0*/  PRMT R15, R15, 0x5210, R30 ;  /* 0x000052100f0f7816 */ /* 0x000fc8000000001e */
[----:B------:R-:W-:Y:S04]  /*6ac00*/  STL.64 [R1+0x20b8], R28 ;  /* 0x0020b81c01007387 */ /* 0x000fe80000100a00 */
[----:B------:R-:W0:Y:S01]  /*6ac10*/  LDS.128 R28, [R61] ;  /* 0x000000003d1c7984 */ /* 0x000e220000000c00 */
[----:B------:R-:W-:-:S04]  /*6ac20*/  SHF.R.U32.HI R11, RZ, 0x8, R32 ;  /* 0x00000008ff0b7819 */ /* 0x000fc80000011620 */
[----:B------:R-:W-:-:S04]  /*6ac30*/  LOP3.LUT R11, R11, 0xffff, RZ, 0xc0, !PT ;  /* 0x0000ffff0b0b7812 */ /* 0x000fc800078ec0ff */
[----:B------:R-:W-:Y:S02]  /*6ac40*/  PRMT R11, R11, 0x3340, R0 ;  /* 0x000033400b0b7816 */ /* 0x000fe40000000000 */
[----:B------:R-:W-:Y:S02]  /*6ac50*/  PRMT R13, R10, 0x5210, R33 ;  /* 0x000052100a0d7816 */ /* 0x000fe40000000021 */
[----:B------:R-:W-:Y:S02]  /*6ac60*/  PRMT R11, R14, 0x5410, R11 ;  /* 0x000054100e0b7816 */ /* 0x000fe4000000000b */
[----:B------:R-:W-:Y:S02]  /*6ac70*/  IADD3 R10, P3, R39, R6, RZ ;  /* 0x00000006270a7210 */ /* 0x000fe40007f7e0ff */
[----:B------:R-:W-:-:S03]  /*6ac80*/  PRMT R14, R11, 0x5210, R37 ;  /* 0x000052100b0e7816 */ /* 0x000fc60000000025 */
[----:B------:R-:W-:Y:S01]  /*6ac90*/  IMAD.X R11, R9, 0x1, R8, P3 ;  /* 0x00000001090b7824 */ /* 0x000fe200018e0608 */
[----:B------:R-:W-:-:S04]  /*6aca0*/  SHF.R.S32.HI R9, RZ, 0x1f, R42 ;  /* 0x0000001fff097819 */ /* 0x000fc8000001142a */
[----:B------:R1:W-:Y:S01]  /*6acb0*/  STL.64 [R1+0x20b0], R10 ;  /* 0x0020b00a01007387 */ /* 0x0003e20000100a00 */
[----:B------:R-:W-:Y:S02]  /*6acc0*/  LOP3.LUT R12, R12, 0xffff, RZ, 0xc0, !PT ;  /* 0x0000ffff0c0c7812 */ /* 0x000fe400078ec0ff */
[----:B-1----:R-:W-:Y:S02]  /*6acd0*/  IADD3 R10, P3, R42, R0, RZ ;  /* 0x000000002a0a7210 */ /* 0x002fe40007f7e0ff */
[----:B------:R-:W-:-:S03]  /*6ace0*/  PRMT R12, R12, 0x3340, R0 ;  /* 0x000033400c0c7816 */ /* 0x000fc60000000000 */
[----:B------:R-:W-:Y:S01]  /*6acf0*/  IMAD.X R11, R9, 0x1, R2, P3 ;  /* 0x00000001090b7824 */ /* 0x000fe200018e0602 */
[----:B0-----:R-:W-:Y:S01]  /*6ad00*/  STL.64 [R1+0x480], R28 ;  /* 0x0004801c01007387 */ /* 0x001fe20000100a00 */
[----:B------:R-:W-:-:S03]  /*6ad10*/  PRMT R12, R16, 0x5410, R12 ;  /* 0x00005410100c7816 */ /* 0x000fc6000000000c */
[----:B------:R-:W-:Y:S04]  /*6ad20*/  STL.64 [R1+0x488], R30 ;  /* 0x0004881e01007387 */ /* 0x000fe80000100a00 */
[----:B------:R0:W-:Y:S01]  /*6ad30*/  STL.64 [R1+0x2010], R10 ;  /* 0x0020100a01007387 */ /* 0x0001e20000100a00 */
[----:B------:R-:W-:Y:S01]  /*6ad40*/  PRMT R12, R12, 0x5210, R35 ;  /* 0x000052100c0c7816 */ /* 0x000fe20000000023 */
[----:B------:R-:W-:Y:S01]  /*6ad50*/  NOP ;  /* 0x0000000000007918 */ /* 0x000fe20000000000 */
[----:B0-----:R-:W-:-:S05]  /*6ad60*/  IADD3 R10, P3, R42, R3, RZ ;  /* 0x000000032a0a7210 */ /* 0x001fca0007f7e0ff */
[----:B------:R-:W-:Y:S01]  /*6ad70*/  IMAD.X R11, R9, 0x1, R4, P3 ;  /* 0x00000001090b7824 */ /* 0x000fe200018e0604 */
[----:B------:R3:W-:Y:S04]  /*6ad80*/  STSM.16.M88.4 [R61], R12 ;  /* 0x0000000c3d007844 */ /* 0x0007e80000000200 */
[----:B------:R0:W-:Y:S01]  /*6ad90*/  STL.64 [R1+0x1ff8], R10 ;  /* 0x001ff80a01007387 */ /* 0x0001e20000100a00 */
[----:B------:R-:W-:Y:S02]  /*6ada0*/  LOP3.LUT R28, R22, 0xffff, RZ, 0xc0, !PT ;  /* 0x0000ffff161c7812 */ /* 0x000fe400078ec0ff */
[----:B------:R-:W-:Y:S02]  /*6adb0*/  LOP3.LUT R36, R25, 0xffff, RZ, 0xc0, !PT ;  /* 0x0000ffff19247812 */ /* 0x000fe400078ec0ff */
[----:B------:R-:W-:-:S02]  /*6adc0*/  LOP3.LUT R34, R21, 0xffff, RZ, 0xc0, !PT ;  /* 0x0000ffff15227812 */ /* 0x000fc400078ec0ff */
[----:B------:R-:W-:Y:S02]  /*6add0*/  LOP3.LUT R30, R26, 0xffff, RZ, 0xc0, !PT ;  /* 0x0000ffff1a1e7812 */ /* 0x000fe400078ec0ff */
[----:B------:R-:W-:Y:S02]  /*6ade0*/  LOP3.LUT R29, R24, 0xffff, RZ, 0xc0, !PT ;  /* 0x0000ffff181d7812 */ /* 0x000fe400078ec0ff */
[----:B------:R-:W-:Y:S02]  /*6adf0*/  LOP3.LUT R26, R20, 0xffff, RZ, 0xc0, !PT ;  /* 0x0000ffff141a7812 */ /* 0x000fe400078ec0ff */
[----:B------:R-:W-:Y:S02]  /*6ae00*/  LOP3.LUT R33, R23, 0xffff, RZ, 0xc0, !PT ;  /* 0x0000ffff17217812 */ /* 0x000fe400078ec0ff */
[----:B--2---:R-:W-:Y:S02]  /*6ae10*/  F2FP.SATFINITE.E5M2.F32.PACK_AB_MERGE_C R16, R56, R38, RZ ;  /* 0x000000263810723e */ /* 0x004fe400048060ff */
[----:B------:R-:W2:Y:S01]  /*6ae20*/  LDL.LU R56, [R1+0x1068] ;  /* 0x0010680001387983 */ /* 0x000ea20000300800 */
[----:B---3--:R-:W-:-:S03]  /*6ae30*/  F2FP.SATFINITE.E5M2.F32.PACK_AB_MERGE_C R15, R58, R57, RZ ;  /* 0x000000393a0f723e */ /* 0x008fc600048060ff */
[----:B------:R-:W2:Y:S04]  /*6ae40*/  LDL.LU R57, [R1+0x106c] ;  /* 0x00106c0001397983 */ /* 0x000ea80000300800 */
[----:B------:R-:W3:Y:S01]  /*6ae50*/  LDL.LU R58, [R1+0xea0] ;  /* 0x000ea000013a7983 */ /* 0x000ee20000300800 */
[----:B----4-:R-:W-:-:S03]  /*6ae60*/  F2FP.SATFINITE.E5M2.F32.PACK_AB_MERGE_C R14, R52, R59, RZ ;  /* 0x0000003b340e723e */ /* 0x010fc600048060ff */
[----:B------:R-:W3:Y:S01]  /*6ae70*/  LDL.LU R59, [R1+0xea4] ;  /* 0x000ea400013b7983 */ /* 0x000ee20000300800 */
[----:B------:R-:W-:-:S03]  /*6ae80*/  F2FP.SATFINITE.E5M2.F32.PACK_AB_MERGE_C R13, R54, R53, RZ ;  /* 0x00000035360d723e */ /* 0x000fc600048060ff */
[----:B------:R-:W4:Y:S04]  /*6ae90*/  LDL.LU R53, [R1+0xea8] ;  /* 0x000ea80001357983 */ /* 0x000f280000300800 */
[----:B------:R-:W4:Y:S04]  /*6aea0*/  LDL.LU R54, [R1+0xeac] ;  /* 0x000eac0001367983 */ /* 0x000f280000300800 */
[----:B------:R-:W2:Y:S04]  /*6aeb0*/  LDL.LU R22, [R1+0x1064] ;  /* 0x0010640001167983 */ /* 0x000ea80000300800 */
[----:B------:R-:W3:Y:S04]  /*6aec0*/  LDL.LU R25, [R1+0x274] ;  /* 0x0002740001197983 */ /* 0x000ee80000300800 */
[----:B------:R-:W2:Y:S04]  /*6aed0*/  LDL.LU R21, [R1+0x1060] ;  /* 0x0010600001157983 */ /* 0x000ea80000300800 */
[----:B------:R-:W4:Y:S04]  /*6aee0*/  LDL.LU R24, [R1+0x27c] ;  /* 0x00027c0001187983 */ /* 0x000f280000300800 */
[----:B------:R-:W4:Y:S04]  /*6aef0*/  LDL.LU R20, [R1+0x278] ;  /* 0x0002780001147983 */ /* 0x000f280000300800 */
[----:B------:R-:W3:Y:S01]  /*6af00*/  LDL.LU R23, [R1+0x270] ;  /* 0x0002700001177983 */ /* 0x000ee20000300800 */
[----:B------:R-:W-:Y:S01]  /*6af10*/  F2FP.SATFINITE.E5M2.F32.PACK_AB_MERGE_C R12, R48, R55, RZ ;  /* 0x00000037300c723e */ /* 0x000fe200048060ff */
[----:B------:R-:W-:Y:S01]  /*6af20*/  IMAD.MOV.U32 R55, RZ, RZ, R51 ;  /* 0x000000ffff377224 */ /* 0x000fe200078e0033 */
[----:B0-----:R-:W-:Y:S01]  /*6af30*/  F2FP.SATFINITE.E5M2.F32.PACK_AB_MERGE_C R11, R50, R49, RZ ;  /* 0x00000031320b723e */ /* 0x001fe200048060ff */
[----:B------:R-:W-:Y:S01]  /*6af40*/  NOP ;  /* 0x0000000000007918 */ /* 0x000fe20000000000 */
[----:B------:R-:W0:Y:S01]  /*6af50*/  LDS.128 R48, [R61] ;  /* 0x000000003d307984 */ /* 0x000e220000000c00 */
[----:B------:R-:W-:-:S02]  /*6af60*/  LOP3.LUT R31, R18, 0xffff, RZ, 0xc0, !PT ;  /* 0x0000ffff121f7812 */ /* 0x000fc400078ec0ff */
[----:B------:R-:W-:Y:S02]  /*6af70*/  PRMT R18, R30, 0x3340, R28 ;  /* 0x000033401e127816 */ /* 0x000fe4000000001c */
[----:B------:R-:W-:Y:S02]  /*6af80*/  PRMT R10, R31, 0x3340, R0 ;  /* 0x000033401f0a7816 */ /* 0x000fe40000000000 */
[----:B------:R-:W-:Y:S02]  /*6af90*/  LOP3.LUT R35, R17, 0xffff, RZ, 0xc0, !PT ;  /* 0x0000ffff11237812 */ /* 0x000fe400078ec0ff */
[----:B------:R-:W-:Y:S02]  /*6afa0*/  PRMT R18, R18, 0x5410, R10 ;  /* 0x0000541012127816 */ /* 0x000fe4000000000a */
[----:B------:R-:W-:Y:S02]  /*6afb0*/  PRMT R10, R35, 0x3340, R0 ;  /* 0x00003340230a7816 */ /* 0x000fe40000000000 */
[----:B------:R-:W-:-:S02]  /*6afc0*/  PRMT R17, R36, 0x3340, R34 ;  /* 0x0000334024117816 */ /* 0x000fc40000000022 */
[----:B------:R-:W-:Y:S02]  /*6afd0*/  LOP3.LUT R27, R16, 0xffff, RZ, 0xc0, !PT ;  /* 0x0000ffff101b7812 */ /* 0x000fe400078ec0ff */
[----:B------:R-:W-:Y:S02]  /*6afe0*/  PRMT R17, R17, 0x5410, R10 ;  /* 0x0000541011117816 */ /* 0x000fe4000000000a */
[----:B------:R-:W-:Y:S02]  /*6aff0*/  LOP3.LUT R32, R15, 0xffff, RZ, 0xc0, !PT ;  /* 0x0000ffff0f207812 */ /* 0x000fe400078ec0ff */
[----:B------:R-:W-:Y:S02]  /*6b000*/  PRMT R10, R27, 0x3340, R0 ;  /* 0x000033401b0a7816 */ /* 0x000fe40000000000 */
[----:B------:R-:W-:Y:S02]  /*6b010*/  PRMT R15, R29, 0x3340, R26 ;  /* 0x000033401d0f7816 */ /* 0x000fe4000000001a */
[----:B------:R-:W-:-:S02]  /*6b020*/  LOP3.LUT R19, R19, 0xffff, RZ, 0xc0, !PT ;  /* 0x0000ffff13137812 */ /* 0x000fc400078ec0ff */
[----:B------:R-:W-:Y:S02]  /*6b030*/  PRMT R15, R15, 0x5410, R10 ;  /* 0x000054100f0f7816 */ /* 0x000fe4000000000a */
[----:B------:R-:W-:Y:S02]  /*6b040*/  PRMT R10, R32, 0x3340, R0 ;  /* 0x00003340200a7816 */ /* 0x000fe40000000000 */
[----:B------:R-:W-:Y:S02]  /*6b050*/  PRMT R16, R33, 0x3340, R19 ;  /* 0x0000334021107816 */ /* 0x000fe40000000013 */
[----:B------:R-:W-:Y:S02]  /*6b060*/  LOP3.LUT R38, R12, 0xffff, RZ, 0xc0, !PT ;  /* 0x0000ffff0c267812 */ /* 0x000fe400078ec0ff */
[----:B------:R-:W-:Y:S02]  /*6b070*/  PRMT R10, R16, 0x5410, R10 ;  /* 0x00005410100a7816 */ /* 0x000fe4000000000a */
[----:B------:R-:W-:-:S02]  /*6b080*/  LOP3.LUT R52, R11, 0xffff, RZ, 0xc0, !PT ;  /* 0x0000ffff0b347812 */ /* 0x000fc400078ec0ff */
[----:B------:R-:W-:Y:S02]  /*6b090*/  LOP3.LUT R37, R14, 0xffff, RZ, 0xc0, !PT ;  /* 0x0000ffff0e257812 */ /* 0x000fe400078ec0ff */
[----:B------:R-:W-:Y:S02]  /*6b0a0*/  PRMT R14, R15, 0x4210, R38 ;  /* 0x000042100f0e7816 */ /* 0x000fe40000000026 */
[----:B------:R-:W-:Y:S02]  /*6b0b0*/  PRMT R15, R10, 0x4210, R52 ;  /* 0x000042100a0f7816 */ /* 0x000fe40000000034 */
[C---:B------:R-:W-:Y:S01]  /*6b0c0*/  IADD3 R10, P3, R42.reuse, R5, RZ ;  /* 0x000000052a0a7210 */ /* 0x040fe20007f7e0ff */
[----:B0-----:R-:W-:Y:S04]  /*6b0d0*/  STL.64 [R1+0x470], R48 ;  /* 0x0004703001007387 */ /* 0x001fe80000100a00 */
[----:B------:R-:W-:Y:S01]  /*6b0e0*/  IMAD.X R11, R9, 0x1, R7, P3 ;  /* 0x00000001090b7824 */ /* 0x000fe200018e0607 */
[----:B------:R0:W-:Y:S04]  /*6b0f0*/  STL.64 [R1+0x478], R50 ;  /* 0x0004783201007387 */ /* 0x0001e80000100a00 */
[----:B0-----:R-:W4:Y:S04]  /*6b100*/  LDL.LU.64 R50, [R1+0x2c10] ;  /* 0x002c100001327983 */ /* 0x001f280000300a00 */
[----:B------:R-:W4:Y:S04]  /*6b110*/  LDL.LU.64 R48, [R1+0x2c08] ;  /* 0x002c080001307983 */ /* 0x000f280000300a00 */
        /* <DEDUP_REMOVED lines=8> */
[----:B------:R-:W-:Y:S02]  /*6b1a0*/  LOP3.LUT R39, R13, 0xffff, RZ, 0xc0, !PT ;  /* 0x0000ffff0d277812 */ /* 0x000fe400078ec0ff */
[----:B------:R-:W-:Y:S02]  /*6b1b0*/  PRMT R12, R18, 0x4210, R37 ;  /* 0x00004210120c7816 */ /* 0x000fe40000000025 */
[----:B0-----:R-:W-:Y:S02]  /*6b1c0*/  IADD3 R10, P3, R41, R3, RZ ;  /* 0x00000003290a7210 */ /* 0x001fe40007f7e0ff */
[----:B------:R-:W-:Y:S01]  /*6b1d0*/  PRMT R13, R17, 0x4210, R39 ;  /* 0x00004210110d7816 */ /* 0x000fe20000000027 */
[----:B------:R-:W-:Y:S02]  /*6b1e0*/  NOP ;  /* 0x0000000000007918 */ /* 0x000fe40000000000 */
[----:B------:R-:W-:Y:S01]  /*6b1f0*/  IMAD.X R11, R9, 0x1, R4, P3 ;  /* 0x00000001090b7824 */ /* 0x000fe200018e0604 */
[----:B------:R-:W-:Y:S01]  /*6b200*/  SHF.R.U32.HI R16, RZ, 0x8, R28 ;  /* 0x00000008ff107819 */ /* 0x000fe2000001161c */
[----:B------:R-:W-:Y:S04]  /*6b210*/  STSM.16.M88.4 [R61], R12 ;  /* 0x0000000c3d007844 */ /* 0x000fe80000000200 */
[----:B------:R0:W-:Y:S01]  /*6b220*/  STL.64 [R1+0x1ca0], R10 ;  /* 0x001ca00a01007387 */ /* 0x0001e20000100a00 */
[----:B------:R-:W-:-:S02]  /*6b230*/  LOP3.LUT R16, R16, 0xffff, RZ, 0xc0, !PT ;  /* 0x0000ffff10107812 */ /* 0x000fc400078ec0ff */
[----:B0-----:R-:W-:Y:S02]  /*6b240*/  SHF.R.U32.HI R10, RZ, 0x8, R30 ;  /* 0x00000008ff0a7819 */ /* 0x001fe4000001161e */
[----:B------:R-:W-:Y:S02]  /*6b250*/  IADD3 R12, P3, R41, R5, RZ ;  /* 0x00000005290c7210 */ /* 0x000fe40007f7e0ff */
[----:B------:R-:W-:-:S03]  /*6b260*/  LOP3.LUT R10, R10, 0xffff, RZ, 0xc0, !PT ;  /* 0x0000ffff0a0a7812 */ /* 0x000fc600078ec0ff */
[----:B------:R-:W-:Y:S01]  /*6b270*/  IMAD.X R13, R9, 0x1, R7, P3 ;  /* 0x00000001090d7824 */ /* 0x000fe200018e0607 */
[----:B------:R-:W-:Y:S02]  /*6b280*/  PRMT R16, R10, 0x3340, R16 ;  /* 0x000033400a107816 */ /* 0x000fe40000000010 */
[----:B------:R-:W-:Y:S02]  /*6b290*/  IADD3 R10, P3, R41, R6, RZ ;  /* 0x00000006290a7210 */ /* 0x000fe40007f7e0ff */
[----:B------:R-:W-:-:S03]  /*6b2a0*/  SHF.R.U32.HI R15, RZ, 0x8, R26 ;  /* 0x00000008ff0f7819 */ /* 0x000fc6000001161a */
[----:B------:R-:W-:Y:S01]  /*6b2b0*/  IMAD.X R11, R9, 0x1, R8, P3 ;  /* 0x00000001090b7824 */ /* 0x000fe200018e0608 */
[----:B------:R-:W-:Y:S02]  /*6b2c0*/  SHF.R.U32.HI R9, RZ, 0x8, R29 ;  /* 0x00000008ff097819 */ /* 0x000fe4000001161d */
[----:B------:R-:W-:Y:S02]  /*6b2d0*/  LOP3.LUT R15, R15, 0xffff, RZ, 0xc0, !PT ;  /* 0x0000ffff0f0f7812 */ /* 0x000fe400078ec0ff */
[----:B------:R-:W-:Y:S01]  /*6b2e0*/  LOP3.LUT R9, R9, 0xffff, RZ, 0xc0, !PT ;  /* 0x0000ffff09097812 */ /* 0x000fe200078ec0ff */
[----:B------:R0:W-:Y:S03]  /*6b2f0*/  STL.64 [R1+0x1c98], R12 ;  /* 0x001c980c01007387 */ /* 0x0001e60000100a00 */
[----:B------:R-:W-:Y:S02]  /*6b300*/  PRMT R15, R9, 0x3340, R15 ;  /* 0x00003340090f7816 */ /* 0x000fe4000000000f */
[----:B------:R-:W-:Y:S01]  /*6b310*/  SHF.R.S32.HI R9, RZ, 0x1f, R40 ;  /* 0x0000001fff097819 */ /* 0x000fe20000011428 */
[----:B------:R1:W-:Y:S01]  /*6b320*/  STL.64 [R1+0x1c90], R10 ;  /* 0x001c900a01007387 */ /* 0x0003e20000100a00 */
[----:B------:R-:W-:-:S02]  /*6b330*/  SHF.R.U32.HI R14, RZ, 0x8, R34 ;  /* 0x00000008ff0e7819 */ /* 0x000fc40000011622 */
[----:B0-----:R-:W-:Y:S02]  /*6b340*/  SHF.R.U32.HI R13, RZ, 0x8, R35 ;  /* 0x00000008ff0d7819 */ /* 0x001fe40000011623 */
[----:B------:R-:W-:Y:S02]  /*6b350*/  LOP3.LUT R14, R14, 0xffff, RZ, 0xc0, !PT ;  /* 0x0000ffff0e0e7812 */ /* 0x000fe400078ec0ff */
[----:B-1----:R-:W-:Y:S02]  /*6b360*/  SHF.R.U32.HI R10, RZ, 0x8, R36 ;  /* 0x00000008ff0a7819 */ /* 0x002fe40000011624 */
[----:B------:R-:W-:Y:S02]  /*6b370*/  LOP3.LUT R13, R13, 0xffff, RZ, 0xc0, !PT ;  /* 0x0000ffff0d0d7812 */ /* 0x000fe400078ec0ff */
[----:B------:R-:W-:Y:S02]  /*6b380*/  LOP3.LUT R10, R10, 0xffff, RZ, 0xc0, !PT ;  /* 0x0000ffff0a0a7812 */ /* 0x000fe400078ec0ff */
[----:B------:R-:W-:-:S02]  /*6b390*/  SHF.R.U32.HI R11, RZ, 0x8, R27 ;  /* 0x00000008ff0b7819 */ /* 0x000fc4000001161b */
[----:B------:R-:W-:Y:S02]  /*6b3a0*/  PRMT R14, R10, 0x3340, R14 ;  /* 0x000033400a0e7816 */ /* 0x000fe4000000000e */
[----:B------:R-:W-:Y:S02]  /*6b3b0*/  PRMT R10, R13, 0x3340, R0 ;  /* 0x000033400d0a7816 */ /* 0x000fe40000000000 */
[----:B------:R-:W-:Y:S02]  /*6b3c0*/  SHF.R.U32.HI R13, RZ, 0x8, R33 ;  /* 0x00000008ff0d7819 */ /* 0x000fe40000011621 */
[----:B------:R-:W-:Y:S02]  /*6b3d0*/  SHF.R.U32.HI R17, RZ, 0x8, R19 ;  /* 0x00000008ff117819 */ /* 0x000fe40000011613 */
[----:B------:R-:W-:Y:S02]  /*6b3e0*/  SHF.R.U32.HI R18, RZ, 0x8, R32 ;  /* 0x00000008ff127819 */ /* 0x000fe40000011620 */
[----:B------:R-:W-:-:S02]  /*6b3f0*/  LOP3.LUT R13, R13, 0xffff, RZ, 0xc0, !PT ;  /* 0x0000ffff0d0d7812 */ /* 0x000fc400078ec0ff */
[----:B------:R-:W-:Y:S02]  /*6b400*/  LOP3.LUT R17, R17, 0xffff, RZ, 0xc0, !PT ;  /* 0x0000ffff11117812 */ /* 0x000fe400078ec0ff */
[----:B------:R-:W-:Y:S02]  /*6b410*/  LOP3.LUT R18, R18, 0xffff, RZ, 0xc0, !PT ;  /* 0x0000ffff12127812 */ /* 0x000fe400078ec0ff */
[----:B------:R-:W-:Y:S02]  /*6b420*/  PRMT R17, R13, 0x3340, R17 ;  /* 0x000033400d117816 */ /* 0x000fe40000000011 */
[----:B------:R-:W-:Y:S02]  /*6b430*/  PRMT R13, R18, 0x3340, R0 ;  /* 0x00003340120d7816 */ /* 0x000fe40000000000 */
[----:B------:R-:W-:-:S04]  /*6b440*/  SHF.R.U32.HI R12, RZ, 0x8, R31 ;  /* 0x00000008ff0c7819 */ /* 0x000fc8000001161f */
[----:B------:R-:W-:-:S04]  /*6b450*/  LOP3.LUT R12, R12, 0xffff, RZ, 0xc0, !PT ;  /* 0x0000ffff0c0c7812 */ /* 0x000fc800078ec0ff */
[----:B------:R-:W-:-:S04]  /*6b460*/  PRMT R12, R12, 0x3340, R0 ;  /* 0x000033400c0c7816 */ /* 0x000fc80000000000 */
[----:B------:R-:W-:Y:S02]  /*6b470*/  PRMT R12, R16, 0x5410, R12 ;  /* 0x00005410100c7816 */ /* 0x000fe4000000000c */
[----:B---3--:R-:W-:Y:S02]  /*6b480*/  F2FP.SATFINITE.E5M2.F32.PACK_AB_MERGE_C R25, R25, R23, RZ ;  /* 0x000000171919723e */ /* 0x008fe400048060ff */
[----:B--2---:R-:W-:Y:S02]  /*6b490*/  F2FP.SATFINITE.E5M2.F32.PACK_AB_MERGE_C R23, R22, R21, RZ ;  /* 0x000000151617723e */ /* 0x004fe400048060ff */
[----:B------:R-:W-:Y:S02]  /*6b4a0*/  F2FP.SATFINITE.E5M2.F32.PACK_AB_MERGE_C R22, R57, R56, RZ ;  /* 0x000000383916723e */ /* 0x000fe400048060ff */
[----:B------:R-:W-:-:S05]  /*6b4b0*/  IADD3 R56, P3, R40, R0, RZ ;  /* 0x0000000028387210 */ /* 0x000fca0007f7e0ff */
[----:B------:R-:W-:Y:S01]  /*6b4c0*/  IMAD.X R57, R9, 0x1, R2, P3 ;  /* 0x0000000109397824 */ /* 0x000fe200018e0602 */
[----:B------:R-:W-:-:S05]  /*6b4d0*/  IADD3 R26, P3, R40, R3, RZ ;  /* 0x00000003281a7210 */ /* 0x000fca0007f7e0ff */
[----:B------:R-:W-:Y:S01]  /*6b4e0*/  IMAD.X R27, R9, 0x1, R4, P3 ;  /* 0x00000001091b7824 */ /* 0x000fe200018e0604 */
[----:B------:R-:W-:Y:S04]  /*6b4f0*/  STL.64 [R1+0x1c38], R56 ;  /* 0x001c383801007387 */ /* 0x000fe80000100a00 */
[----:B------:R0:W-:Y:S02]  /*6b500*/  STL.64 [R1+0x1c30], R26 ;  /* 0x001c301a01007387 */ /* 0x0001e40000100a00 */
[----:B0-----:R-:W-:-:S05]  /*6b510*/  IADD3 R26, P3, R40, R5, RZ ;  /* 0x00000005281a7210 */ /* 0x001fca0007f7e0ff */
[----:B------:R-:W-:Y:S01]  /*6b520*/  IMAD.X R27, R9, 0x1, R7, P3 ;  /* 0x00000001091b7824 */ /* 0x000fe200018e0607 */
[----:B------:R-:W-:-:S05]  /*6b530*/  IADD3 R18, P3, R40, R6, RZ ;  /* 0x0000000628127210 */ /* 0x000fca0007f7e0ff */
[----:B------:R-:W-:Y:S01]  /*6b540*/  IMAD.X R19, R9, 0x1, R8, P3 ;  /* 0x0000000109137824 */ /* 0x000fe200018e0608 */
[----:B------:R-:W-:Y:S01]  /*6b550*/  STL.64 [R1+0x1c28], R26 ;  /* 0x001c281a01007387 */ /* 0x000fe20000100a00 */
[----:B------:R-:W-:-:S03]  /*6b560*/  SHF.R.S32.HI R9, RZ, 0x1f, R43 ;  /* 0x0000001fff097819 */ /* 0x000fc6000001142b */
[----:B------:R0:W-:Y:S04]  /*6b570*/  STL.64 [R1+0x1c20], R18 ;  /* 0x001c201201007387 */ /* 0x0001e80000100a00 */
[----:B------:R-:W2:Y:S01]  /*6b580*/  LDL.LU R16, [R1+0xce0] ;  /* 0x000ce00001107983 */ /* 0x000ea20000300800 */
[----:B0-----:R-:W-:-:S05]  /*6b590*/  IADD3 R18, P3, R43, R0, RZ ;  /* 0x000000002b127210 */ /* 0x001fca0007f7e0ff */
[----:B------:R-:W-:Y:S01]  /*6b5a0*/  IMAD.X R19, R9, 0x1, R2, P3 ;  /* 0x0000000109137824 */ /* 0x000fe200018e0602 */
[----:B------:R-:W-:-:S04]  /*6b5b0*/  IADD3 R26, P3, R43, R3, RZ ;  /* 0x000000032b1a7210 */ /* 0x000fc80007f7e0ff */
[----:B------:R0:W-:Y:S01]  /*6b5c0*/  STL.64 [R1+0x1c18], R18 ;  /* 0x001c181201007387 */ /* 0x0001e20000100a00 */
[----:B------:R-:W-:-:S03]  /*6b5d0*/  IMAD.X R27, R9, 0x1, R4, P3 ;  /* 0x00000001091b7824 */ /* 0x000fc600018e0604 */
[----:B0-----:R-:W2:Y:S04]  /*6b5e0*/  LDL.LU R19, [R1+0xce4] ;  /* 0x000ce40001137983 */ /* 0x001ea80000300800 */
[----:B------:R-:W3:Y:S04]  /*6b5f0*/  LDL.LU R40, [R1+0xce8] ;  /* 0x000ce80001287983 */ /* 0x000ee80000300800 */
[----:B------:R-:W3:Y:S04]  /*6b600*/  LDL.LU R18, [R1+0xcec] ;  /* 0x000cec0001127983 */ /* 0x000ee80000300800 */
[----:B------:R-:W3:Y:S04]  /*6b610*/  LDL.LU R32, [R1+0xb10] ;  /* 0x000b100001207983 */ /* 0x000ee80000300800 */
[----:B------:R-:W3:Y:S04]  /*6b620*/  LDL.LU R33, [R1+0xb14] ;  /* 0x000b140001217983 */ /* 0x000ee80000300800 */
[----:B------:R-:W3:Y:S04]  /*6b630*/  LDL.LU R35, [R1+0xb18] ;  /* 0x000b180001237983 */ /* 0x000ee80000300800 */
[----:B------:R0:W-:Y:S04]  /*6b640*/  STL.64 [R1+0x1c60], R26 ;  /* 0x001c601a01007387 */ /* 0x0001e80000100a00 */
[----:B------:R-:W3:Y:S04]  /*6b650*/  LDL.LU R34, [R1+0xb1c] ;  /* 0x000b1c0001227983 */ /* 0x000ee80000300800 */
[----:B------:R-:W3:Y:S04]  /*6b660*/  LDL.LU R36, [R1+0x940] ;  /* 0x0009400001247983 */ /* 0x000ee80000300800 */
[----:B0-----:R-:W3:Y:S04]  /*6b670*/  LDL.LU R27, [R1+0x944] ;  /* 0x00094400011b7983 */ /* 0x001ee80000300800 */
[----:B------:R-:W3:Y:S04]  /*6b680*/  LDL.LU R26, [R1+0x948] ;  /* 0x00094800011a7983 */ /* 0x000ee80000300800 */
[----:B------:R-:W3:Y:S04]  /*6b690*/  LDL.LU R29, [R1+0x94c] ;  /* 0x00094c00011d7983 */ /* 0x000ee80000300800 */
[----:B------:R-:W3:Y:S04]  /*6b6a0*/  LDL.LU R31, [R1+0x770] ;  /* 0x00077000011f7983 */ /* 0x000ee80000300800 */
[----:B------:R-:W3:Y:S04]  /*6b6b0*/  LDL.LU R41, [R1+0x774] ;  /* 0x0007740001297983 */ /* 0x000ee80000300800 */
[----:B------:R-:W3:Y:S01]  /*6b6c0*/  LDL.LU R28, [R1+0x778] ;  /* 0x00077800011c7983 */ /* 0x000ee20000300800 */
[----:B------:R-:W-:-:S03]  /*6b6d0*/  F2FP.SATFINITE.E5M2.F32.PACK_AB_MERGE_C R21, R59, R58, RZ ;  /* 0x0000003a3b15723e */ /* 0x000fc600048060ff */
[----:B------:R-:W3:Y:S04]  /*6b6e0*/  LDL.LU R30, [R1+0x77c] ;  /* 0x00077c00011e7983 */ /* 0x000ee80000300800 */
[----:B------:R-:W3:Y:S04]  /*6b6f0*/  LDL.LU R42, [R1+0x400] ;  /* 0x00040000012a7983 */ /* 0x000ee80000300800 */
[----:B------:R-:W3:Y:S04]  /*6b700*/  LDL.LU R56, [R1+0x404] ;  /* 0x0004040001387983 */ /* 0x000ee80000300800 */
[----:B------:R-:W3:Y:S04]  /*6b710*/  LDL.LU R57, [R1+0x408] ;  /* 0x0004080001397983 */ /* 0x000ee80000300800 */
[----:B------:R-:W3:Y:S01]  /*6b720*/  LDL.LU R58, [R1+0x40c] ;  /* 0x00040c00013a7983 */ /* 0x000ee20000300800 */
[----:B------:R-:W-:-:S02]  /*6b730*/  LOP3.LUT R11, R11, 0xffff, RZ, 0xc0, !PT ;  /* 0x0000ffff0b0b7812 */ /* 0x000fc400078ec0ff */
[----:B----4-:R-:W-:Y:S02]  /*6b740*/  F2FP.SATFINITE.E5M2.F32.PACK_AB_MERGE_C R24, R24, R20, RZ ;  /* 0x000000141818723e */ /* 0x010fe400048060ff */
[----:B------:R-:W-:Y:S02]  /*6b750*/  F2FP.SATFINITE.E5M2.F32.PACK_AB_MERGE_C R20, R54, R53, RZ ;  /* 0x000000353614723e */ /* 0x000fe400048060ff */
[----:B------:R-:W-:Y:S02]  /*6b760*/  IADD3 R54, P3, R43, R5, RZ ;  /* 0x000000052b367210 */ /* 0x000fe40007f7e0ff */
[----:B------:R-:W-:Y:S01]  /*6b770*/  PRMT R11, R11, 0x3340, R0 ;  /* 0x000033400b0b7816 */ /* 0x000fe20000000000 */
[----:B------:R-:W-:Y:S02]  /*6b780*/  IMAD.MOV.U32 R59, RZ, RZ, R55 ;  /* 0x000000ffff3b7224 */ /* 0x000fe400078e0037 */
[----:B------:R-:W-:Y:S01]  /*6b790*/  IMAD.X R55, R9, 0x1, R7, P3 ;  /* 0x0000000109377824 */ /* 0x000fe200018e0607 */
[----:B------:R-:W-:-:S02]  /*6b7a0*/  PRMT R11, R15, 0x5410, R11 ;  /* 0x000054100f0b7816 */ /* 0x000fc4000000000b */
[----:B------:R-:W-:Y:S02]  /*6b7b0*/  PRMT R15, R17, 0x5410, R13 ;  /* 0x00005410110f7816 */ /* 0x000fe4000000000d */
[----:B------:R-:W-:Y:S02]  /*6b7c0*/  STL.64 [R1+0x1c88], R54 ;  /* 0x001c883601007387 */ /* 0x000fe40000100a00 */
[----:B------:R-:W-:Y:S01]  /*6b7d0*/  PRMT R15, R15, 0x5210, R52 ;  /* 0x000052100f0f7816 */ /* 0x000fe20000000034 */
[----:B------:R-:W-:Y:S01]  /*6b7e0*/  NOP ;  /* 0x0000000000007918 */ /* 0x000fe20000000000 */
[----:B------:R-:W0:Y:S01]  /*6b7f0*/  LDS.128 R52, [R61] ;  /* 0x000000003d347984 */ /* 0x000e220000000c00 */
[----:B------:R-:W-:-:S04]  /*6b800*/  PRMT R10, R14, 0x5410, R10 ;  /* 0x000054100e0a7816 */ /* 0x000fc8000000000a */
[----:B------:R-:W-:Y:S02]  /*6b810*/  PRMT R13, R10, 0x5210, R39 ;  /* 0x000052100a0d7816 */ /* 0x000fe40000000027 */
[----:B------:R-:W-:Y:S02]  /*6b820*/  IADD3 R10, P3, R43, R6, RZ ;  /* 0x000000062b0a7210 */ /* 0x000fe40007f7e0ff */
[----:B------:R-:W-:-:S03]  /*6b830*/  PRMT R14, R11, 0x5210, R38 ;  /* 0x000052100b0e7816 */ /* 0x000fc60000000026 */
[----:B------:R-:W-:Y:S01]  /*6b840*/  IMAD.X R11, R9, 0x1, R8, P3 ;  /* 0x00000001090b7824 */ /* 0x000fe200018e0608 */
[----:B------:R-:W-:Y:S01]  /*6b850*/  PRMT R12, R12, 0x5210, R37 ;  /* 0x000052100c0c7816 */ /* 0x000fe20000000025 */
[----:B------:R-:W-:-:S03]  /*6b860*/  NOP ;  /* 0x0000000000007918 */ /* 0x000fc60000000000 */
[----:B------:R1:W-:Y:S01]  /*6b870*/  STL.64 [R1+0x1c80], R10 ;  /* 0x001c800a01007387 */ /* 0x0003e20000100a00 */
[----:B------:R-:W-:-:S03]  /*6b880*/  SHF.R.S32.HI R9, RZ, 0x1f, R44 ;  /* 0x0000001fff097819 */ /* 0x000fc6000001142c */
[----:B------:R4:W-:Y:S01]  /*6b890*/  STSM.16.M88.4 [R61], R12 ;  /* 0x0000000c3d007844 */ /* 0x0009e20000000200 */
[----:B-1----:R-:W-:-:S05]  /*6b8a0*/  IADD3 R10, P3, R44, R0, RZ ;  /* 0x000000002c0a7210 */ /* 0x002fca0007f7e0ff */
[C---:B------:R-:W-:Y:S01]  /*6b8b0*/  IMAD.X R11, R9.reuse, 0x1, R2, P3 ;  /* 0x00000001090b7824 */ /* 0x040fe200018e0602 */
[C---:B----4-:R-:W-:Y:S01]  /*6b8c0*/  IADD3 R12, P3, R44.reuse, R3, RZ ;  /* 0x000000032c0c7210 */ /* 0x050fe20007f7e0ff */
[----:B0-----:R-:W-:Y:S04]  /*6b8d0*/  STL.64 [R1+0x460], R52 ;  /* 0x0004603401007387 */ /* 0x001fe80000100a00 */
[----:B------:R-:W-:Y:S01]  /*6b8e0*/  IMAD.X R13, R9, 0x1, R4, P3 ;  /* 0x00000001090d7824 */ /* 0x000fe200018e0604 */
[----:B------:R0:W-:Y:S04]  /*6b8f0*/  STL.64 [R1+0x468], R54 ;  /* 0x0004683601007387 */ /* 0x0001e80000100a00 */
[----:B0-----:R-:W4:Y:S04]  /*6b900*/  LDL.LU.64 R54, [R1+0x2c00] ;  /* 0x002c000001367983 */ /* 0x001f280000300a00 */
[----:B------:R-:W4:Y:S04]  /*6b910*/  LDL.LU.64 R52, [R1+0x2bf8] ;  /* 0x002bf80001347983 */ /* 0x000f280000300a00 */
[----:B------:R-:W-:Y:S04]  /*6b920*/  STL.64 [R1+0x1bd0], R10 ;  /* 0x001bd00a01007387 */ /* 0x000fe80000100a00 */
[----:B------:R0:W-:Y:S02]  /*6b930*/  STL.64 [R1+0x1ba8], R12 ;  /* 0x001ba80c01007387 */ /* 0x0001e40000100a00 */
[----:B0-----:R-:W-:-:S05]  /*6b940*/  IADD3 R12, P3, R44, R5, RZ ;  /* 0x000000052c0c7210 */ /* 0x001fca0007f7e0ff */
[----:B------:R-:W-:-:S05]  /*6b950*/  IMAD.X R13, R9, 0x1, R7, P3 ;  /* 0x00000001090d7824 */ /* 0x000fca00018e0607 */
[----:B------:R0:W-:Y:S02]  /*6b960*/  STL.64 [R1+0x1b80], R12 ;  /* 0x001b800c01007387 */ /* 0x0001e40000100a00 */
[----:B0-----:R-:W-:-:S05]  /*6b970*/  IADD3 R12, P3, R44, R6, RZ ;  /* 0x000000062c0c7210 */ /* 0x001fca0007f7e0ff */
[----:B------:R-:W-:Y:S01]  /*6b980*/  IMAD.X R13, R9, 0x1, R8, P3 ;  /* 0x00000001090d7824 */ /* 0x000fe200018e0608 */
[----:B------:R-:W-:-:S04]  /*6b990*/  SHF.R.S32.HI R9, RZ, 0x1f, R46 ;  /* 0x0000001fff097819 */ /* 0x000fc8000001142e */
[----:B------:R0:W-:Y:S04]  /*6b9a0*/  STL.64 [R1+0x1b78], R12 ;  /* 0x001b780c01007387 */ /* 0x0001e80000100a00 */
[----:B------:R-:W4:Y:S01]  /*6b9b0*/  LDL.LU R37, [R1+0x290] ;  /* 0x0002900001257983 */ /* 0x000f220000300800 */
[----:B--2---:R-:W-:Y:S02]  /*6b9c0*/  F2FP.SATFINITE.E5M2.F32.PACK_AB_MERGE_C R19, R19, R16, RZ ;  /* 0x000000101313723e */ /* 0x004fe400048060ff */
[----:B---3--:R-:W-:Y:S02]  /*6b9d0*/  F2FP.SATFINITE.E5M2.F32.PACK_AB_MERGE_C R18, R18, R40, RZ ;  /* 0x000000281212723e */ /* 0x008fe400048060ff */
[----:B------:R-:W-:Y:S02]  /*6b9e0*/  F2FP.SATFINITE.E5M2.F32.PACK_AB_MERGE_C R16, R27, R36, RZ ;  /* 0x000000241b10723e */ /* 0x000fe400048060ff */
[----:B------:R-:W-:-:S02]  /*6b9f0*/  F2FP.SATFINITE.E5M2.F32.PACK_AB_MERGE_C R15, R29, R26, RZ ;  /* 0x0000001a1d0f723e */ /* 0x000fc400048060ff */
[----:B------:R-:W-:-:S05]  /*6ba00*/  IADD3 R26, P3, R46, R0, RZ ;  /* 0x000000002e1a7210 */ /* 0x000fca0007f7e0ff */
[----:B------:R-:W-:Y:S01]  /*6ba10*/  IMAD.X R27, R9, 0x1, R2, P3 ;  /* 0x00000001091b7824 */ /* 0x000fe200018e0602 */
[----:B------:R-:W-:-:S04]  /*6ba20*/  F2FP.SATFINITE.E5M2.F32.PACK_AB_MERGE_C R14, R41, R31, RZ ;  /* 0x0000001f290e723e */ /* 0x000fc800048060ff */
[----:B------:R1:W-:Y:S04]  /*6ba30*/  STL.64 [R1+0x1b10], R26 ;  /* 0x001b101a01007387 */ /* 0x0003e80000100a00 */
[----:B------:R-:W4:Y:S04]  /*6ba40*/  LDL.LU R40, [R1+0x294] ;  /* 0x0002940001287983 */ /* 0x000f280000300800 */
[----:B------:R-:W2:Y:S04]  /*6ba50*/  LDL.LU R36, [R1+0x298] ;  /* 0x0002980001247983 */ /* 0x000ea80000300800 */
[----:B------:R-:W2:Y:S01]  /*6ba60*/  LDL.LU R41, [R1+0x29c] ;  /* 0x00029c0001297983 */ /* 0x000ea20000300800 */
[----:B0-----:R-:W-:Y:S01]  /*6ba70*/  F2FP.SATFINITE.E5M2.F32.PACK_AB_MERGE_C R12, R56, R42, RZ ;  /* 0x0000002a380c723e */ /* 0x001fe200048060ff */
[----:B------:R-:W-:Y:S01]  /*6ba80*/  IMAD.MOV.U32 R42, RZ, RZ, R59 ;  /* 0x000000ffff2a7224 */ /* 0x000fe200078e003b */
[----:B------:R-:W-:-:S02]  /*6ba90*/  F2FP.SATFINITE.E5M2.F32.PACK_AB_MERGE_C R17, R33, R32, RZ ;  /* 0x000000202111723e */ /* 0x000fc400048060ff */
[----:B------:R-:W-:Y:S01]  /*6baa0*/  F2FP.SATFINITE.E5M2.F32.PACK_AB_MERGE_C R11, R58, R57, RZ ;  /* 0x000000393a0b723e */ /* 0x000fe200048060ff */
[----:B------:R-:W-:Y:S01]  /*6bab0*/  NOP ;  /* 0x0000000000007918 */ /* 0x000fe20000000000 */
[----:B------:R-:W0:Y:S01]  /*6bac0*/  LDS.128 R56, [R61] ;  /* 0x000000003d387984 */ /* 0x000e220000000c00 */
[----:B------:R-:W-:Y:S02]  /*6bad0*/  F2FP.SATFINITE.E5M2.F32.PACK_AB_MERGE_C R10, R34, R35, RZ ;  /* 0x00000023220a723e */ /* 0x000fe400048060ff */
[----:B------:R-:W-:Y:S02]  /*6bae0*/  F2FP.SATFINITE.E5M2.F32.PACK_AB_MERGE_C R13, R30, R28, RZ ;  /* 0x0000001c1e0d723e */ /* 0x000fe400048060ff */
[----:B------:R-:W-:Y:S02]  /*6baf0*/  LOP3.LUT R28, R25, 0xffff, RZ, 0xc0, !PT ;  /* 0x0000ffff191c7812 */ /* 0x000fe400078ec0ff */
[----:B------:R-:W-:Y:S02]  /*6bb00*/  LOP3.LUT R29, R17, 0xffff, RZ, 0xc0, !PT ;  /* 0x0000ffff111d7812 */ /* 0x000fe400078ec0ff */
[----:B-1----:R-:W-:-:S02]  /*6bb10*/  LOP3.LUT R26, R21, 0xffff, RZ, 0xc0, !PT ;  /* 0x0000ffff151a7812 */ /* 0x002fc400078ec0ff */
[----:B------:R-:W-:Y:S02]  /*6bb20*/  LOP3.LUT R27, R10, 0xffff, RZ, 0xc0, !PT ;  /* 0x0000ffff0a1b7812 */ /* 0x000fe400078ec0ff */
[----:B------:R-:W-:Y:S02]  /*6bb30*/  PRMT R10, R29, 0x3340, R0 ;  /* 0x000033401d0a7816 */ /* 0x000fe40000000000 */
[----:B------:R-:W-:Y:S02]  /*6bb40*/  PRMT R17, R28, 0x3340, R26 ;  /* 0x000033401c117816 */ /* 0x000fe4000000001a */
[----:B------:R-:W-:Y:S02]  /*6bb50*/  LOP3.LUT R24, R24, 0xffff, RZ, 0xc0, !PT ;  /* 0x0000ffff18187812 */ /* 0x000fe400078ec0ff */
[----:B------:R-:W-:Y:S02]  /*6bb60*/  LOP3.LUT R21, R20, 0xffff, RZ, 0xc0, !PT ;  /* 0x0000ffff14157812 */ /* 0x000fe400078ec0ff */
[----:B------:R-:W-:-:S02]  /*6bb70*/  PRMT R20, R17, 0x5410, R10 ;  /* 0x0000541011147816 */ /* 0x000fc4000000000a */
[----:B------:R-:W-:Y:S02]  /*6bb80*/  PRMT R10, R27, 0x3340, R0 ;  /* 0x000033401b0a7816 */ /* 0x000fe40000000000 */
[----:B------:R-:W-:Y:S02]  /*6bb90*/  PRMT R17, R24, 0x3340, R21 ;  /* 0x0000334018117816 */ /* 0x000fe40000000015 */
[----:B------:R-:W-:Y:S02]  /*6bba0*/  LOP3.LUT R31, R23, 0xffff, RZ, 0xc0, !PT ;  /* 0x0000ffff171f7812 */ /* 0x000fe400078ec0ff */
[----:B------:R-:W-:Y:S02]  /*6bbb0*/  LOP3.LUT R30, R16, 0xffff, RZ, 0xc0, !PT ;  /* 0x0000ffff101e7812 */ /* 0x000fe400078ec0ff */
[----:B------:R-:W-:Y:S02]  /*6bbc0*/  LOP3.LUT R23, R19, 0xffff, RZ, 0xc0, !PT ;  /* 0x0000ffff13177812 */ /* 0x000fe400078ec0ff */
[----:B------:R-:W-:-:S02]  /*6bbd0*/  PRMT R17, R17, 0x5410, R10 ;  /* 0x0000541011117816 */ /* 0x000fc4000000000a */
        /* <DEDUP_REMOVED lines=9> */
[----:B------:R-:W-:Y:S02]  /*6bc70*/  PRMT R10, R16, 0x5410, R10 ;  /* 0x00005410100a7816 */ /* 0x000fe4000000000a */
[----:B------:R-:W-:Y:S02]  /*6bc80*/  LOP3.LUT R35, R11, 0xffff, RZ, 0xc0, !PT ;  /* 0x0000ffff0b237812 */ /* 0x000fe400078ec0ff */
[----:B------:R-:W-:-:S02]  /*6bc90*/  LOP3.LUT R32, R14, 0xffff, RZ, 0xc0, !PT ;  /* 0x0000ffff0e207812 */ /* 0x000fc400078ec0ff */
[----:B------:R-:W-:Y:S02]  /*6bca0*/  PRMT R14, R15, 0x4210, R33 ;  /* 0x000042100f0e7816 */ /* 0x000fe40000000021 */
[----:B------:R-:W-:Y:S02]  /*6bcb0*/  LOP3.LUT R34, R13, 0xffff, RZ, 0xc0, !PT ;  /* 0x0000ffff0d227812 */ /* 0x000fe400078ec0ff */
[----:B------:R-:W-:Y:S02]  /*6bcc0*/  PRMT R15, R10, 0x4210, R35 ;  /* 0x000042100a0f7816 */ /* 0x000fe40000000023 */
[----:B------:R-:W-:Y:S02]  /*6bcd0*/  IADD3 R10, P3, R46, R3, RZ ;  /* 0x000000032e0a7210 */ /* 0x000fe40007f7e0ff */
[----:B------:R-:W-:Y:S02]  /*6bce0*/  PRMT R12, R20, 0x4210, R32 ;  /* 0x00004210140c7816 */ /* 0x000fe40000000020 */
[----:B------:R-:W-:Y:S01]  /*6bcf0*/  PRMT R13, R17, 0x4210, R34 ;  /* 0x00004210110d7816 */ /* 0x000fe20000000022 */
[----:B0-----:R-:W-:Y:S01]  /*6bd00*/  STL.64 [R1+0x450], R56 ;  /* 0x0004503801007387 */ /* 0x001fe20000100a00 */
[----:B------:R-:W-:Y:S01]  /*6bd10*/  IMAD.X R11, R9, 0x1, R4, P3 ;  /* 0x00000001090b7824 */ /* 0x000fe200018e0604 */
[----:B------:R-:W-:-:S02]  /*6bd20*/  NOP ;  /* 0x0000000000007918 */ /* 0x000fc40000000000 */
[----:B------:R0:W-:Y:S01]  /*6bd30*/  STL.64 [R1+0x458], R58 ;  /* 0x0004583a01007387 */ /* 0x0001e20000100a00 */
[----:B------:R-:W-:-:S03]  /*6bd40*/  SHF.R.U32.HI R17, RZ, 0x8, R21 ;  /* 0x00000008ff117819 */ /* 0x000fc60000011615 */
[----:B------:R1:W-:Y:S04]  /*6bd50*/  STSM.16.M88.4 [R61], R12 ;  /* 0x0000000c3d007844 */ /* 0x0003e80000000200 */
[----:B0-----:R-:W3:Y:S04]  /*6bd60*/  LDL.LU.64 R58, [R1+0x2bf0] ;  /* 0x002bf000013a7983 */ /* 0x001ee80000300a00 */
[----:B------:R-:W3:Y:S04]  /*6bd70*/  LDL.LU.64 R56, [R1+0x2be8] ;  /* 0x002be80001387983 */ /* 0x000ee80000300a00 */
[----:B-1----:R-:W3:Y:S04]  /*6bd80*/  LDL.LU R61, [R1+0x2be4] ;  /* 0x002be400013d7983 */ /* 0x002ee80000300800 */
[----:B------:R0:W-:Y:S01]  /*6bd90*/  STL.64 [R1+0x1a28], R10 ;  /* 0x001a280a01007387 */ /* 0x0001e20000100a00 */
[----:B------:R-:W-:-:S02]  /*6bda0*/  IADD3 R12, P3, R46, R5, RZ ;  /* 0x000000052e0c7210 */ /* 0x000fc40007f7e0ff */
[----:B------:R-:W-:Y:S02]  /*6bdb0*/  LOP3.LUT R17, R17, 0xffff, RZ, 0xc0, !PT ;  /* 0x0000ffff11117812 */ /* 0x000fe400078ec0ff */
[----:B0-----:R-:W-:-:S04]  /*6bdc0*/  SHF.R.U32.HI R10, RZ, 0x8, R24 ;  /* 0x00000008ff0a7819 */ /* 0x001fc80000011618 */
[----:B------:R-:W-:Y:S01]  /*6bdd0*/  LOP3.LUT R10, R10, 0xffff, RZ, 0xc0, !PT ;  /* 0x0000ffff0a0a7812 */ /* 0x000fe200078ec0ff */
[----:B------:R-:W-:-:S03]  /*6bde0*/  IMAD.X R13, R9, 0x1, R7, P3 ;  /* 0x00000001090d7824 */ /* 0x000fc600018e0607 */
[----:B------:R-:W-:Y:S02]  /*6bdf0*/  PRMT R17, R10, 0x3340, R17 ;  /* 0x000033400a117816 */ /* 0x000fe40000000011 */
[----:B------:R-:W-:Y:S02]  /*6be00*/  IADD3 R10, P3, R46, R6, RZ ;  /* 0x000000062e0a7210 */ /* 0x000fe40007f7e0ff */
[----:B------:R-:W-:-:S03]  /*6be10*/  SHF.R.U32.HI R15, RZ, 0x8, R26 ;  /* 0x00000008ff0f7819 */ /* 0x000fc6000001161a */
[----:B------:R-:W-:Y:S01]  /*6be20*/  IMAD.X R11, R9, 0x1, R8, P3 ;  /* 0x00000001090b7824 */ /* 0x000fe200018e0608 */
[----:B------:R-:W-:Y:S02]  /*6be30*/  SHF.R.U32.HI R9, RZ, 0x8, R28 ;  /* 0x00000008ff097819 */ /* 0x000fe4000001161c */
[----:B------:R-:W-:Y:S02]  /*6be40*/  LOP3.LUT R15, R15, 0xffff, RZ, 0xc0, !PT ;  /* 0x0000ffff0f0f7812 */ /* 0x000fe400078ec0ff */
[----:B------:R-:W-:Y:S02]  /*6be50*/  LOP3.LUT R9, R9, 0xffff, RZ, 0xc0, !PT ;  /* 0x0000ffff09097812 */ /* 0x000fe400078ec0ff */
[----:B------:R-:W-:Y:S02]  /*6be60*/  IADD3 R20, P3, R45, R0, RZ ;  /* 0x000000002d147210 */ /* 0x000fe40007f7e0ff */
[----:B------:R-:W-:Y:S02]  /*6be70*/  PRMT R15, R9, 0x3340, R15 ;  /* 0x00003340090f7816 */ /* 0x000fe4000000000f */
[----:B------:R-:W-:Y:S01]  /*6be80*/  SHF.R.S32.HI R9, RZ, 0x1f, R45 ;  /* 0x0000001fff097819 */ /* 0x000fe2000001142d */
[----:B------:R0:W-:Y:S04]  /*6be90*/  STL.64 [R1+0x1a20], R12 ;  /* 0x001a200c01007387 */ /* 0x0001e80000100a00 */
[----:B------:R-:W-:Y:S01]  /*6bea0*/  IMAD.X R21, R9, 0x1, R2, P3 ;  /* 0x0000000109157824 */ /* 0x000fe200018e0602 */
[----:B------:R1:W-:Y:S01]  /*6beb0*/  STL.64 [R1+0x1a18], R10 ;  /* 0x001a180a01007387 */ /* 0x0003e20000100a00 */
[----:B------:R-:W-:-:S03]  /*6bec0*/  SHF.R.U32.HI R14, RZ, 0x8, R19 ;  /* 0x00000008ff0e7819 */ /* 0x000fc60000011613 */
[----:B------:R1:W-:Y:S01]  /*6bed0*/  STL.64 [R1+0x19b8], R20 ;  /* 0x0019b81401007387 */ /* 0x0003e20000100a00 */
[----:B0-----:R-:W-:Y:S02]  /*6bee0*/  SHF.R.U32.HI R13, RZ, 0x8, R18 ;  /* 0x00000008ff0d7819 */ /* 0x001fe40000011612 */
[----:B-1----:R-:W-:Y:S02]  /*6bef0*/  SHF.R.U32.HI R10, RZ, 0x8, R22 ;  /* 0x00000008ff0a7819 */ /* 0x002fe40000011616 */
[----:B------:R-:W-:Y:S02]  /*6bf00*/  LOP3.LUT R13, R13, 0xffff, RZ, 0xc0, !PT ;  /* 0x0000ffff0d0d7812 */ /* 0x000fe400078ec0ff */
[----:B------:R-:W-:Y:S02]  /*6bf10*/  IADD3 R20, P3, R45, R3, RZ ;  /* 0x000000032d147210 */ /* 0x000fe40007f7e0ff */
[----:B------:R-:W-:Y:S02]  /*6bf20*/  LOP3.LUT R10, R10, 0xffff, RZ, 0xc0, !PT ;  /* 0x0000ffff0a0a7812 */ /* 0x000fe400078ec0ff */
[----:B------:R-:W-:Y:S01]  /*6bf30*/  LOP3.LUT R14, R14, 0xffff, RZ, 0xc0, !PT ;  /* 0x0000ffff0e0e7812 */ /* 0x000fe200078ec0ff */
[----:B------:R-:W-:Y:S01]  /*6bf40*/  IMAD.X R21, R9, 0x1, R4, P3 ;  /* 0x0000000109157824 */ /* 0x000fe200018e0604 */
[----:B------:R-:W-:-:S02]  /*6bf50*/  PRMT R13, R10, 0x3340, R13 ;  /* 0x000033400a0d7816 */ /* 0x000fc4000000000d */
[----:B------:R-:W-:Y:S02]  /*6bf60*/  PRMT R10, R14, 0x3340, R0 ;  /* 0x000033400e0a7816 */ /* 0x000fe40000000000 */
[----:B------:R-:W-:Y:S02]  /*6bf70*/  SHF.R.U32.HI R14, RZ, 0x8, R31 ;  /* 0x00000008ff0e7819 */ /* 0x000fe4000001161f */
[----:B------:R-:W-:Y:S02]  /*6bf80*/  SHF.R.U32.HI R16, RZ, 0x8, R23 ;  /* 0x00000008ff107819 */ /* 0x000fe40000011617 */
[----:B------:R-:W-:Y:S01]  /*6bf90*/  SHF.R.U32.HI R18, RZ, 0x8, R30 ;  /* 0x00000008ff127819 */ /* 0x000fe2000001161e */
[----:B------:R0:W-:Y:S01]  /*6bfa0*/  STL.64 [R1+0x19b0], R20 ;  /* 0x0019b01401007387 */ /* 0x0001e20000100a00 */
[----:B------:R-:W-:Y:S02]  /*6bfb0*/  LOP3.LUT R14, R14, 0xffff, RZ, 0xc0, !PT ;  /* 0x0000ffff0e0e7812 */ /* 0x000fe400078ec0ff */
[----:B------:R-:W-:-:S02]  /*6bfc0*/  LOP3.LUT R16, R16, 0xffff, RZ, 0xc0, !PT ;  /* 0x0000ffff10107812 */ /* 0x000fc400078ec0ff */
[----:B------:R-:W-:Y:S02]  /*6bfd0*/  LOP3.LUT R18, R18, 0xffff, RZ, 0xc0, !PT ;  /* 0x0000ffff12127812 */ /* 0x000fe400078ec0ff */
[----:B------:R-:W-:Y:S02]  /*6bfe0*/  PRMT R16, R14, 0x3340, R16 ;  /* 0x000033400e107816 */ /* 0x000fe40000000010 */
[----:B0-----:R-:W-:Y:S02]  /*6bff0*/  IADD3 R20, P3, R45, R5, RZ ;  /* 0x000000052d147210 */ /* 0x001fe40007f7e0ff */
[----:B------:R-:W-:-:S03]  /*6c000*/  PRMT R14, R18, 0x3340, R0 ;  /* 0x00003340120e7816 */ /* 0x000fc60000000000 */
[----:B------:R-:W-:Y:S01]  /*6c010*/  IMAD.X R21, R9, 0x1, R7, P3 ;  /* 0x0000000109157824 */ /* 0x000fe200018e0607 */
[----:B------:R-:W-:Y:S02]  /*6c020*/  IADD3 R18, P3, R45, R6, RZ ;  /* 0x000000062d127210 */ /* 0x000fe40007f7e0ff */
[----:B------:R-:W3:Y:S03]  /*6c030*/  LDL R45, [R1+0xc4] ;  /* 0x0000c400012d7983 */ /* 0x000ee60000100800 */
[----:B------:R-:W-:Y:S01]  /*6c040*/  IMAD.X R19, R9, 0x1, R8, P3 ;  /* 0x0000000109137824 */ /* 0x000fe200018e0608 */
[----:B------:R-:W-:Y:S01]  /*6c050*/  STL.64 [R1+0x19a8], R20 ;  /* 0x0019a81401007387 */ /* 0x000fe20000100a00 */
[----:B------:R-:W-:-:S03]  /*6c060*/  SHF.R.S32.HI R9, RZ, 0x1f, R47 ;  /* 0x0000001fff097819 */ /* 0x000fc6000001142f */
[----:B------:R0:W-:Y:S01]  /*6c070*/  STL.64 [R1+0x19a0], R18 ;  /* 0x0019a01201007387 */ /* 0x0001e20000100a00 */
[----:B------:R-:W-:Y:S02]  /*6c080*/  SHF.R.U32.HI R11, RZ, 0x8, R27 ;  /* 0x00000008ff0b7819 */ /* 0x000fe4000001161b */
[----:B0-----:R-:W-:-:S05]  /*6c090*/  IADD3 R18, P3, R47, R0, RZ ;  /* 0x000000002f127210 */ /* 0x001fca0007f7e0ff */
[----:B------:R-:W-:Y:S01]  /*6c0a0*/  IMAD.X R19, R9, 0x1, R2, P3 ;  /* 0x0000000109137824 */ /* 0x000fe200018e0602 */
[----:B------:R-:W-:-:S04]  /*6c0b0*/  LOP3.LUT R11, R11, 0xffff, RZ, 0xc0, !PT ;  /* 0x0000ffff0b0b7812 */ /* 0x000fc800078ec0ff */
[----:B------:R0:W-:Y:S01]  /*6c0c0*/  STL.64 [R1+0x1998], R18 ;  /* 0x0019981201007387 */ /* 0x0001e20000100a00 */
[----:B------:R-:W-:Y:S02]  /*6c0d0*/  PRMT R14, R16, 0x5410, R14 ;  /* 0x00005410100e7816 */ /* 0x000fe4000000000e */
[----:B------:R-:W-:Y:S02]  /*6c0e0*/  PRMT R11, R11, 0x3340, R0 ;  /* 0x000033400b0b7816 */ /* 0x000fe40000000000 */
[----:B0-----:R-:W-:-:S05]  /*6c0f0*/  IADD3 R18, P3, R47, R3, RZ ;  /* 0x000000032f127210 */ /* 0x001fca0007f7e0ff */
[----:B------:R-:W-:Y:S01]  /*6c100*/  IMAD.X R19, R9, 0x1, R4, P3 ;  /* 0x0000000109137824 */ /* 0x000fe200018e0604 */
[----:B------:R-:W-:Y:S02]  /*6c110*/  IADD3 R16, P3, R47, R5, RZ ;  /* 0x000000052f107210 */ /* 0x000fe40007f7e0ff */
[----:B------:R-:W-:-:S03]  /*6c120*/  PRMT R11, R17, 0x5410, R11 ;  /* 0x00005410110b7816 */ /* 0x000fc6000000000b */
[----:B------:R-:W-:Y:S01]  /*6c130*/  IMAD.X R17, R9, 0x1, R7, P3 ;  /* 0x0000000109117824 */ /* 0x000fe200018e0607 */
[----:B------:R-:W-:Y:S04]  /*6c140*/  STL.64 [R1+0x19e0], R18 ;  /* 0x0019e01201007387 */ /* 0x000fe80000100a00 */
[----:B------:R-:W3:Y:S04]  /*6c150*/  LDL.LU R23, [R1+0x1050] ;  /* 0x0010500001177983 */ /* 0x000ee80000300800 */
[----:B------:R-:W3:Y:S04]  /*6c160*/  LDL.LU R22, [R1+0x1054] ;  /* 0x0010540001167983 */ /* 0x000ee80000300800 */
[----:B------:R0:W-:Y:S01]  /*6c170*/  STL.64 [R1+0x1a10], R16 ;  /* 0x001a101001007387 */ /* 0x0001e20000100a00 */
[----:B--2---:R-:W-:-:S03]  /*6c180*/  F2FP.SATFINITE.E5M2.F32.PACK_AB_MERGE_C R24, R41, R36, RZ ;  /* 0x000000242918723e */ /* 0x004fc600048060ff */
[----:B------:R-:W2:Y:S04]  /*6c190*/  LDL.LU R36, [R1+0x1058] ;  /* 0x0010580001247983 */ /* 0x000ea80000300800 */
[----:B------:R-:W2:Y:S01]  /*6c1a0*/  LDL.LU R41, [R1+0x105c] ;  /* 0x00105c0001297983 */ /* 0x000ea20000300800 */
[----:B------:R-:W-:Y:S02]  /*6c1b0*/  PRMT R10, R13, 0x5410, R10 ;  /* 0x000054100d0a7816 */ /* 0x000fe4000000000a */
[----:B------:R-:W-:Y:S01]  /*6c1c0*/  SHF.R.U32.HI R12, RZ, 0x8, R29 ;  /* 0x00000008ff0c7819 */ /* 0x000fe2000001161d */
[----:B------:R-:W-:Y:S01]  /*6c1d0*/  NOP ;  /* 0x0000000000007918 */ /* 0x000fe20000000000 */
[----:B------:R-:W-:Y:S02]  /*6c1e0*/  PRMT R13, R11, 0x5210, R34 ;  /* 0x000052100b0d7816 */ /* 0x000fe40000000022 */
[----:B------:R-:W2:Y:S04]  /*6c1f0*/  LDL.LU R11, [R1+0xe90] ;  /* 0x000e9000010b7983 */ /* 0x000ea80000300800 */
[----:B------:R-:W2:Y:S01]  /*6c200*/  LDL.LU R21, [R1+0xe94] ;  /* 0x000e940001157983 */ /* 0x000ea20000300800 */
[----:B------:R-:W-:-:S02]  /*6c210*/  LOP3.LUT R12, R12, 0xffff, RZ, 0xc0, !PT ;  /* 0x0000ffff0c0c7812 */ /* 0x000fc400078ec0ff */
[----:B0-----:R-:W-:Y:S01]  /*6c220*/  IADD3 R16, P3, R47, R6, RZ ;  /* 0x000000062f107210 */ /* 0x001fe20007f7e0ff */
[----:B------:R-:W2:Y:S01]  /*6c230*/  LDL.LU R34, [R1+0xe98] ;  /* 0x000e980001227983 */ /* 0x000ea20000300800 */
[----:B------:R-:W-:-:S03]  /*6c240*/  PRMT R12, R12, 0x3340, R0 ;  /* 0x000033400c0c7816 */ /* 0x000fc60000000000 */
[----:B------:R-:W-:Y:S01]  /*6c250*/  IMAD.X R17, R9, 0x1, R8, P3 ;  /* 0x0000000109117824 */ /* 0x000fe200018e0608 */
[----:B------:R-:W-:-:S04]  /*6c260*/  PRMT R12, R15, 0x5410, R12 ;  /* 0x000054100f0c7816 */ /* 0x000fc8000000000c */
[----:B------:R0:W-:Y:S01]  /*6c270*/  STL.64 [R1+0x1a08], R16 ;  /* 0x001a081001007387 */ /* 0x0001e20000100a00 */
[----:B------:R-:W-:-:S03]  /*6c280*/  PRMT R12, R12, 0x5210, R32 ;  /* 0x000052100c0c7816 */ /* 0x000fc60000000020 */
[----:B------:R-:W2:Y:S04]  /*6c290*/  LDL.LU R20, [R1+0xe9c] ;  /* 0x000e9c0001147983 */ /* 0x000ea80000300800 */
[----:B------:R-:W2:Y:S04]  /*6c2a0*/  LDL.LU R32, [R1+0xcd0] ;  /* 0x000cd00001207983 */ /* 0x000ea80000300800 */
[----:B------:R-:W2:Y:S04]  /*6c2b0*/  LDL.LU R19, [R1+0xcd4] ;  /* 0x000cd40001137983 */ /* 0x000ea80000300800 */
[----:B0-----:R-:W2:Y:S04]  /*6c2c0*/  LDL.LU R16, [R1+0xcd8] ;  /* 0x000cd80001107983 */ /* 0x001ea80000300800 */
[----:B------:R-:W2:Y:S04]  /*6c2d0*/  LDL.LU R18, [R1+0xcdc] ;  /* 0x000cdc0001127983 */ /* 0x000ea80000300800 */
[----:B------:R-:W2:Y:S01]  /*6c2e0*/  LDL.LU R17, [R1+0xb00] ;  /* 0x000b000001117983 */ /* 0x000ea20000300800 */
[----:B----4-:R-:W-:-:S03]  /*6c2f0*/  F2FP.SATFINITE.E5M2.F32.PACK_AB_MERGE_C R25, R40, R37, RZ ;  /* 0x000000252819723e */ /* 0x010fc600048060ff */
[----:B---3--:R-:W0:Y:S04]  /*6c300*/  LDS.128 R28, [R45] ;  /* 0x000000002d1c7984 */ /* 0x008e280000000c00 */
[----:B0-----:R-:W-:Y:S04]  /*6c310*/  STL.64 [R1+0x440], R28 ;  /* 0x0004401c01007387 */ /* 0x001fe80000100a00 */
[----:B------:R0:W-:Y:S04]  /*6c320*/  STL.64 [R1+0x448], R30 ;  /* 0x0004481e01007387 */ /* 0x0001e80000100a00 */
[----:B0-----:R-:W3:Y:S04]  /*6c330*/  LDL.LU R30, [R1+0xb04] ;  /* 0x000b0400011e7983 */ /* 0x001ee80000300800 */
[----:B------:R-:W4:Y:S04]  /*6c340*/  LDL.LU R31, [R1+0xb08] ;  /* 0x000b0800011f7983 */ /* 0x000f280000300800 */
[----:B------:R-:W4:Y:S04]  /*6c350*/  LDL.LU R27, [R1+0xb0c] ;  /* 0x000b0c00011b7983 */ /* 0x000f280000300800 */
[----:B------:R-:W3:Y:S04]  /*6c360*/  LDL.LU R29, [R1+0x930] ;  /* 0x00093000011d7983 */ /* 0x000ee80000300800 */
[----:B------:R-:W3:Y:S04]  /*6c370*/  LDL.LU R26, [R1+0x934] ;  /* 0x00093400011a7983 */ /* 0x000ee80000300800 */
[----:B------:R-:W3:Y:S04]  /*6c380*/  LDL.LU R28, [R1+0x938] ;  /* 0x00093800011c7983 */ /* 0x000ee80000300800 */
[----:B------:R-:W3:Y:S04]  /*6c390*/  LDL.LU R46, [R1+0x93c] ;  /* 0x00093c00012e7983 */ /* 0x000ee80000300800 */
[----:B------:R-:W3:Y:S01]  /*6c3a0*/  LDL.LU R44, [R1+0x760] ;  /* 0x00076000012c7983 */ /* 0x000ee20000300800 */
[----:B------:R-:W-:-:S03]  /*6c3b0*/  F2FP.SATFINITE.E5M2.F32.PACK_AB_MERGE_C R23, R22, R23, RZ ;  /* 0x000000171617723e */ /* 0x000fc600048060ff */
[----:B------:R-:W3:Y:S04]  /*6c3c0*/  LDL.LU R43, [R1+0x764] ;  /* 0x00076400012b7983 */ /* 0x000ee80000300800 */
[----:B------:R-:W3:Y:S01]  /*6c3d0*/  LDL.LU R38, [R1+0x768] ;  /* 0x0007680001267983 */ /* 0x000ee20000300800 */
[----:B--2---:R-:W-:-:S03]  /*6c3e0*/  F2FP.SATFINITE.E5M2.F32.PACK_AB_MERGE_C R22, R41, R36, RZ ;  /* 0x000000242916723e */ /* 0x004fc600048060ff */
[----:B------:R-:W2:Y:S04]  /*6c3f0*/  LDL.LU R39, [R1+0x76c] ;  /* 0x00076c0001277983 */ /* 0x000ea80000300800 */
[----:B------:R-:W2:Y:S04]  /*6c400*/  LDL.LU R37, [R1+0x3e0] ;  /* 0x0003e00001257983 */ /* 0x000ea80000300800 */
[----:B------:R-:W2:Y:S04]  /*6c410*/  LDL.LU R40, [R1+0x3e4] ;  /* 0x0003e40001287983 */ /* 0x000ea80000300800 */
[----:B------:R-:W2:Y:S04]  /*6c420*/  LDL.LU R36, [R1+0x3e8] ;  /* 0x0003e80001247983 */ /* 0x000ea80000300800 */
[----:B------:R-:W2:Y:S01]  /*6c430*/  LDL.LU R41, [R1+0x3ec] ;  /* 0x0003ec0001297983 */ /* 0x000ea20000300800 */
[----:B------:R-:W-:-:S02]  /*6c440*/  PRMT R14, R14, 0x5210, R33 ;  /* 0x000052100e0e7816 */ /* 0x000fc40000000021 */
[----:B------:R-:W-:Y:S01]  /*6c450*/  PRMT R15, R10, 0x5210, R35 ;  /* 0x000052100a0f7816 */ /* 0x000fe20000000023 */
[----:B------:R-:W-:-:S04]  /*6c460*/  NOP ;  /* 0x0000000000007918 */ /* 0x000fc80000000000 */
[----:B------:R0:W-:Y:S01]  /*6c470*/  STSM.16.M88.4 [R45], R12 ;  /* 0x0000000c2d007844 */ /* 0x0001e20000000200 */
[----:B------:R-:W-:Y:S02]  /*6c480*/  SHF.R.S32.HI R9, RZ, 0x1f, R49 ;  /* 0x0000001fff097819 */ /* 0x000fe40000011431 */
[----:B------:R-:W-:Y:S02]  /*6c490*/  F2FP.SATFINITE.E5M2.F32.PACK_AB_MERGE_C R21, R21, R11, RZ ;  /* 0x0000000b1515723e */ /* 0x000fe400048060ff */
[----:B0-----:R-:W-:-:S05]  /*6c4a0*/  IADD3 R12, P3, R49, R0, RZ ;  /* 0x00000000310c7210 */ /* 0x001fca0007f7e0ff */
[----:B------:R-:W-:Y:S01]  /*6c4b0*/  IMAD.X R13, R9, 0x1, R2, P3 ;  /* 0x00000001090d7824 */ /* 0x000fe200018e0602 */
[----:B------:R-:W-:-:S05]  /*6c4c0*/  IADD3 R10, P3, R49, R3, RZ ;  /* 0x00000003310a7210 */ /* 0x000fca0007f7e0ff */
[----:B------:R-:W-:Y:S01]  /*6c4d0*/  IMAD.X R11, R9, 0x1, R4, P3 ;  /* 0x00000001090b7824 */ /* 0x000fe200018e0604 */
[----:B------:R-:W-:Y:S04]  /*6c4e0*/  STL.64 [R1+0x1950], R12 ;  /* 0x0019500c01007387 */ /* 0x000fe80000100a00 */
[----:B------:R0:W-:Y:S02]  /*6c4f0*/  STL.64 [R1+0x1928], R10 ;  /* 0x0019280a01007387 */ /* 0x0001e40000100a00 */
[----:B0-----:R-:W-:-:S05]  /*6c500*/  IADD3 R10, P3, R49, R5, RZ ;  /* 0x00000005310a7210 */ /* 0x001fca0007f7e0ff */
[----:B------:R-:W-:-:S05]  /*6c510*/  IMAD.X R11, R9, 0x1, R7, P3 ;  /* 0x00000001090b7824 */ /* 0x000fca00018e0607 */
[----:B------:R0:W-:Y:S02]  /*6c520*/  STL.64 [R1+0x1900], R10 ;  /* 0x0019000a01007387 */ /* 0x0001e40000100a00 */
[----:B0-----:R-:W-:Y:S02]  /*6c530*/  IADD3 R10, P3, R49, R6, RZ ;  /* 0x00000006310a7210 */ /* 0x001fe40007f7e0ff */
[----:B------:R-:W-:Y:S03]  /*6c540*/  STL [R1+0x2acc], R49 ;  /* 0x002acc3101007387 */ /* 0x000fe60000100800 */
[----:B------:R-:W-:Y:S01]  /*6c550*/  IMAD.X R11, R9, 0x1, R8, P3 ;  /* 0x00000001090b7824 */ /* 0x000fe200018e0608 */
[----:B------:R-:W-:-:S04]  /*6c560*/  SHF.R.S32.HI R9, RZ, 0x1f, R48 ;  /* 0x0000001fff097819 */ /* 0x000fc80000011430 */
[----:B------:R0:W-:Y:S02]  /*6c570*/  STL.64 [R1+0x18f8], R10 ;  /* 0x0018f80a01007387 */ /* 0x0001e40000100a00 */
[----:B0-----:R-:W-:-:S05]  /*6c580*/  IADD3 R10, P3, R48, R0, RZ ;  /* 0x00000000300a7210 */ /* 0x001fca0007f7e0ff */
[----:B------:R-:W-:-:S05]  /*6c590*/  IMAD.X R11, R9, 0x1, R2, P3 ;  /* 0x00000001090b7824 */ /* 0x000fca00018e0602 */
[----:B------:R0:W-:Y:S01]  /*6c5a0*/  STL.64 [R1+0x1898], R10 ;  /* 0x0018980a01007387 */ /* 0x0001e20000100a00 */
[----:B------:R-:W-:Y:S02]  /*6c5b0*/  F2FP.SATFINITE.E5M2.F32.PACK_AB_MERGE_C R18, R18, R16, RZ ;  /* 0x000000101212723e */ /* 0x000fe400048060ff */
[----:B0-----:R-:W-:-:S05]  /*6c5c0*/  IADD3 R10, P3, R48, R3, RZ ;  /* 0x00000003300a7210 */ /* 0x001fca0007f7e0ff */
[----:B------:R-:W-:-:S05]  /*6c5d0*/  IMAD.X R11, R9, 0x1, R4, P3 ;  /* 0x00000001090b7824 */ /* 0x000fca00018e0604 */
[----:B------:R-:W-:Y:S01]  /*6c5e0*/  STL.64 [R1+0x1868], R10 ;  /* 0x0018680a01007387 */ /* 0x000fe20000100a00 */
[----:B------:R-:W-:Y:S02]  /*6c5f0*/  LOP3.LUT R21, R21, 0xffff, RZ, 0xc0, !PT ;  /* 0x0000ffff15157812 */ /* 0x000fe400078ec0ff */
[----:B------:R-:W-:Y:S02]  /*6c600*/  F2FP.SATFINITE.E5M2.F32.PACK_AB_MERGE_C R20, R20, R34, RZ ;  /* 0x000000221414723e */ /* 0x000fe400048060ff */
[----:B------:R-:W-:Y:S02]  /*6c610*/  F2FP.SATFINITE.E5M2.F32.PACK_AB_MERGE_C R19, R19, R32, RZ ;  /* 0x000000201313723e */ /* 0x000fe400048060ff */
[----:B------:R-:W-:Y:S02]  /*6c620*/  LOP3.LUT R23, R23, 0xffff, RZ, 0xc0, !PT ;  /* 0x0000ffff17177812 */ /* 0x000fe400078ec0ff */
[----:B------:R-:W-:Y:S02]  /*6c630*/  LOP3.LUT R19, R19, 0xffff, RZ, 0xc0, !PT ;  /* 0x0000ffff13137812 */ /* 0x000fe400078ec0ff */
[----:B------:R-:W-:-:S02]  /*6c640*/  LOP3.LUT R18, R18, 0xffff, RZ, 0xc0, !PT ;  /* 0x0000ffff12127812 */ /* 0x000fc400078ec0ff */
[----:B----4-:R-:W-:Y:S02]  /*6c650*/  F2FP.SATFINITE.E5M2.F32.PACK_AB_MERGE_C R16, R27, R31, RZ ;  /* 0x0000001f1b10723e */ /* 0x010fe400048060ff */
[----:B---3--:R-:W-:Y:S02]  /*6c660*/  F2FP.SATFINITE.E5M2.F32.PACK_AB_MERGE_C R15, R26, R29, RZ ;  /* 0x0000001d1a0f723e */ /* 0x008fe400048060ff */
[----:B------:R-:W-:-:S05]  /*6c670*/  IADD3 R26, P3, R48, R5, RZ ;  /* 0x00000005301a7210 */ /* 0x000fca0007f7e0ff */
[----:B------:R-:W-:-:S05]  /*6c680*/  IMAD.X R27, R9, 0x1, R7, P3 ;  /* 0x00000001091b7824 */ /* 0x000fca00018e0607 */
[----:B------:R0:W-:Y:S01]  /*6c690*/  STL.64 [R1+0x1840], R26 ;  /* 0x0018401a01007387 */ /* 0x0001e20000100a00 */
[----:B------:R-:W-:Y:S02]  /*6c6a0*/  F2FP.SATFINITE.E5M2.F32.PACK_AB_MERGE_C R17, R30, R17, RZ ;  /* 0x000000111e11723e */ /* 0x000fe400048060ff */
[----:B0-----:R-:W-:Y:S01]  /*6c6b0*/  IADD3 R26, P3, R48, R6, RZ ;  /* 0x00000006301a7210 */ /* 0x001fe20007f7e0ff */
[----:B------:R-:W-:Y:S04]  /*6c6c0*/  STL [R1+0x2ad0], R48 ;  /* 0x002ad03001007387 */ /* 0x000fe80000100800 */
[----:B------:R-:W-:-:S05]  /*6c6d0*/  IMAD.X R27, R9, 0x1, R8, P3 ;  /* 0x00000001091b7824 */ /* 0x000fca00018e0608 */
[----:B------:R0:W-:Y:S01]  /*6c6e0*/  STL.64 [R1+0x1838], R26 ;  /* 0x0018381a01007387 */ /* 0x0001e20000100a00 */
[----:B------:R-:W-:Y:S02]  /*6c6f0*/  F2FP.SATFINITE.E5M2.F32.PACK_AB_MERGE_C R14, R46, R28, RZ ;  /* 0x0000001c2e0e723e */ /* 0x000fe400048060ff */
[----:B------:R-:W-:Y:S02]  /*6c700*/  LOP3.LUT R29, R24, 0xffff, RZ, 0xc0, !PT ;  /* 0x0000ffff181d7812 */ /* 0x000fe400078ec0ff */
[----:B------:R-:W-:Y:S02]  /*6c710*/  LOP3.LUT R28, R16, 0xffff, RZ, 0xc0, !PT ;  /* 0x0000ffff101c7812 */ /* 0x000fe400078ec0ff */
[----:B0-----:R-:W-:Y:S02]  /*6c720*/  LOP3.LUT R26, R25, 0xffff, RZ, 0xc0, !PT ;  /* 0x0000ffff191a7812 */ /* 0x001fe400078ec0ff */
[----:B------:R-:W-:Y:S02]  /*6c730*/  LOP3.LUT R25, R17, 0xffff, RZ, 0xc0, !PT ;  /* 0x0000ffff11197812 */ /* 0x000fe400078ec0ff */
[----:B------:R-:W-:-:S02]  /*6c740*/  PRMT R17, R26, 0x3340, R21 ;  /* 0x000033401a117816 */ /* 0x000fc40000000015 */
[--C-:B------:R-:W-:Y:S02]  /*6c750*/  PRMT R9, R25, 0x3340, R0.reuse ;  /* 0x0000334019097816 */ /* 0x100fe40000000000 */
[----:B------:R-:W-:Y:S02]  /*6c760*/  LOP3.LUT R24, R20, 0xffff, RZ, 0xc0, !PT ;  /* 0x0000ffff14187812 */ /* 0x000fe400078ec0ff */
[----:B------:R-:W-:Y:S02]  /*6c770*/  PRMT R17, R17, 0x5410, R9 ;  /* 0x0000541011117816 */ /* 0x000fe40000000009 */
[----:B------:R-:W-:Y:S02]  /*6c780*/  PRMT R9, R28, 0x3340, R0 ;  /* 0x000033401c097816 */ /* 0x000fe40000000000 */
[----:B------:R-:W-:Y:S02]  /*6c790*/  PRMT R16, R29, 0x3340, R24 ;  /* 0x000033401d107816 */ /* 0x000fe40000000018 */
[----:B------:R-:W-:-:S02]  /*6c7a0*/  LOP3.LUT R20, R15, 0xffff, RZ, 0xc0, !PT ;  /* 0x0000ffff0f147812 */ /* 0x000fc400078ec0ff */
[----:B------:R-:W-:Y:S02]  /*6c7b0*/  LOP3.LUT R27, R22, 0xffff, RZ, 0xc0, !PT ;  /* 0x0000ffff161b7812 */ /* 0x000fe400078ec0ff */
[----:B------:R-:W-:Y:S02]  /*6c7c0*/  PRMT R16, R16, 0x5410, R9 ;  /* 0x0000541010107816 */ /* 0x000fe40000000009 */
[----:B------:R-:W-:Y:S02]  /*6c7d0*/  LOP3.LUT R22, R14, 0xffff, RZ, 0xc0, !PT ;  /* 0x0000ffff0e167812 */ /* 0x000fe400078ec0ff */
[----:B------:R-:W-:Y:S02]  /*6c7e0*/  PRMT R9, R20, 0x3340, R0 ;  /* 0x0000334014097816 */ /* 0x000fe40000000000 */
[----:B------:R-:W-:Y:S02]  /*6c7f0*/  PRMT R14, R23, 0x3340, R19 ;  /* 0x00003340170e7816 */ /* 0x000fe40000000013 */
[----:B------:R-:W-:-:S02]  /*6c800*/  F2FP.SATFINITE.E5M2.F32.PACK_AB_MERGE_C R13, R43, R44, RZ ;  /* 0x0000002c2b0d723e */ /* 0x000fc400048060ff */
[----:B------:R-:W-:Y:S02]  /*6c810*/  PRMT R14, R14, 0x5410, R9 ;  /* 0x000054100e0e7816 */ /* 0x000fe40000000009 */
[----:B--2---:R-:W-:Y:S02]  /*6c820*/  F2FP.SATFINITE.E5M2.F32.PACK_AB_MERGE_C R12, R39, R38, RZ ;  /* 0x00000026270c723e */ /* 0x004fe400048060ff */
[----:B------:R-:W-:Y:S02]  /*6c830*/  F2FP.SATFINITE.E5M2.F32.PACK_AB_MERGE_C R11, R40, R37, RZ ;  /* 0x00000025280b723e */ /* 0x000fe400048060ff */
[----:B------:R-:W-:Y:S01]  /*6c840*/  F2FP.SATFINITE.E5M2.F32.PACK_AB_MERGE_C R10, R41, R36, RZ ;  /* 0x00000024290a723e */ /* 0x000fe200048060ff */
[----:B------:R-:W-:Y:S01]  /*6c850*/  NOP ;  /* 0x0000000000007918 */ /* 0x000fe20000000000 */
[----:B------:R-:W-:Y:S01]  /*6c860*/  PRMT R9, R22, 0x3340, R0 ;  /* 0x0000334016097816 */ /* 0x000fe20000000000 */
[----:B------:R-:W0:Y:S01]  /*6c870*/  LDS.128 R36, [R45] ;  /* 0x000000002d247984 */ /* 0x000e220000000c00 */
[----:B------:R-:W-:-:S02]  /*6c880*/  PRMT R15, R27, 0x3340, R18 ;  /* 0x000033401b0f7816 */ /* 0x000fc40000000012 */
[----:B------:R-:W-:Y:S02]  /*6c890*/  LOP3.LUT R30, R13, 0xffff, RZ, 0xc0, !PT ;  /* 0x0000ffff0d1e7812 */ /* 0x000fe400078ec0ff */
[----:B------:R-:W-:Y:S02]  /*6c8a0*/  PRMT R9, R15, 0x5410, R9 ;  /* 0x000054100f097816 */ /* 0x000fe40000000009 */
[----:B------:R-:W-:Y:S02]  /*6c8b0*/  LOP3.LUT R33, R12, 0xffff, RZ, 0xc0, !PT ;  /* 0x0000ffff0c217812 */ /* 0x000fe400078ec0ff */
[----:B------:R-:W-:Y:S02]  /*6c8c0*/  LOP3.LUT R32, R11, 0xffff, RZ, 0xc0, !PT ;  /* 0x0000ffff0b207812 */ /* 0x000fe400078ec0ff */
[----:B------:R-:W-:Y:S02]  /*6c8d0*/  LOP3.LUT R31, R10, 0xffff, RZ, 0xc0, !PT ;  /* 0x0000ffff0a1f7812 */ /* 0x000fe400078ec0ff */
[----:B------:R-:W-:-:S02]  /*6c8e0*/  PRMT R12, R17, 0x4210, R30 ;  /* 0x00004210110c7816 */ /* 0x000fc4000000001e */
[----:B------:R-:W-:Y:S02]  /*6c8f0*/  PRMT R13, R16, 0x4210, R33 ;  /* 0x00004210100d7816 */ /* 0x000fe40000000021 */
[----:B------:R-:W-:Y:S02]  /*6c900*/  PRMT R14, R14, 0x4210, R32 ;  /* 0x000042100e0e7816 */ /* 0x000fe40000000020 */
[----:B------:R-:W-:Y:S01]  /*6c910*/  PRMT R15, R9, 0x4210, R31 ;  /* 0x00004210090f7816 */ /* 0x000fe2000000001f */
[----:B------:R-:W-:-:S04]  /*6c920*/  NOP ;  /* 0x0000000000007918 */ /* 0x000fc80000000000 */
[----:B------:R1:W-:Y:S01]  /*6c930*/  STSM.16.M88.4 [R45], R12 ;  /* 0x0000000c2d007844 */ /* 0x0003e20000000200 */
[----:B------:R-:W-:-:S04]  /*6c940*/  SHF.R.U32.HI R9, RZ, 0x8, R26 ;  /* 0x00000008ff097819 */ /* 0x000fc8000001161a */
[----:B------:R-:W-:Y:S02]  /*6c950*/  LOP3.LUT R9, R9, 0xffff, RZ, 0xc0, !PT ;  /* 0x0000ffff09097812 */ /* 0x000fe400078ec0ff */
[----:B------:R-:W-:Y:S02]  /*6c960*/  IADD3 R10, P3, R50, R0, RZ ;  /* 0x00000000320a7210 */ /* 0x000fe40007f7e0ff */
[----:B-1----:R-:W-:-:S04]  /*6c970*/  SHF.R.U32.HI R14, RZ, 0x8, R21 ;  /* 0x00000008ff0e7819 */ /* 0x002fc80000011615 */
[----:B------:R-:W-:-:S04]  /*6c980*/  LOP3.LUT R14, R14, 0xffff, RZ, 0xc0, !PT ;  /* 0x0000ffff0e0e7812 */ /* 0x000fc800078ec0ff */
[----:B------:R-:W-:Y:S02]  /*6c990*/  PRMT R14, R9, 0x3340, R14 ;  /* 0x00003340090e7816 */ /* 0x000fe4000000000e */
[----:B------:R-:W-:-:S05]  /*6c9a0*/  SHF.R.S32.HI R9, RZ, 0x1f, R50 ;  /* 0x0000001fff097819 */ /* 0x000fca0000011432 */
[----:B------:R-:W-:Y:S01]  /*6c9b0*/  IMAD.X R11, R9, 0x1, R2, P3 ;  /* 0x00000001090b7824 */ /* 0x000fe200018e0602 */
[----:B------:R-:W-:Y:S02]  /*6c9c0*/  IADD3 R34, P3, R50, R3, RZ ;  /* 0x0000000332227210 */ /* 0x000fe40007f7e0ff */
[----:B------:R-:W-:-:S03]  /*6c9d0*/  SHF.R.U32.HI R13, RZ, 0x8, R20 ;  /* 0x00000008ff0d7819 */ /* 0x000fc60000011614 */
[C---:B------:R-:W-:Y:S01]  /*6c9e0*/  IMAD.X R35, R9.reuse, 0x1, R4, P3 ;  /* 0x0000000109237824 */ /* 0x040fe200018e0604 */
[----:B------:R-:W-:Y:S01]  /*6c9f0*/  IADD3 R20, P3, R50, R5, RZ ;  /* 0x0000000532147210 */ /* 0x000fe20007f7e0ff */
[----:B0-----:R-:W-:Y:S04]  /*6ca00*/  STL.64 [R1+0x430], R36 ;  /* 0x0004302401007387 */ /* 0x001fe80000100a00 */
[----:B------:R-:W-:Y:S01]  /*6ca10*/  IMAD.X R21, R9, 0x1, R7, P3 ;  /* 0x0000000109157824 */ /* 0x000fe200018e0607 */
[----:B------:R-:W-:Y:S04]  /*6ca20*/  STL.64 [R1+0x438], R38 ;  /* 0x0004382601007387 */ /* 0x000fe80000100a00 */
[----:B------:R0:W-:Y:S04]  /*6ca30*/  STL.64 [R1+0x1718], R10 ;  /* 0x0017180a01007387 */ /* 0x0001e80000100a00 */
[----:B------:R-:W-:Y:S04]  /*6ca40*/  STL.64 [R1+0x1710], R34 ;  /* 0x0017102201007387 */ /* 0x000fe80000100a00 */
[----:B------:R1:W-:Y:S01]  /*6ca50*/  STL.64 [R1+0x1708], R20 ;  /* 0x0017081401007387 */ /* 0x0003e20000100a00 */
[----:B------:R-:W-:-:S02]  /*6ca60*/  SHF.R.U32.HI R17, RZ, 0x8, R19 ;  /* 0x00000008ff117819 */ /* 0x000fc40000011613 */
[----:B------:R-:W-:Y:S02]  /*6ca70*/  SHF.R.U32.HI R15, RZ, 0x8, R18 ;  /* 0x00000008ff0f7819 */ /* 0x000fe40000011612 */
[----:B0-----:R-:W-:Y:S02]  /*6ca80*/  SHF.R.U32.HI R10, RZ, 0x8, R23 ;  /* 0x00000008ff0a7819 */ /* 0x001fe40000011617 */
[----:B-1----:R-:W-:-:S05]  /*6ca90*/  IADD3 R20, P3, R50, R6, RZ ;  /* 0x0000000632147210 */ /* 0x002fca0007f7e0ff */
[----:B------:R-:W-:Y:S01]  /*6caa0*/  IMAD.X R21, R9, 0x1, R8, P3 ;  /* 0x0000000109157824 */ /* 0x000fe200018e0608 */
[----:B------:R-:W-:Y:S02]  /*6cab0*/  SHF.R.U32.HI R9, RZ, 0x8, R27 ;  /* 0x00000008ff097819 */ /* 0x000fe4000001161b */
[----:B------:R-:W-:Y:S02]  /*6cac0*/  LOP3.LUT R10, R10, 0xffff, RZ, 0xc0, !PT ;  /* 0x0000ffff0a0a7812 */ /* 0x000fe400078ec0ff */
[----:B------:R-:W-:Y:S01]  /*6cad0*/  LOP3.LUT R17, R17, 0xffff, RZ, 0xc0, !PT ;  /* 0x0000ffff11117812 */ /* 0x000fe200078ec0ff */
[----:B------:R-:W-:Y:S01]  /*6cae0*/  STL [R1+0x2ad4], R50 ;  /* 0x002ad43201007387 */ /* 0x000fe20000100800 */
[----:B------:R-:W-:Y:S02]  /*6caf0*/  LOP3.LUT R9, R9, 0xffff, RZ, 0xc0, !PT ;  /* 0x0000ffff09097812 */ /* 0x000fe400078ec0ff */
[----:B------:R-:W-:Y:S01]  /*6cb00*/  LOP3.LUT R15, R15, 0xffff, RZ, 0xc0, !PT ;  /* 0x0000ffff0f0f7812 */ /* 0x000fe200078ec0ff */
[----:B------:R-:W2:Y:S01]  /*6cb10*/  LDL.LU R44, [R1+0x2b0] ;  /* 0x0002b000012c7983 */ /* 0x000ea20000300800 */
[----:B------:R-:W-:-:S02]  /*6cb20*/  PRMT R17, R10, 0x3340, R17 ;  /* 0x000033400a117816 */ /* 0x000fc40000000011 */
[----:B------:R-:W-:Y:S01]  /*6cb30*/  SHF.R.U32.HI R10, RZ, 0x8, R29 ;  /* 0x00000008ff0a7819 */ /* 0x000fe2000001161d */
[----:B------:R-:W2:Y:S01]  /*6cb40*/  LDL.LU R43, [R1+0x2b4] ;  /* 0x0002b400012b7983 */ /* 0x000ea20000300800 */
[----:B------:R-:W-:Y:S02]  /*6cb50*/  SHF.R.U32.HI R16, RZ, 0x8, R24 ;  /* 0x00000008ff107819 */ /* 0x000fe40000011618 */
[----:B------:R-:W-:Y:S01]  /*6cb60*/  SHF.R.U32.HI R11, RZ, 0x8, R28 ;  /* 0x00000008ff0b7819 */ /* 0x000fe2000001161c */
[----:B------:R0:W-:Y:S01]  /*6cb70*/  STL.64 [R1+0x1700], R20 ;  /* 0x0017001401007387 */ /* 0x0001e20000100a00 */
[----:B------:R-:W-:Y:S02]  /*6cb80*/  PRMT R15, R9, 0x3340, R15 ;  /* 0x00003340090f7816 */ /* 0x000fe4000000000f */
[----:B------:R-:W-:Y:S01]  /*6cb90*/  SHF.R.S32.HI R9, RZ, 0x1f, R51 ;  /* 0x0000001fff097819 */ /* 0x000fe20000011433 */
[----:B------:R-:W3:Y:S01]  /*6cba0*/  LDL.LU R38, [R1+0x2b8] ;  /* 0x0002b80001267983 */ /* 0x000ee20000300800 */
[----:B------:R-:W-:-:S02]  /*6cbb0*/  SHF.R.U32.HI R12, RZ, 0x8, R25 ;  /* 0x00000008ff0c7819 */ /* 0x000fc40000011619 */
[----:B------:R-:W-:Y:S01]  /*6cbc0*/  LOP3.LUT R10, R10, 0xffff, RZ, 0xc0, !PT ;  /* 0x0000ffff0a0a7812 */ /* 0x000fe200078ec0ff */
[----:B------:R-:W3:Y:S01]  /*6cbd0*/  LDL.LU R39, [R1+0x2bc] ;  /* 0x0002bc0001277983 */ /* 0x000ee20000300800 */
[----:B------:R-:W-:Y:S02]  /*6cbe0*/  LOP3.LUT R16, R16, 0xffff, RZ, 0xc0, !PT ;  /* 0x0000ffff10107812 */ /* 0x000fe400078ec0ff */
[----:B0-----:R-:W-:Y:S02]  /*6cbf0*/  IADD3 R20, P3, R51, R0, RZ ;  /* 0x0000000033147210 */ /* 0x001fe40007f7e0ff */
[----:B------:R-:W-:-:S03]  /*6cc00*/  LOP3.LUT R11, R11, 0xffff, RZ, 0xc0, !PT ;  /* 0x0000ffff0b0b7812 */ /* 0x000fc600078ec0ff */
[----:B------:R-:W-:Y:S01]  /*6cc10*/  IMAD.X R21, R9, 0x1, R2, P3 ;  /* 0x0000000109157824 */ /* 0x000fe200018e0602 */
[----:B------:R-:W-:Y:S02]  /*6cc20*/  IADD3 R18, P3, R51, R3, RZ ;  /* 0x0000000333127210 */ /* 0x000fe40007f7e0ff */
[----:B------:R-:W-:Y:S02]  /*6cc30*/  LOP3.LUT R12, R12, 0xffff, RZ, 0xc0, !PT ;  /* 0x0000ffff0c0c7812 */ /* 0x000fe400078ec0ff */
[----:B------:R-:W-:Y:S02]  /*6cc40*/  PRMT R16, R10, 0x3340, R16 ;  /* 0x000033400a107816 */ /* 0x000fe40000000010 */
[----:B------:R-:W-:Y:S02]  /*6cc50*/  PRMT R11, R11, 0x3340, R0 ;  /* 0x000033400b0b7816 */ /* 0x000fe40000000000 */
[----:B------:R-:W-:Y:S01]  /*6cc60*/  LOP3.LUT R13, R13, 0xffff, RZ, 0xc0, !PT ;  /* 0x0000ffff0d0d7812 */ /* 0x000fe200078ec0ff */
[----:B------:R-:W-:Y:S01]  /*6cc70*/  IMAD.X R19, R9, 0x1, R4, P3 ;  /* 0x0000000109137824 */ /* 0x000fe200018e0604 */
[----:B------:R-:W-:-:S02]  /*6cc80*/  PRMT R12, R12, 0x3340, R0 ;  /* 0x000033400c0c7816 */ /* 0x000fc40000000000 */
[----:B------:R-:W-:Y:S02]  /*6cc90*/  PRMT R11, R16, 0x5410, R11 ;  /* 0x00005410100b7816 */ /* 0x000fe4000000000b */
[----:B------:R-:W-:Y:S02]  /*6cca0*/  PRMT R13, R13, 0x3340, R0 ;  /* 0x000033400d0d7816 */ /* 0x000fe40000000000 */
[----:B------:R-:W-:Y:S02]  /*6ccb0*/  IADD3 R16, P3, R51, R5, RZ ;  /* 0x0000000533107210 */ /* 0x000fe40007f7e0ff */
[----:B------:R-:W-:Y:S02]  /*6ccc0*/  PRMT R12, R14, 0x5410, R12 ;  /* 0x000054100e0c7816 */ /* 0x000fe4000000000c */
[----:B------:R-:W-:Y:S01]  /*6ccd0*/  PRMT R14, R17, 0x5410, R13 ;  /* 0x00005410110e7816 */ /* 0x000fe2000000000d */
[----:B------:R-:W-:Y:S01]  /*6cce0*/  IMAD.X R17, R9, 0x1, R7, P3 ;  /* 0x0000000109117824 */ /* 0x000fe200018e0607 */
[----:B------:R-:W-:Y:S04]  /*6ccf0*/  STL.64 [R1+0x16d0], R20 ;  /* 0x0016d01401007387 */ /* 0x000fe80000100a00 */
[----:B------:R-:W-:Y:S04]  /*6cd00*/  STL.64 [R1+0x16f8], R18 ;  /* 0x0016f81201007387 */ /* 0x000fe80000100a00 */
[----:B------:R0:W-:Y:S02]  /*6cd10*/  STL.64 [R1+0x1748], R16 ;  /* 0x0017481001007387 */ /* 0x0001e40000100a00 */
[----:B0-----:R-:W-:-:S02]  /*6cd20*/  IADD3 R16, P3, R51, R6, RZ ;  /* 0x0000000633107210 */ /* 0x001fc40007f7e0ff */
[----:B------:R-:W-:Y:S03]  /*6cd30*/  STL [R1+0x2a7c], R51 ;  /* 0x002a7c3301007387 */ /* 0x000fe60000100800 */
[----:B------:R-:W-:-:S05]  /*6cd40*/  IMAD.X R17, R9, 0x1, R8, P3 ;  /* 0x0000000109117824 */ /* 0x000fca00018e0608 */
[----:B------:R-:W-:Y:S01]  /*6cd50*/  STL.64 [R1+0x1740], R16 ;  /* 0x0017401001007387 */ /* 0x000fe20000100a00 */
[----:B------:R-:W-:-:S03]  /*6cd60*/  NOP ;  /* 0x0000000000007918 */ /* 0x000fc60000000000 */
[----:B------:R-:W0:Y:S04]  /*6cd70*/  LDS.128 R16, [R45] ;  /* 0x000000002d107984 */ /* 0x000e280000000c00 */
[----:B------:R-:W4:Y:S04]  /*6cd80*/  LDL.LU R37, [R1+0x1040] ;  /* 0x0010400001257983 */ /* 0x000f280000300800 */
[----:B------:R-:W4:Y:S04]  /*6cd90*/  LDL.LU R40, [R1+0x1044] ;  /* 0x0010440001287983 */ /* 0x000f280000300800 */
[----:B0-----:R0:W-:Y:S04]  /*6cda0*/  STL.64 [R1+0x410], R16 ;  /* 0x0004101001007387 */ /* 0x0011e80000100a00 */
[----:B------:R1:W-:Y:S04]  /*6cdb0*/  STL.64 [R1+0x418], R18 ;  /* 0x0004181201007387 */ /* 0x0003e80000100a00 */
[----:B------:R-:W4:Y:S04]  /*6cdc0*/  LDL.LU R36, [R1+0x1048] ;  /* 0x0010480001247983 */ /* 0x000f280000300800 */
[----:B------:R-:W4:Y:S01]  /*6cdd0*/  LDL.LU R41, [R1+0x104c] ;  /* 0x00104c0001297983 */ /* 0x000f220000300800 */
[----:B------:R-:W-:-:S04]  /*6cde0*/  SHF.R.U32.HI R10, RZ, 0x8, R22 ;  /* 0x00000008ff0a7819 */ /* 0x000fc80000011616 */
[----:B------:R-:W-:-:S04]  /*6cdf0*/  LOP3.LUT R10, R10, 0xffff, RZ, 0xc0, !PT ;  /* 0x0000ffff0a0a7812 */ /* 0x000fc800078ec0ff */
[----:B------:R-:W-:-:S04]  /*6ce00*/  PRMT R10, R10, 0x3340, R0 ;  /* 0x000033400a0a7816 */ /* 0x000fc80000000000 */
[----:B------:R-:W-:Y:S02]  /*6ce10*/  PRMT R10, R15, 0x5410, R10 ;  /* 0x000054100f0a7816 */ /* 0x000fe4000000000a */
[----:B------:R-:W-:Y:S02]  /*6ce20*/  SHF.R.S32.HI R9, RZ, 0x1f, R52 ;  /* 0x0000001fff097819 */ /* 0x000fe40000011434 */
[----:B------:R-:W-:Y:S02]  /*6ce30*/  PRMT R15, R10, 0x5210, R31 ;  /* 0x000052100a0f7816 */ /* 0x000fe4000000001f */
[----:B------:R-:W-:Y:S02]  /*6ce40*/  IADD3 R10, P3, R52, R0, RZ ;  /* 0x00000000340a7210 */ /* 0x000fe40007f7e0ff */
[----:B------:R-:W-:-:S03]  /*6ce50*/  PRMT R13, R11, 0x5210, R33 ;  /* 0x000052100b0d7816 */ /* 0x000fc60000000021 */
[----:B------:R-:W-:-:S05]  /*6ce60*/  IMAD.X R11, R9, 0x1, R2, P3 ;  /* 0x00000001090b7824 */ /* 0x000fca00018e0602 */
[----:B------:R1:W-:Y:S04]  /*6ce70*/  STL.64 [R1+0x16c8], R10 ;  /* 0x0016c80a01007387 */ /* 0x0003e80000100a00 */
[----:B0-----:R-:W4:Y:S04]  /*6ce80*/  LDL.LU R17, [R1+0xe80] ;  /* 0x000e800001117983 */ /* 0x001f280000300800 */
[----:B------:R-:W4:Y:S04]  /*6ce90*/  LDL.LU R21, [R1+0xe84] ;  /* 0x000e840001157983 */ /* 0x000f280000300800 */
[----:B-1----:R-:W4:Y:S04]  /*6cea0*/  LDL.LU R18, [R1+0xe88] ;  /* 0x000e880001127983 */ /* 0x002f280000300800 */
[----:B------:R-:W4:Y:S01]  /*6ceb0*/  LDL.LU R20, [R1+0xe8c] ;  /* 0x000e8c0001147983 */ /* 0x000f220000300800 */
[----:B------:R-:W-:-:S03]  /*6cec0*/  IADD3 R10, P3, R52, R3, RZ ;  /* 0x00000003340a7210 */ /* 0x000fc60007f7e0ff */
[----:B------:R-:W4:Y:S04]  /*6ced0*/  LDL.LU R27, [R1+0xcc0] ;  /* 0x000cc000011b7983 */ /* 0x000f280000300800 */
[----:B------:R-:W4:Y:S04]  /*6cee0*/  LDL.LU R19, [R1+0xcc4] ;  /* 0x000cc40001137983 */ /* 0x000f280000300800 */
[----:B------:R-:W4:Y:S04]  /*6cef0*/  LDL.LU R50, [R1+0xcc8] ;  /* 0x000cc80001327983 */ /* 0x000f280000300800 */
[----:B------:R-:W4:Y:S04]  /*6cf00*/  LDL.LU R28, [R1+0xccc] ;  /* 0x000ccc00011c7983 */ /* 0x000f280000300800 */
[----:B------:R-:W4:Y:S01]  /*6cf10*/  LDL.LU R29, [R1+0xaf0] ;  /* 0x000af000011d7983 */ /* 0x000f220000300800 */
[----:B------:R-:W-:-:S03]  /*6cf20*/  IMAD.X R11, R9, 0x1, R4, P3 ;  /* 0x00000001090b7824 */ /* 0x000fc600018e0604 */
[----:B------:R-:W4:Y:S04]  /*6cf30*/  LDL.LU R26, [R1+0xaf4] ;  /* 0x000af400011a7983 */ /* 0x000f280000300800 */
[----:B------:R-:W4:Y:S04]  /*6cf40*/  LDL.LU R48, [R1+0xaf8] ;  /* 0x000af80001307983 */ /* 0x000f280000300800 */
[----:B------:R-:W4:Y:S04]  /*6cf50*/  LDL.LU R49, [R1+0xafc] ;  /* 0x000afc0001317983 */ /* 0x000f280000300800 */
[----:B------:R-:W4:Y:S04]  /*6cf60*/  LDL.LU R35, [R1+0x920] ;  /* 0x0009200001237983 */ /* 0x000f280000300800 */
[----:B------:R-:W4:Y:S04]  /*6cf70*/  LDL.LU R47, [R1+0x924] ;  /* 0x00092400012f7983 */ /* 0x000f280000300800 */
[----:B------:R-:W4:Y:S04]  /*6cf80*/  LDL.LU R34, [R1+0x928] ;  /* 0x0009280001227983 */ /* 0x000f280000300800 */
[----:B------:R-:W4:Y:S01]  /*6cf90*/  LDL.LU R46, [R1+0x92c] ;  /* 0x00092c00012e7983 */ /* 0x000f220000300800 */
[----:B--2---:R-:W-:-:S03]  /*6cfa0*/  F2FP.SATFINITE.E5M2.F32.PACK_AB_MERGE_C R25, R43, R44, RZ ;  /* 0x0000002c2b19723e */ /* 0x004fc600048060ff */
[----:B------:R-:W2:Y:S04]  /*6cfb0*/  LDL.LU R44, [R1+0x750] ;  /* 0x00075000012c7983 */ /* 0x000ea80000300800 */
[----:B------:R0:W-:Y:S04]  /*6cfc0*/  STL.64 [R1+0x16a0], R10 ;  /* 0x0016a00a01007387 */ /* 0x0001e80000100a00 */
[----:B------:R-:W2:Y:S01]  /*6cfd0*/  LDL.LU R43, [R1+0x754] ;  /* 0x00075400012b7983 */ /* 0x000ea20000300800 */
[----:B---3--:R-:W-:-:S03]  /*6cfe0*/  F2FP.SATFINITE.E5M2.F32.PACK_AB_MERGE_C R24, R39, R38, RZ ;  /* 0x000000262718723e */ /* 0x008fc600048060ff */
[----:B------:R-:W3:Y:S04]  /*6cff0*/  LDL.LU R38, [R1+0x758] ;  /* 0x0007580001267983 */ /* 0x000ee80000300800 */
[----:B------:R-:W3:Y:S01]  /*6d000*/  LDL.LU R39, [R1+0x75c] ;  /* 0x00075c0001277983 */ /* 0x000ee20000300800 */
[----:B----4-:R-:W-:-:S03]  /*6d010*/  F2FP.SATFINITE.E5M2.F32.PACK_AB_MERGE_C R23, R40, R37, RZ ;  /* 0x000000252817723e */ /* 0x010fc600048060ff */
[----:B------:R-:W4:Y:S04]  /*6d020*/  LDL.LU R37, [R1+0x3c0] ;  /* 0x0003c00001257983 */ /* 0x000f280000300800 */
[----:B------:R-:W4:Y:S01]  /*6d030*/  LDL.LU R40, [R1+0x3c4] ;  /* 0x0003c40001287983 */ /* 0x000f220000300800 */
[----:B------:R-:W-:-:S03]  /*6d040*/  F2FP.SATFINITE.E5M2.F32.PACK_AB_MERGE_C R22, R41, R36, RZ ;  /* 0x000000242916723e */ /* 0x000fc600048060ff */
[----:B------:R-:W4:Y:S04]  /*6d050*/  LDL.LU R36, [R1+0x3c8] ;  /* 0x0003c80001247983 */ /* 0x000f280000300800 */
[----:B------:R-:W4:Y:S01]  /*6d060*/  LDL.LU R41, [R1+0x3cc] ;  /* 0x0003cc0001297983 */ /* 0x000f220000300800 */
[----:B0-----:R-:W-:-:S05]  /*6d070*/  IADD3 R10, P3, R52, R5, RZ ;  /* 0x00000005340a7210 */ /* 0x001fca0007f7e0ff */
[----:B------:R-:W-:-:S05]  /*6d080*/  IMAD.X R11, R9, 0x1, R7, P3 ;  /* 0x00000001090b7824 */ /* 0x000fca00018e0607 */
[----:B------:R0:W-:Y:S02]  /*6d090*/  STL.64 [R1+0x1678], R10 ;  /* 0x0016780a01007387 */ /* 0x0001e40000100a00 */
[----:B0-----:R-:W-:Y:S02]  /*6d0a0*/  IADD3 R10, P3, R52, R6, RZ ;  /* 0x00000006340a7210 */ /* 0x001fe40007f7e0ff */
[----:B------:R-:W-:Y:S03]  /*6d0b0*/  STL [R1+0x2a80], R52 ;  /* 0x002a803401007387 */ /* 0x000fe60000100800 */
[----:B------:R-:W-:Y:S01]  /*6d0c0*/  IMAD.X R11, R9, 0x1, R8, P3 ;  /* 0x00000001090b7824 */ /* 0x000fe200018e0608 */
[----:B------:R-:W-:-:S04]  /*6d0d0*/  SHF.R.S32.HI R9, RZ, 0x1f, R53 ;  /* 0x0000001fff097819 */ /* 0x000fc80000011435 */
[----:B------:R0:W-:Y:S01]  /*6d0e0*/  STL.64 [R1+0x1670], R10 ;  /* 0x0016700a01007387 */ /* 0x0001e20000100a00 */
[----:B------:R-:W-:Y:S02]  /*6d0f0*/  PRMT R12, R12, 0x5210, R30 ;  /* 0x000052100c0c7816 */ /* 0x000fe4000000001e */
[----:B0-----:R-:W-:-:S05]  /*6d100*/  IADD3 R10, P3, R53, R0, RZ ;  /* 0x00000000350a7210 */ /* 0x001fca0007f7e0ff */
[----:B------:R-:W-:Y:S01]  /*6d110*/  IMAD.X R11, R9, 0x1, R2, P3 ;  /* 0x00000001090b7824 */ /* 0x000fe200018e0602 */
[----:B------:R-:W-:Y:S01]  /*6d120*/  PRMT R14, R14, 0x5210, R32 ;  /* 0x000052100e0e7816 */ /* 0x000fe20000000020 */
[----:B------:R-:W-:-:S03]  /*6d130*/  NOP ;  /* 0x0000000000007918 */ /* 0x000fc60000000000 */
[----:B------:R0:W-:Y:S04]  /*6d140*/  STL.64 [R1+0x1608], R10 ;  /* 0x0016080a01007387 */ /* 0x0001e80000100a00 */
[----:B------:R1:W-:Y:S01]  /*6d150*/  STSM.16.M88.4 [R45], R12 ;  /* 0x0000000c2d007844 */ /* 0x0003e20000000200 */
[----:B0-----:R-:W-:-:S05]  /*6d160*/  IADD3 R10, P3, R53, R3, RZ ;  /* 0x00000003350a7210 */ /* 0x001fca0007f7e0ff */
[----:B------:R-:W-:Y:S01]  /*6d170*/  IMAD.X R11, R9, 0x1, R4, P3 ;  /* 0x00000001090b7824 */ /* 0x000fe200018e0604 */
[----:B-1----:R-:W-:-:S05]  /*6d180*/  IADD3 R12, P3, R53, R5, RZ ;  /* 0x00000005350c7210 */ /* 0x002fca0007f7e0ff */
[----:B------:R-:W-:Y:S01]  /*6d190*/  IMAD.X R13, R9, 0x1, R7, P3 ;  /* 0x00000001090d7824 */ /* 0x000fe200018e0607 */
[----:B------:R-:W-:Y:S04]  /*6d1a0*/  STL.64 [R1+0x15e0], R10 ;  /* 0x0015e00a01007387 */ /* 0x000fe80000100a00 */
[----:B------:R0:W-:Y:S01]  /*6d1b0*/  STL.64 [R1+0x15b8], R12 ;  /* 0x0015b80c01007387 */ /* 0x0001e20000100a00 */
[----:B------:R-:W-:Y:S02]  /*6d1c0*/  F2FP.SATFINITE.E5M2.F32.PACK_AB_MERGE_C R21, R21, R17, RZ ;  /* 0x000000111515723e */ /* 0x000fe400048060ff */
[----:B------:R-:W-:Y:S02]  /*6d1d0*/  F2FP.SATFINITE.E5M2.F32.PACK_AB_MERGE_C R17, R26, R29, RZ ;  /* 0x0000001d1a11723e */ /* 0x000fe400048060ff */
[----:B0-----:R-:W-:-:S05]  /*6d1e0*/  IADD3 R12, P3, R53, R6, RZ ;  /* 0x00000006350c7210 */ /* 0x001fca0007f7e0ff */
[----:B------:R-:W-:Y:S01]  /*6d1f0*/  IMAD.X R13, R9, 0x1, R8, P3 ;  /* 0x00000001090d7824 */ /* 0x000fe200018e0608 */
[----:B------:R-:W-:Y:S02]  /*6d200*/  SHF.R.S32.HI R9, RZ, 0x1f, R54 ;  /* 0x0000001fff097819 */ /* 0x000fe40000011436 */
[----:B------:R-:W-:Y:S01]  /*6d210*/  IADD3 R26, P3, R54, R0, RZ ;  /* 0x00000000361a7210 */ /* 0x000fe20007f7e0ff */
[----:B------:R-:W-:Y:S01]  /*6d220*/  STL [R1+0x2a84], R53 ;  /* 0x002a843501007387 */ /* 0x000fe20000100800 */
[----:B------:R-:W-:-:S03]  /*6d230*/  F2FP.SATFINITE.E5M2.F32.PACK_AB_MERGE_C R19, R19, R27, RZ ;  /* 0x0000001b1313723e */ /* 0x000fc600048060ff */
[----:B------:R-:W-:Y:S01]  /*6d240*/  IMAD.X R27, R9, 0x1, R2, P3 ;  /* 0x00000001091b7824 */ /* 0x000fe200018e0602 */
[----:B------:R-:W-:Y:S01]  /*6d250*/  STL.64 [R1+0x15b0], R12 ;  /* 0x0015b00c01007387 */ /* 0x000fe20000100a00 */
[----:B------:R-:W-:-:S03]  /*6d260*/  F2FP.SATFINITE.E5M2.F32.PACK_AB_MERGE_C R10, R49, R48, RZ ;  /* 0x00000030310a723e */ /* 0x000fc600048060ff */
[----:B------:R0:W-:Y:S01]  /*6d270*/  STL.64 [R1+0x1548], R26 ;  /* 0x0015481a01007387 */ /* 0x0001e20000100a00 */
[----:B------:R-:W-:Y:S02]  /*6d280*/  LOP3.LUT R21, R21, 0xffff, RZ, 0xc0, !PT ;  /* 0x0000ffff15157812 */ /* 0x000fe400078ec0ff */
[----:B------:R-:W-:Y:S02]  /*6d290*/  F2FP.SATFINITE.E5M2.F32.PACK_AB_MERGE_C R20, R20, R18, RZ ;  /* 0x000000121414723e */ /* 0x000fe400048060ff */
[----:B------:R-:W-:Y:S02]  /*6d2a0*/  LOP3.LUT R30, R10, 0xffff, RZ, 0xc0, !PT ;  /* 0x0000ffff0a1e7812 */ /* 0x000fe400078ec0ff */
[----:B------:R-:W-:Y:S02]  /*6d2b0*/  F2FP.SATFINITE.E5M2.F32.PACK_AB_MERGE_C R18, R28, R50, RZ ;  /* 0x000000321c12723e */ /* 0x000fe400048060ff */
[----:B0-----:R-:W-:Y:S02]  /*6d2c0*/  LOP3.LUT R26, R25, 0xffff, RZ, 0xc0, !PT ;  /* 0x0000ffff191a7812 */ /* 0x001fe400078ec0ff */
[----:B------:R-:W-:-:S02]  /*6d2d0*/  LOP3.LUT R25, R17, 0xffff, RZ, 0xc0, !PT ;  /* 0x0000ffff11197812 */ /* 0x000fc400078ec0ff */
[----:B------:R-:W-:Y:S02]  /*6d2e0*/  PRMT R17, R26, 0x3340, R21 ;  /* 0x000033401a117816 */ /* 0x000fe40000000015 */
[----:B------:R-:W-:Y:S02]  /*6d2f0*/  PRMT R10, R25, 0x3340, R0 ;  /* 0x00003340190a7816 */ /* 0x000fe40000000000 */
[----:B------:R-:W-:Y:S02]  /*6d300*/  LOP3.LUT R28, R24, 0xffff, RZ, 0xc0, !PT ;  /* 0x0000ffff181c7812 */ /* 0x000fe400078ec0ff */
[----:B------:R-:W-:Y:S02]  /*6d310*/  LOP3.LUT R27, R20, 0xffff, RZ, 0xc0, !PT ;  /* 0x0000ffff141b7812 */ /* 0x000fe400078ec0ff */
[----:B------:R-:W-:Y:S02]  /*6d320*/  F2FP.SATFINITE.E5M2.F32.PACK_AB_MERGE_C R16, R47, R35, RZ ;  /* 0x000000232f10723e */ /* 0x000fe400048060ff */
[----:B------:R-:W-:-:S02]  /*6d330*/  PRMT R20, R17, 0x5410, R10 ;  /* 0x0000541011147816 */ /* 0x000fc4000000000a */
[----:B------:R-:W-:Y:S02]  /*6d340*/  F2FP.SATFINITE.E5M2.F32.PACK_AB_MERGE_C R15, R46, R34, RZ ;  /* 0x000000222e0f723e */ /* 0x000fe400048060ff */
[----:B------:R-:W-:Y:S02]  /*6d350*/  PRMT R10, R30, 0x3340, R0 ;  /* 0x000033401e0a7816 */ /* 0x000fe40000000000 */
[----:B------:R-:W-:Y:S02]  /*6d360*/  PRMT R17, R28, 0x3340, R27 ;  /* 0x000033401c117816 */ /* 0x000fe4000000001b */
[----:B------:R-:W-:Y:S02]  /*6d370*/  LOP3.LUT R24, R23, 0xffff, RZ, 0xc0, !PT ;  /* 0x0000ffff17187812 */ /* 0x000fe400078ec0ff */
[----:B------:R-:W-:Y:S02]  /*6d380*/  LOP3.LUT R23, R16, 0xffff, RZ, 0xc0, !PT ;  /* 0x0000ffff10177812 */ /* 0x000fe400078ec0ff */
[----:B------:R-:W-:-:S02]  /*6d390*/  LOP3.LUT R19, R19, 0xffff, RZ, 0xc0, !PT ;  /* 0x0000ffff13137812 */ /* 0x000fc400078ec0ff */
[----:B------:R-:W-:Y:S02]  /*6d3a0*/  PRMT R17, R17, 0x5410, R10 ;  /* 0x0000541011117816 */ /* 0x000fe4000000000a */
[----:B------:R-:W-:Y:S02]  /*6d3b0*/  LOP3.LUT R29, R15, 0xffff, RZ, 0xc0, !PT ;  /* 0x0000ffff0f1d7812 */ /* 0x000fe400078ec0ff */
[----:B---3--:R-:W-:Y:S02]  /*6d3c0*/  F2FP.SATFINITE.E5M2.F32.PACK_AB_MERGE_C R13, R39, R38, RZ ;  /* 0x00000026270d723e */ /* 0x008fe400048060ff */
[----:B------:R-:W-:Y:S02]  /*6d3d0*/  PRMT R10, R23, 0x3340, R0 ;  /* 0x00003340170a7816 */ /* 0x000fe40000000000 */
[----:B------:R-:W-:Y:S02]  /*6d3e0*/  PRMT R15, R24, 0x3340, R19 ;  /* 0x00003340180f7816 */ /* 0x000fe40000000013 */
[----:B------:R-:W-:-:S02]  /*6d3f0*/  LOP3.LUT R22, R22, 0xffff, RZ, 0xc0, !PT ;  /* 0x0000ffff16167812 */ /* 0x000fc400078ec0ff */
[----:B------:R-:W-:Y:S02]  /*6d400*/  LOP3.LUT R18, R18, 0xffff, RZ, 0xc0, !PT ;  /* 0x0000ffff12127812 */ /* 0x000fe400078ec0ff */
[----:B------:R-:W-:Y:S02]  /*6d410*/  PRMT R15, R15, 0x5410, R10 ;  /* 0x000054100f0f7816 */ /* 0x000fe4000000000a */
[----:B------:R-:W-:Y:S02]  /*6d420*/  PRMT R10, R29, 0x3340, R0 ;  /* 0x000033401d0a7816 */ /* 0x000fe40000000000 */
[----:B------:R-:W-:Y:S02]  /*6d430*/  PRMT R16, R22, 0x3340, R18 ;  /* 0x0000334016107816 */ /* 0x000fe40000000012 */
[----:B--2---:R-:W-:Y:S02]  /*6d440*/  F2FP.SATFINITE.E5M2.F32.PACK_AB_MERGE_C R14, R43, R44, RZ ;  /* 0x0000002c2b0e723e */ /* 0x004fe400048060ff */
[----:B------:R-:W-:-:S02]  /*6d450*/  PRMT R10, R16, 0x5410, R10 ;  /* 0x00005410100a7816 */ /* 0x000fc4000000000a */
[----:B------:R-:W-:Y:S02]  /*6d460*/  LOP3.LUT R32, R14, 0xffff, RZ, 0xc0, !PT ;  /* 0x0000ffff0e207812 */ /* 0x000fe400078ec0ff */
[----:B------:R-:W-:-:S04]  /*6d470*/  LOP3.LUT R31, R13, 0xffff, RZ, 0xc0, !PT ;  /* 0x0000ffff0d1f7812 */ /* 0x000fc800078ec0ff */
[----:B------:R-:W-:Y:S02]  /*6d480*/  PRMT R13, R17, 0x4210, R31 ;  /* 0x00004210110d7816 */ /* 0x000fe4000000001f */
[----:B----4-:R-:W-:-:S04]  /*6d490*/  F2FP.SATFINITE.E5M2.F32.PACK_AB_MERGE_C R12, R40, R37, RZ ;  /* 0x00000025280c723e */ /* 0x010fc800048060ff */
[----:B------:R-:W-:-:S04]  /*6d4a0*/  LOP3.LUT R34, R12, 0xffff, RZ, 0xc0, !PT ;  /* 0x0000ffff0c227812 */ /* 0x000fc800078ec0ff */
[----:B------:R-:W-:Y:S02]  /*6d4b0*/  PRMT R14, R15, 0x4210, R34 ;  /* 0x000042100f0e7816 */ /* 0x000fe40000000022 */
[----:B------:R-:W-:Y:S01]  /*6d4c0*/  F2FP.SATFINITE.E5M2.F32.PACK_AB_MERGE_C R11, R41, R36, RZ ;  /* 0x00000024290b723e */ /* 0x000fe200048060ff */
[----:B------:R-:W-:Y:S01]  /*6d4d0*/  NOP ;  /* 0x0000000000007918 */ /* 0x000fe20000000000 */
[----:B------:R-:W0:Y:S02]  /*6d4e0*/  LDS.128 R36, [R45] ;  /* 0x000000002d247984 */ /* 0x000e240000000c00 */
[----:B------:R-:W-:-:S04]  /*6d4f0*/  LOP3.LUT R33, R11, 0xffff, RZ, 0xc0, !PT ;  /* 0x0000ffff0b217812 */ /* 0x000fc800078ec0ff */
[----:B------:R-:W-:Y:S02]  /*6d500*/  PRMT R15, R10, 0x4210, R33 ;  /* 0x000042100a0f7816 */ /* 0x000fe40000000021 */
[----:B------:R-:W-:Y:S02]  /*6d510*/  IADD3 R10, P3, R54, R3, RZ ;  /* 0x00000003360a7210 */ /* 0x000fe40007f7e0ff */
[----:B------:R-:W-:Y:S01]  /*6d520*/  PRMT R12, R20, 0x4210, R32 ;  /* 0x00004210140c7816 */ /* 0x000fe20000000020 */
[----:B------:R-:W-:Y:S02]  /*6d530*/  NOP ;  /* 0x0000000000007918 */ /* 0x000fe40000000000 */
[----:B------:R-:W-:Y:S02]  /*6d540*/  IMAD.X R11, R9, 0x1, R4, P3 ;  /* 0x00000001090b7824 */ /* 0x000fe400018e0604 */
[----:B------:R1:W-:Y:S01]  /*6d550*/  STSM.16.M88.4 [R45], R12 ;  /* 0x0000000c2d007844 */ /* 0x0003e20000000200 */
[----:B------:R-:W-:-:S05]  /*6d560*/  IADD3 R16, P3, R54, R5, RZ ;  /* 0x0000000536107210 */ /* 0x000fca0007f7e0ff */
[----:B------:R-:W-:Y:S01]  /*6d570*/  IMAD.X R17, R9, 0x1, R7, P3 ;  /* 0x0000000109117824 */ /* 0x000fe200018e0607 */
[----:B-1----:R-:W-:Y:S01]  /*6d580*/  SHF.R.U32.HI R14, RZ, 0x8, R21 ;  /* 0x00000008ff0e7819 */ /* 0x002fe20000011615 */
[----:B0-----:R-:W-:Y:S04]  /*6d590*/  STL.64 [R1+0x3e0], R36 ;  /* 0x0003e02401007387 */ /* 0x001fe80000100a00 */
[----:B------:R-:W-:Y:S04]  /*6d5a0*/  STL.64 [R1+0x3e8], R38 ;  /* 0x0003e82601007387 */ /* 0x000fe80000100a00 */
[----:B------:R0:W-:Y:S01]  /*6d5b0*/  STL.64 [R1+0x1460], R10 ;  /* 0x0014600a01007387 */ /* 0x0001e20000100a00 */
[----:B------:R-:W-:-:S02]  /*6d5c0*/  LOP3.LUT R14, R14, 0xffff, RZ, 0xc0, !PT ;  /* 0x0000ffff0e0e7812 */ /* 0x000fc400078ec0ff */
[----:B0-----:R-:W-:-:S04]  /*6d5d0*/  SHF.R.U32.HI R10, RZ, 0x8, R26 ;  /* 0x00000008ff0a7819 */ /* 0x001fc8000001161a */
[----:B------:R-:W-:-:S04]  /*6d5e0*/  LOP3.LUT R10, R10, 0xffff, RZ, 0xc0, !PT ;  /* 0x0000ffff0a0a7812 */ /* 0x000fc800078ec0ff */
[----:B------:R-:W-:Y:S02]  /*6d5f0*/  PRMT R14, R10, 0x3340, R14 ;  /* 0x000033400a0e7816 */ /* 0x000fe4000000000e */
[----:B------:R-:W-:Y:S01]  /*6d600*/  IADD3 R10, P3, R54, R6, RZ ;  /* 0x00000006360a7210 */ /* 0x000fe20007f7e0ff */
[----:B------:R-:W-:Y:S04]  /*6d610*/  STL [R1+0x2a88], R54 ;  /* 0x002a883601007387 */ /* 0x000fe80000100800 */
[----:B------:R-:W-:Y:S01]  /*6d620*/  IMAD.X R11, R9, 0x1, R8, P3 ;  /* 0x00000001090b7824 */ /* 0x000fe200018e0608 */
[----:B------:R0:W-:Y:S01]  /*6d630*/  STL.64 [R1+0x1458], R16 ;  /* 0x0014581001007387 */ /* 0x0001e20000100a00 */
[----:B------:R-:W-:-:S04]  /*6d640*/  SHF.R.U32.HI R9, RZ, 0x8, R28 ;  /* 0x00000008ff097819 */ /* 0x000fc8000001161c */
[----:B------:R-:W-:Y:S02]  /*6d650*/  LOP3.LUT R9, R9, 0xffff, RZ, 0xc0, !PT ;  /* 0x0000ffff09097812 */ /* 0x000fe400078ec0ff */
[----:B0-----:R-:W-:-:S04]  /*6d660*/  SHF.R.U32.HI R17, RZ, 0x8, R27 ;  /* 0x00000008ff117819 */ /* 0x001fc8000001161b */
[----:B------:R-:W-:Y:S02]  /*6d670*/  LOP3.LUT R17, R17, 0xffff, RZ, 0xc0, !PT ;  /* 0x0000ffff11117812 */ /* 0x000fe400078ec0ff */
[----:B------:R-:W-:Y:S02]  /*6d680*/  SHF.R.U32.HI R16, RZ, 0x8, R19 ;  /* 0x00000008ff107819 */ /* 0x000fe40000011613 */
[----:B------:R-:W-:Y:S02]  /*6d690*/  PRMT R17, R9, 0x3340, R17 ;  /* 0x0000334009117816 */ /* 0x000fe40000000011 */
[----:B------:R-:W-:Y:S02]  /*6d6a0*/  SHF.R.U32.HI R9, RZ, 0x8, R24 ;  /* 0x00000008ff097819 */ /* 0x000fe40000011618 */
[----:B------:R-:W-:Y:S02]  /*6d6b0*/  LOP3.LUT R16, R16, 0xffff, RZ, 0xc0, !PT ;  /* 0x0000ffff10107812 */ /* 0x000fe400078ec0ff */
[----:B------:R-:W-:Y:S01]  /*6d6c0*/  LOP3.LUT R9, R9, 0xffff, RZ, 0xc0, !PT ;  /* 0x0000ffff09097812 */ /* 0x000fe200078ec0ff */
[----:B------:R0:W-:Y:S03]  /*6d6d0*/  STL.64 [R1+0x1450], R10 ;  /* 0x0014500a01007387 */ /* 0x0001e60000100a00 */
[----:B------:R-:W-:-:S02]  /*6d6e0*/  PRMT R16, R9, 0x3340, R16 ;  /* 0x0000334009107816 */ /* 0x000fc40000000010 */
[----:B------:R-:W-:Y:S02]  /*6d6f0*/  SHF.R.S32.HI R9, RZ, 0x1f, R55 ;  /* 0x0000001fff097819 */ /* 0x000fe40000011437 */
[----:B0-----:R-:W-:-:S05]  /*6d700*/  IADD3 R10, P3, R55, R0, RZ ;  /* 0x00000000370a7210 */ /* 0x001fca0007f7e0ff */
[----:B------:R-:W-:Y:S01]  /*6d710*/  IMAD.X R11, R9, 0x1, R2, P3 ;  /* 0x00000001090b7824 */ /* 0x000fe200018e0602 */
[----:B------:R-:W-:Y:S02]  /*6d720*/  IADD3 R20, P3, R55, R3, RZ ;  /* 0x0000000337147210 */ /* 0x000fe40007f7e0ff */
[----:B------:R-:W-:-:S03]  /*6d730*/  SHF.R.U32.HI R15, RZ, 0x8, R18 ;  /* 0x00000008ff0f7819 */ /* 0x000fc60000011612 */
[----:B------:R-:W-:Y:S01]  /*6d740*/  IMAD.X R21, R9, 0x1, R4, P3 ;  /* 0x0000000109157824 */ /* 0x000fe200018e0604 */
[----:B------:R-:W-:Y:S01]  /*6d750*/  IADD3 R18, P3, R55, R5, RZ ;  /* 0x0000000537127210 */ /* 0x000fe20007f7e0ff */
[----:B------:R-:W-:Y:S04]  /*6d760*/  STL.64 [R1+0x1420], R10 ;  /* 0x0014200a01007387 */ /* 0x000fe80000100a00 */
[----:B------:R-:W-:Y:S01]  /*6d770*/  IMAD.X R19, R9, 0x1, R7, P3 ;  /* 0x0000000109137824 */ /* 0x000fe200018e0607 */
[----:B------:R-:W-:Y:S04]  /*6d780*/  STL.64 [R1+0x1418], R20 ;  /* 0x0014181401007387 */ /* 0x000fe80000100a00 */
[----:B------:R0:W-:Y:S01]  /*6d790*/  STL.64 [R1+0x1410], R18 ;  /* 0x0014101201007387 */ /* 0x0001e20000100a00 */
[----:B------:R-:W-:-:S02]  /*6d7a0*/  SHF.R.U32.HI R12, RZ, 0x8, R25 ;  /* 0x00000008ff0c7819 */ /* 0x000fc40000011619 */
[----:B------:R-:W-:Y:S01]  /*6d7b0*/  SHF.R.U32.HI R13, RZ, 0x8, R23 ;  /* 0x00000008ff0d7819 */ /* 0x000fe20000011617 */
[----:B------:R-:W-:Y:S01]  /*6d7c0*/  STL [R1+0x2a98], R55 ;  /* 0x002a983701007387 */ /* 0x000fe20000100800 */
[----:B------:R-:W-:Y:S02]  /*6d7d0*/  LOP3.LUT R12, R12, 0xffff, RZ, 0xc0, !PT ;  /* 0x0000ffff0c0c7812 */ /* 0x000fe400078ec0ff */
[----:B0-----:R-:W-:Y:S01]  /*6d7e0*/  IADD3 R18, P3, R55, R6, RZ ;  /* 0x0000000637127210 */ /* 0x001fe20007f7e0ff */
[----:B------:R-:W2:Y:S01]  /*6d7f0*/  LDL.LU R38, [R1+0x2d0] ;  /* 0x0002d00001267983 */ /* 0x000ea20000300800 */
[----:B------:R-:W-:-:S03]  /*6d800*/  LOP3.LUT R13, R13, 0xffff, RZ, 0xc0, !PT ;  /* 0x0000ffff0d0d7812 */ /* 0x000fc600078ec0ff */
[----:B------:R-:W-:Y:S01]  /*6d810*/  IMAD.X R19, R9, 0x1, R8, P3 ;  /* 0x0000000109137824 */ /* 0x000fe200018e0608 */
[----:B------:R-:W2:Y:S01]  /*6d820*/  LDL.LU R39, [R1+0x2d4] ;  /* 0x0002d40001277983 */ /* 0x000ea20000300800 */
[----:B------:R-:W-:-:S03]  /*6d830*/  SHF.R.U32.HI R11, RZ, 0x8, R30 ;  /* 0x00000008ff0b7819 */ /* 0x000fc6000001161e */
[----:B------:R-:W3:Y:S01]  /*6d840*/  LDL.LU R37, [R1+0x2d8] ;  /* 0x0002d80001257983 */ /* 0x000ee20000300800 */
[----:B------:R-:W-:Y:S02]  /*6d850*/  PRMT R12, R12, 0x3340, R0 ;  /* 0x000033400c0c7816 */ /* 0x000fe40000000000 */
[----:B------:R-:W-:Y:S01]  /*6d860*/  SHF.R.S32.HI R9, RZ, 0x1f, R56 ;  /* 0x0000001fff097819 */ /* 0x000fe20000011438 */
[----:B------:R0:W-:Y:S01]  /*6d870*/  STL.64 [R1+0x1408], R18 ;  /* 0x0014081201007387 */ /* 0x0001e20000100a00 */
[----:B------:R-:W-:Y:S02]  /*6d880*/  PRMT R13, R13, 0x3340, R0 ;  /* 0x000033400d0d7816 */ /* 0x000fe40000000000 */
[----:B------:R-:W-:Y:S01]  /*6d890*/  LOP3.LUT R11, R11, 0xffff, RZ, 0xc0, !PT ;  /* 0x0000ffff0b0b7812 */ /* 0x000fe200078ec0ff */
[----:B------:R-:W3:Y:S01]  /*6d8a0*/  LDL.LU R40, [R1+0x2dc] ;  /* 0x0002dc0001287983 */ /* 0x000ee20000300800 */
[----:B------:R-:W-:Y:S02]  /*6d8b0*/  PRMT R12, R14, 0x5410, R12 ;  /* 0x000054100e0c7816 */ /* 0x000fe4000000000c */
[----:B------:R-:W-:-:S02]  /*6d8c0*/  PRMT R14, R16, 0x5410, R13 ;  /* 0x00005410100e7816 */ /* 0x000fc4000000000d */
[----:B0-----:R-:W-:Y:S02]  /*6d8d0*/  IADD3 R18, P3, R56, R0, RZ ;  /* 0x0000000038127210 */ /* 0x001fe40007f7e0ff */
[----:B------:R-:W-:-:S03]  /*6d8e0*/  PRMT R11, R11, 0x3340, R0 ;  /* 0x000033400b0b7816 */ /* 0x000fc60000000000 */
[----:B------:R-:W-:Y:S01]  /*6d8f0*/  IMAD.X R19, R9, 0x1, R2, P3 ;  /* 0x0000000109137824 */ /* 0x000fe200018e0602 */
[----:B------:R-:W-:Y:S02]  /*6d900*/  IADD3 R16, P3, R56, R3, RZ ;  /* 0x0000000338107210 */ /* 0x000fe40007f7e0ff */
[----:B------:R-:W-:-:S03]  /*6d910*/  PRMT R11, R17, 0x5410, R11 ;  /* 0x00005410110b7816 */ /* 0x000fc6000000000b */
[----:B------:R-:W-:Y:S01]  /*6d920*/  IMAD.X R17, R9, 0x1, R4, P3 ;  /* 0x0000000109117824 */ /* 0x000fe200018e0604 */
[----:B------:R-:W-:Y:S04]  /*6d930*/  STL.64 [R1+0x1400], R18 ;  /* 0x0014001201007387 */ /* 0x000fe80000100a00 */
[----:B------:R-:W-:Y:S01]  /*6d940*/  STL.64 [R1+0x1448], R16 ;  /* 0x0014481001007387 */ /* 0x000fe20000100a00 */
[----:B------:R-:W-:-:S03]  /*6d950*/  NOP ;  /* 0x0000000000007918 */ /* 0x000fc60000000000 */
[----:B------:R-:W4:Y:S04]  /*6d960*/  LDL.LU R36, [R1+0x1030] ;  /* 0x0010300001247983 */ /* 0x000f280000300800 */
[----:B------:R-:W4:Y:S04]  /*6d970*/  LDL.LU R41, [R1+0x1034] ;  /* 0x0010340001297983 */ /* 0x000f280000300800 */
[----:B------:R-:W0:Y:S01]  /*6d980*/  LDS.128 R16, [R45] ;  /* 0x000000002d107984 */ /* 0x000e220000000c00 */
[----:B------:R-:W-:Y:S02]  /*6d990*/  SHF.R.U32.HI R10, RZ, 0x8, R22 ;  /* 0x00000008ff0a7819 */ /* 0x000fe40000011616 */
[----:B------:R-:W-:-:S02]  /*6d9a0*/  LOP3.LUT R15, R15, 0xffff, RZ, 0xc0, !PT ;  /* 0x0000ffff0f0f7812 */ /* 0x000fc400078ec0ff */
[----:B------:R-:W-:-:S04]  /*6d9b0*/  LOP3.LUT R10, R10, 0xffff, RZ, 0xc0, !PT ;  /* 0x0000ffff0a0a7812 */ /* 0x000fc800078ec0ff */
[----:B------:R-:W-:Y:S02]  /*6d9c0*/  PRMT R15, R10, 0x3340, R15 ;  /* 0x000033400a0f7816 */ /* 0x000fe4000000000f */
[----:B------:R-:W-:-:S04]  /*6d9d0*/  SHF.R.U32.HI R10, RZ, 0x8, R29 ;  /* 0x00000008ff0a7819 */ /* 0x000fc8000001161d */
[----:B------:R-:W-:-:S04]  /*6d9e0*/  LOP3.LUT R10, R10, 0xffff, RZ, 0xc0, !PT ;  /* 0x0000ffff0a0a7812 */ /* 0x000fc800078ec0ff */
[----:B------:R-:W-:-:S04]  /*6d9f0*/  PRMT R10, R10, 0x3340, R0 ;  /* 0x000033400a0a7816 */ /* 0x000fc80000000000 */
[----:B------:R-:W-:-:S04]  /*6da00*/  PRMT R10, R15, 0x5410, R10 ;  /* 0x000054100f0a7816 */ /* 0x000fc8000000000a */
[----:B------:R-:W-:Y:S02]  /*6da10*/  PRMT R15, R10, 0x5210, R33 ;  /* 0x000052100a0f7816 */ /* 0x000fe40000000021 */
[----:B------:R-:W-:Y:S02]  /*6da20*/  IADD3 R10, P3, R56, R5, RZ ;  /* 0x00000005380a7210 */ /* 0x000fe40007f7e0ff */
[----:B------:R-:W-:-:S03]  /*6da30*/  PRMT R13, R11, 0x5210, R31 ;  /* 0x000052100b0d7816 */ /* 0x000fc6000000001f */
[----:B------:R-:W-:Y:S01]  /*6da40*/  IMAD.X R11, R9, 0x1, R7, P3 ;  /* 0x00000001090b7824 */ /* 0x000fe200018e0607 */
[----:B0-----:R-:W-:Y:S04]  /*6da50*/  STL.64 [R1+0x400], R16 ;  /* 0x0004001001007387 */ /* 0x001fe80000100a00 */
[----:B------:R-:W-:Y:S04]  /*6da60*/  STL.64 [R1+0x408], R18 ;  /* 0x0004081201007387 */ /* 0x000fe80000100a00 */
[----:B------:R0:W-:Y:S04]  /*6da70*/  STL.64 [R1+0x13f8], R10 ;  /* 0x0013f80a01007387 */ /* 0x0001e80000100a00 */
[----:B------:R-:W-:Y:S04]  /*6da80*/  STL [R1+0x2ab8], R56 ;  /* 0x002ab83801007387 */ /* 0x000fe80000100800 */
[----:B------:R-:W4:Y:S01]  /*6da90*/  LDL.LU R22, [R1+0x1038] ;  /* 0x0010380001167983 */ /* 0x000f220000300800 */
[----:B0-----:R-:W-:-:S03]  /*6daa0*/  IADD3 R10, P3, R56, R6, RZ ;  /* 0x00000006380a7210 */ /* 0x001fc60007f7e0ff */
[----:B------:R-:W4:Y:S02]  /*6dab0*/  LDL.LU R30, [R1+0x103c] ;  /* 0x00103c00011e7983 */ /* 0x000f240000300800 */
[----:B------:R-:W-:-:S05]  /*6dac0*/  IMAD.X R11, R9, 0x1, R8, P3 ;  /* 0x00000001090b7824 */ /* 0x000fca00018e0608 */
[----:B------:R0:W-:Y:S04]  /*6dad0*/  STL.64 [R1+0x13f0], R10 ;  /* 0x0013f00a01007387 */ /* 0x0001e80000100a00 */
        /* <DEDUP_REMOVED lines=10> */
[----:B------:R-:W-:-:S03]  /*6db80*/  SHF.R.S32.HI R9, RZ, 0x1f, R57 ;  /* 0x0000001fff097819 */ /* 0x000fc60000011439 */
[----:B------:R-:W4:Y:S01]  /*6db90*/  LDL.LU R50, [R1+0xae8] ;  /* 0x000ae80001327983 */ /* 0x000f220000300800 */
[----:B0-----:R-:W-:-:S03]  /*6dba0*/  IADD3 R10, P3, R57, R0, RZ ;  /* 0x00000000390a7210 */ /* 0x001fc60007f7e0ff */
[----:B------:R-:W4:Y:S04]  /*6dbb0*/  LDL.LU R48, [R1+0xaec] ;  /* 0x000aec0001307983 */ /* 0x000f280000300800 */
[----:B------:R-:W4:Y:S04]  /*6dbc0*/  LDL.LU R49, [R1+0x910] ;  /* 0x0009100001317983 */ /* 0x000f280000300800 */
[----:B------:R-:W4:Y:S04]  /*6dbd0*/  LDL.LU R35, [R1+0x914] ;  /* 0x0009140001237983 */ /* 0x000f280000300800 */
[----:B------:R-:W4:Y:S01]  /*6dbe0*/  LDL.LU R47, [R1+0x918] ;  /* 0x00091800012f7983 */ /* 0x000f220000300800 */
[----:B------:R-:W-:-:S03]  /*6dbf0*/  IMAD.X R11, R9, 0x1, R2, P3 ;  /* 0x00000001090b7824 */ /* 0x000fc600018e0602 */
[----:B------:R-:W4:Y:S04]  /*6dc00*/  LDL.LU R46, [R1+0x91c] ;  /* 0x00091c00012e7983 */ /* 0x000f280000300800 */
[----:B------:R-:W4:Y:S04]  /*6dc10*/  LDL.LU R44, [R1+0x740] ;  /* 0x00074000012c7983 */ /* 0x000f280000300800 */
[----:B------:R-:W4:Y:S01]  /*6dc20*/  LDL.LU R43, [R1+0x744] ;  /* 0x00074400012b7983 */ /* 0x000f220000300800 */
[----:B--2---:R-:W-:-:S03]  /*6dc30*/  F2FP.SATFINITE.E5M2.F32.PACK_AB_MERGE_C R25, R39, R38, RZ ;  /* 0x000000262719723e */ /* 0x004fc600048060ff */
[----:B------:R-:W2:Y:S04]  /*6dc40*/  LDL.LU R38, [R1+0x748] ;  /* 0x0007480001267983 */ /* 0x000ea80000300800 */
[----:B------:R-:W2:Y:S01]  /*6dc50*/  LDL.LU R39, [R1+0x74c] ;  /* 0x00074c0001277983 */ /* 0x000ea20000300800 */
[----:B---3--:R-:W-:-:S03]  /*6dc60*/  F2FP.SATFINITE.E5M2.F32.PACK_AB_MERGE_C R24, R40, R37, RZ ;  /* 0x000000252818723e */ /* 0x008fc600048060ff */
[----:B------:R-:W3:Y:S04]  /*6dc70*/  LDL.LU R37, [R1+0x3a0] ;  /* 0x0003a00001257983 */ /* 0x000ee80000300800 */
[----:B------:R-:W3:Y:S01]  /*6dc80*/  LDL.LU R40, [R1+0x3a4] ;  /* 0x0003a40001287983 */ /* 0x000ee20000300800 */
[----:B----4-:R-:W-:-:S03]  /*6dc90*/  F2FP.SATFINITE.E5M2.F32.PACK_AB_MERGE_C R23, R41, R36, RZ ;  /* 0x000000242917723e */ /* 0x010fc600048060ff */
[----:B------:R-:W4:Y:S04]  /*6dca0*/  LDL.LU R36, [R1+0x3a8] ;  /* 0x0003a80001247983 */ /* 0x000f280000300800 */
[----:B------:R0:W-:Y:S04]  /*6dcb0*/  STL.64 [R1+0x1388], R10 ;  /* 0x0013880a01007387 */ /* 0x0001e80000100a00 */
[----:B------:R-:W4:Y:S01]  /*6dcc0*/  LDL.LU R41, [R1+0x3ac] ;  /* 0x0003ac0001297983 */ /* 0x000f220000300800 */
[----:B0-----:R-:W-:-:S05]  /*6dcd0*/  IADD3 R10, P3, R57, R3, RZ ;  /* 0x00000003390a7210 */ /* 0x001fca0007f7e0ff */
[----:B------:R-:W-:-:S05]  /*6dce0*/  IMAD.X R11, R9, 0x1, R4, P3 ;  /* 0x00000001090b7824 */ /* 0x000fca00018e0604 */
        /* <DEDUP_REMOVED lines=11> */
[----:B------:R0:W-:Y:S02]  /*6dda0*/  STL.64 [R1+0x12e8], R10 ;  /* 0x0012e80a01007387 */ /* 0x0001e40000100a00 */
[----:B0-----:R-:W-:-:S05]  /*6ddb0*/  IADD3 R10, P3, R58, R3, RZ ;  /* 0x000000033a0a7210 */ /* 0x001fca0007f7e0ff */
[----:B------:R-:W-:-:S05]  /*6ddc0*/  IMAD.X R11, R9, 0x1, R4, P3 ;  /* 0x00000001090b7824 */ /* 0x000fca00018e0604 */
[----:B------:R0:W-:Y:S01]  /*6ddd0*/  STL.64 [R1+0x12d8], R10 ;  /* 0x0012d80a01007387 */ /* 0x0001e20000100a00 */
[----:B------:R-:W-:Y:S02]  /*6dde0*/  F2FP.SATFINITE.E5M2.F32.PACK_AB_MERGE_C R21, R21, R19, RZ ;  /* 0x000000131515723e */ /* 0x000fe400048060ff */
[----:B------:R-:W-:Y:S02]  /*6ddf0*/  F2FP.SATFINITE.E5M2.F32.PACK_AB_MERGE_C R17, R51, R52, RZ ;  /* 0x000000343311723e */ /* 0x000fe400048060ff */
[----:B0-----:R-:W-:-:S05]  /*6de00*/  IADD3 R10, P3, R58, R5, RZ ;  /* 0x000000053a0a7210 */ /* 0x001fca0007f7e0ff */
[----:B------:R-:W-:Y:S01]  /*6de10*/  IMAD.X R11, R9, 0x1, R7, P3 ;  /* 0x00000001090b7824 */ /* 0x000fe200018e0607 */
[----:B------:R-:W-:-:S04]  /*6de20*/  F2FP.SATFINITE.E5M2.F32.PACK_AB_MERGE_C R18, R53, R26, RZ ;  /* 0x0000001a3512723e */ /* 0x000fc800048060ff */
[----:B------:R0:W-:Y:S01]  /*6de30*/  STL.64 [R1+0x12c8], R10 ;  /* 0x0012c80a01007387 */ /* 0x0001e20000100a00 */
[----:B------:R-:W-:Y:S02]  /*6de40*/  PRMT R12, R12, 0x5210, R32 ;  /* 0x000052100c0c7816 */ /* 0x000fe40000000020 */
[----:B------:R-:W-:Y:S01]  /*6de50*/  PRMT R14, R14, 0x5210, R34 ;  /* 0x000052100e0e7816 */ /* 0x000fe20000000022 */
[----:B------:R-:W-:Y:S01]  /*6de60*/  NOP ;  /* 0x0000000000007918 */ /* 0x000fe20000000000 */
[----:B------:R-:W-:Y:S02]  /*6de70*/  LOP3.LUT R25, R25, 0xffff, RZ, 0xc0, !PT ;  /* 0x0000ffff19197812 */ /* 0x000fe400078ec0ff */
[----:B0-----:R-:W-:Y:S02]  /*6de80*/  IADD3 R10, P3, R58, R6, RZ ;  /* 0x000000063a0a7210 */ /* 0x001fe40007f7e0ff */
[----:B------:R-:W-:Y:S02]  /*6de90*/  LOP3.LUT R26, R17, 0xffff, RZ, 0xc0, !PT ;  /* 0x0000ffff111a7812 */ /* 0x000fe400078ec0ff */
[----:B------:R-:W-:-:S02]  /*6dea0*/  LOP3.LUT R21, R21, 0xffff, RZ, 0xc0, !PT ;  /* 0x0000ffff15157812 */ /* 0x000fc400078ec0ff */
[----:B------:R-:W-:Y:S02]  /*6deb0*/  F2FP.SATFINITE.E5M2.F32.PACK_AB_MERGE_C R20, R20, R27, RZ ;  /* 0x0000001b1414723e */ /* 0x000fe400048060ff */
[----:B------:R-:W-:Y:S01]  /*6dec0*/  F2FP.SATFINITE.E5M2.F32.PACK_AB_MERGE_C R16, R48, R50, RZ ;  /* 0x000000323010723e */ /* 0x000fe200048060ff */
[----:B------:R-:W-:Y:S01]  /*6ded0*/  IMAD.X R11, R9, 0x1, R8, P3 ;  /* 0x00000001090b7824 */ /* 0x000fe200018e0608 */
[----:B------:R-:W-:Y:S01]  /*6dee0*/  F2FP.SATFINITE.E5M2.F32.PACK_AB_MERGE_C R19, R54, R28, RZ ;  /* 0x0000001c3613723e */ /* 0x000fe200048060ff */
[----:B------:R0:W-:Y:S01]  /*6def0*/  STSM.16.M88.4 [R45], R12 ;  /* 0x0000000c2d007844 */ /* 0x0001e20000000200 */
[----:B------:R-:W-:Y:S02]  /*6df00*/  PRMT R9, R26, 0x3340, R0 ;  /* 0x000033401a097816 */ /* 0x000fe40000000000 */
[----:B------:R-:W-:Y:S02]  /*6df10*/  PRMT R17, R25, 0x3340, R21 ;  /* 0x0000334019117816 */ /* 0x000fe40000000015 */
[----:B------:R-:W-:-:S02]  /*6df20*/  LOP3.LUT R24, R24, 0xffff, RZ, 0xc0, !PT ;  /* 0x0000ffff18187812 */ /* 0x000fc400078ec0ff */
[----:B------:R-:W-:Y:S02]  /*6df30*/  LOP3.LUT R28, R16, 0xffff, RZ, 0xc0, !PT ;  /* 0x0000ffff101c7812 */ /* 0x000fe400078ec0ff */
[----:B------:R-:W-:Y:S01]  /*6df40*/  LOP3.LUT R20, R20, 0xffff, RZ, 0xc0, !PT ;  /* 0x0000ffff14147812 */ /* 0x000fe200078ec0ff */
[----:B------:R-:W-:Y:S01]  /*6df50*/  STL [R1+0x2ac4], R58 ;  /* 0x002ac43a01007387 */ /* 0x000fe20000100800 */
[----:B------:R-:W-:Y:S02]  /*6df60*/  F2FP.SATFINITE.E5M2.F32.PACK_AB_MERGE_C R22, R30, R22, RZ ;  /* 0x000000161e16723e */ /* 0x000fe400048060ff */
[----:B------:R-:W-:Y:S01]  /*6df70*/  PRMT R17, R17, 0x5410, R9 ;  /* 0x0000541011117816 */ /* 0x000fe20000000009 */
[----:B------:R3:W-:Y:S01]  /*6df80*/  STL.64 [R1+0x12c0], R10 ;  /* 0x0012c00a01007387 */ /* 0x0007e20000100a00 */
[----:B0-----:R-:W-:Y:S02]  /*6df90*/  F2FP.SATFINITE.E5M2.F32.PACK_AB_MERGE_C R15, R35, R49, RZ ;  /* 0x00000031230f723e */ /* 0x001fe400048060ff */
[----:B------:R-:W-:-:S02]  /*6dfa0*/  F2FP.SATFINITE.E5M2.F32.PACK_AB_MERGE_C R14, R46, R47, RZ ;  /* 0x0000002f2e0e723e */ /* 0x000fc400048060ff */
[----:B------:R-:W-:Y:S02]  /*6dfb0*/  PRMT R9, R28, 0x3340, R0 ;  /* 0x000033401c097816 */ /* 0x000fe40000000000 */
[----:B------:R-:W-:Y:S02]  /*6dfc0*/  PRMT R16, R24, 0x3340, R20 ;  /* 0x0000334018107816 */ /* 0x000fe40000000014 */
[----:B------:R-:W-:Y:S02]  /*6dfd0*/  LOP3.LUT R23, R23, 0xffff, RZ, 0xc0, !PT ;  /* 0x0000ffff17177812 */ /* 0x000fe400078ec0ff */
[----:B------:R-:W-:Y:S02]  /*6dfe0*/  LOP3.LUT R27, R15, 0xffff, RZ, 0xc0, !PT ;  /* 0x0000ffff0f1b7812 */ /* 0x000fe400078ec0ff */
[----:B------:R-:W-:Y:S02]  /*6dff0*/  LOP3.LUT R19, R19, 0xffff, RZ, 0xc0, !PT ;  /* 0x0000ffff13137812 */ /* 0x000fe400078ec0ff */
[----:B------:R-:W-:-:S02]  /*6e000*/  LOP3.LUT R29, R22, 0xffff, RZ, 0xc0, !PT ;  /* 0x0000ffff161d7812 */ /* 0x000fc400078ec0ff */
[----:B------:R-:W-:Y:S02]  /*6e010*/  PRMT R16, R16, 0x5410, R9 ;  /* 0x0000541010107816 */ /* 0x000fe40000000009 */
[----:B------:R-:W-:Y:S02]  /*6e020*/  LOP3.LUT R22, R14, 0xffff, RZ, 0xc0, !PT ;  /* 0x0000ffff0e167812 */ /* 0x000fe400078ec0ff */
[----:B------:R-:W-:Y:S02]  /*6e030*/  PRMT R9, R27, 0x3340, R0 ;  /* 0x000033401b097816 */ /* 0x000fe40000000000 */
[----:B------:R-:W-:Y:S02]  /*6e040*/  PRMT R14, R23, 0x3340, R19 ;  /* 0x00003340170e7816 */ /* 0x000fe40000000013 */
[----:B------:R-:W-:Y:S02]  /*6e050*/  LOP3.LUT R18, R18, 0xffff, RZ, 0xc0, !PT ;  /* 0x0000ffff12127812 */ /* 0x000fe400078ec0ff */
[----:B------:R-:W-:-:S02]  /*6e060*/  PRMT R14, R14, 0x5410, R9 ;  /* 0x000054100e0e7816 */ /* 0x000fc40000000009 */
[----:B------:R-:W-:Y:S02]  /*6e070*/  F2FP.SATFINITE.E5M2.F32.PACK_AB_MERGE_C R13, R43, R44, RZ ;  /* 0x0000002c2b0d723e */ /* 0x000fe400048060ff */
[----:B------:R-:W-:Y:S02]  /*6e080*/  PRMT R9, R22, 0x3340, R0 ;  /* 0x0000334016097816 */ /* 0x000fe40000000000 */
[----:B------:R-:W-:Y:S02]  /*6e090*/  PRMT R15, R29, 0x3340, R18 ;  /* 0x000033401d0f7816 */ /* 0x000fe40000000012 */
[----:B------:R-:W-:Y:S02]  /*6e0a0*/  LOP3.LUT R32, R13, 0xffff, RZ, 0xc0, !PT ;  /* 0x0000ffff0d207812 */ /* 0x000fe400078ec0ff */
[----:B------:R-:W-:Y:S02]  /*6e0b0*/  PRMT R9, R15, 0x5410, R9 ;  /* 0x000054100f097816 */ /* 0x000fe40000000009 */
[----:B--2---:R-:W-:-:S02]  /*6e0c0*/  F2FP.SATFINITE.E5M2.F32.PACK_AB_MERGE_C R12, R39, R38, RZ ;  /* 0x00000026270c723e */ /* 0x004fc400048060ff */
[----:B---3--:R-:W-:Y:S02]  /*6e0d0*/  F2FP.SATFINITE.E5M2.F32.PACK_AB_MERGE_C R11, R40, R37, RZ ;  /* 0x00000025280b723e */ /* 0x008fe400048060ff */
[----:B------:R-:W-:Y:S02]  /*6e0e0*/  LOP3.LUT R31, R12, 0xffff, RZ, 0xc0, !PT ;  /* 0x0000ffff0c1f7812 */ /* 0x000fe400078ec0ff */
[----:B------:R-:W-:Y:S02]  /*6e0f0*/  LOP3.LUT R30, R11, 0xffff, RZ, 0xc0, !PT ;  /* 0x0000ffff0b1e7812 */ /* 0x000fe400078ec0ff */
[----:B------:R-:W-:Y:S02]  /*6e100*/  PRMT R12, R17, 0x4210, R32 ;  /* 0x00004210110c7816 */ /* 0x000fe40000000020 */
[----:B------:R-:W-:Y:S02]  /*6e110*/  PRMT R13, R16, 0x4210, R31 ;  /* 0x00004210100d7816 */ /* 0x000fe4000000001f */
[----:B------:R-:W-:-:S02]  /*6e120*/  PRMT R14, R14, 0x4210, R30 ;  /* 0x000042100e0e7816 */ /* 0x000fc4000000001e */
[----:B----4-:R-:W-:Y:S01]  /*6e130*/  F2FP.SATFINITE.E5M2.F32.PACK_AB_MERGE_C R10, R41, R36, RZ ;  /* 0x00000024290a723e */ /* 0x010fe200048060ff */
[----:B------:R-:W-:Y:S01]  /*6e140*/  NOP ;  /* 0x0000000000007918 */ /* 0x000fe20000000000 */
[----:B------:R-:W0:Y:S02]  /*6e150*/  LDS.128 R36, [R45] ;  /* 0x000000002d247984 */ /* 0x000e240000000c00 */
[----:B------:R-:W-:-:S04]  /*6e160*/  LOP3.LUT R33, R10, 0xffff, RZ, 0xc0, !PT ;  /* 0x0000ffff0a217812 */ /* 0x000fc800078ec0ff */
        /* <DEDUP_REMOVED lines=9> */
[----:B------:R-:W-:Y:S01]  /*6e200*/  SHF.R.S32.HI R9, RZ, 0x1f, R59 ;  /* 0x0000001fff097819 */ /* 0x000fe2000001143b */
[----:B0-----:R-:W-:Y:S04]  /*6e210*/  STL.64 [R1+0x3c0], R36 ;  /* 0x0003c02401007387 */ /* 0x001fe80000100a00 */
[----:B------:R-:W-:Y:S01]  /*6e220*/  IMAD.X R11, R9, 0x1, R2, P3 ;  /* 0x00000001090b7824 */ /* 0x000fe200018e0602 */
[----:B------:R-:W-:Y:S01]  /*6e230*/  STL.64 [R1+0x3c8], R38 ;  /* 0x0003c82601007387 */ /* 0x000fe20000100a00 */
[----:B------:R-:W-:-:S03]  /*6e240*/  SHF.R.U32.HI R16, RZ, 0x8, R20 ;  /* 0x00000008ff107819 */ /* 0x000fc60000011614 */
[----:B------:R0:W-:Y:S01]  /*6e250*/  STL.64 [R1+0x12b8], R10 ;  /* 0x0012b80a01007387 */ /* 0x0001e20000100a00 */
[----:B------:R-:W-:Y:S02]  /*6e260*/  LOP3.LUT R16, R16, 0xffff, RZ, 0xc0, !PT ;  /* 0x0000ffff10107812 */ /* 0x000fe400078ec0ff */
[----:B------:R-:W-:Y:S02]  /*6e270*/  IADD3 R34, P3, R59, R3, RZ ;  /* 0x000000033b227210 */ /* 0x000fe40007f7e0ff */
[----:B0-----:R-:W-:-:S04]  /*6e280*/  SHF.R.U32.HI R10, RZ, 0x8, R24 ;  /* 0x00000008ff0a7819 */ /* 0x001fc80000011618 */
[----:B------:R-:W-:Y:S02]  /*6e290*/  LOP3.LUT R10, R10, 0xffff, RZ, 0xc0, !PT ;  /* 0x0000ffff0a0a7812 */ /* 0x000fe400078ec0ff */
[----:B------:R-:W-:Y:S02]  /*6e2a0*/  SHF.R.U32.HI R17, RZ, 0x8, R19 ;  /* 0x00000008ff117819 */ /* 0x000fe40000011613 */
[----:B------:R-:W-:Y:S02]  /*6e2b0*/  PRMT R16, R10, 0x3340, R16 ;  /* 0x000033400a107816 */ /* 0x000fe40000000010 */
[----:B------:R-:W-:Y:S01]  /*6e2c0*/  SHF.R.U32.HI R10, RZ, 0x8, R23 ;  /* 0x00000008ff0a7819 */ /* 0x000fe20000011617 */
[----:B------:R-:W-:Y:S01]  /*6e2d0*/  IMAD.X R35, R9, 0x1, R4, P3 ;  /* 0x0000000109237824 */ /* 0x000fe200018e0604 */
[----:B------:R-:W-:Y:S02]  /*6e2e0*/  IADD3 R20, P3, R59, R5, RZ ;  /* 0x000000053b147210 */ /* 0x000fe40007f7e0ff */
[----:B------:R-:W-:-:S02]  /*6e2f0*/  LOP3.LUT R10, R10, 0xffff, RZ, 0xc0, !PT ;  /* 0x0000ffff0a0a7812 */ /* 0x000fc400078ec0ff */
        /* <DEDUP_REMOVED lines=8> */
[----:B------:R-:W-:Y:S01]  /*6e380*/  LOP3.LUT R9, R9, 0xffff, RZ, 0xc0, !PT ;  /* 0x0000ffff09097812 */ /* 0x000fe200078ec0ff */
[----:B------:R-:W-:Y:S03]  /*6e390*/  STL.64 [R1+0x12b0], R34 ;  /* 0x0012b02201007387 */ /* 0x000fe60000100a00 */
[----:B------:R-:W-:Y:S01]  /*6e3a0*/  PRMT R15, R9, 0x3340, R15 ;  /* 0x00003340090f7816 */ /* 0x000fe2000000000f */
[----:B------:R-:W-:Y:S01]  /*6e3b0*/  STL [R1+0x2ac8], R59 ;  /* 0x002ac83b01007387 */ /* 0x000fe20000100800 */
[----:B------:R-:W-:-:S03]  /*6e3c0*/  SHF.R.S32.HI R9, RZ, 0x1f, R60 ;  /* 0x0000001fff097819 */ /* 0x000fc6000001143c */
[----:B------:R0:W-:Y:S02]  /*6e3d0*/  STL.64 [R1+0x12a8], R20 ;  /* 0x0012a81401007387 */ /* 0x0001e40000100a00 */
[----:B0-----:R-:W-:-:S05]  /*6e3e0*/  IADD3 R20, P3, R60, R0, RZ ;  /* 0x000000003c147210 */ /* 0x001fca0007f7e0ff */
[C---:B------:R-:W-:Y:S01]  /*6e3f0*/  IMAD.X R21, R9.reuse, 0x1, R2, P3 ;  /* 0x0000000109157824 */ /* 0x040fe200018e0602 */
[C---:B------:R-:W-:Y:S01]  /*6e400*/  IADD3 R18, P3, R60.reuse, R3, RZ ;  /* 0x000000033c127210 */ /* 0x040fe20007f7e0ff */
[----:B------:R-:W-:Y:S04]  /*6e410*/  STL.64 [R1+0x12a0], R10 ;  /* 0x0012a00a01007387 */ /* 0x000fe80000100a00 */
[----:B------:R-:W-:Y:S01]  /*6e420*/  IMAD.X R19, R9, 0x1, R4, P3 ;  /* 0x0000000109137824 */ /* 0x000fe200018e0604 */
[----:B------:R-:W-:Y:S04]  /*6e430*/  STL.64 [R1+0x1278], R20 ;  /* 0x0012781401007387 */ /* 0x000fe80000100a00 */
[----:B------:R-:W2:Y:S04]  /*6e440*/  LDL.LU R39, [R1+0x2f0] ;  /* 0x0002f00001277983 */ /* 0x000ea80000300800 */
[----:B------:R-:W2:Y:S04]  /*6e450*/  LDL.LU R37, [R1+0x2f4] ;  /* 0x0002f40001257983 */ /* 0x000ea80000300800 */
[----:B------:R0:W-:Y:S04]  /*6e460*/  STL.64 [R1+0x1280], R18 ;  /* 0x0012801201007387 */ /* 0x0001e80000100a00 */
[----:B------:R-:W3:Y:S01]  /*6e470*/  LDL.LU R40, [R1+0x2f8] ;  /* 0x0002f80001287983 */ /* 0x000ee20000300800 */
[----:B0-----:R-:W-:-:S05]  /*6e480*/  IADD3 R18, P3, R60, R5, RZ ;  /* 0x000000053c127210 */ /* 0x001fca0007f7e0ff */
[----:B------:R-:W-:-:S05]  /*6e490*/  IMAD.X R19, R9, 0x1, R7, P3 ;  /* 0x0000000109137824 */ /* 0x000fca00018e0607 */
[----:B------:R-:W-:Y:S04]  /*6e4a0*/  STL.64 [R1+0x1298], R18 ;  /* 0x0012981201007387 */ /* 0x000fe80000100a00 */
[----:B------:R-:W3:Y:S01]  /*6e4b0*/  LDL.LU R41, [R1+0x2fc] ;  /* 0x0002fc0001297983 */ /* 0x000ee20000300800 */
[----:B------:R-:W-:Y:S02]  /*6e4c0*/  SHF.R.U32.HI R13, RZ, 0x8, R26 ;  /* 0x00000008ff0d7819 */ /* 0x000fe4000001161a */
[----:B------:R-:W-:Y:S02]  /*6e4d0*/  SHF.R.U32.HI R12, RZ, 0x8, R28 ;  /* 0x00000008ff0c7819 */ /* 0x000fe4000001161c */
[----:B------:R-:W-:Y:S02]  /*6e4e0*/  LOP3.LUT R13, R13, 0xffff, RZ, 0xc0, !PT ;  /* 0x0000ffff0d0d7812 */ /* 0x000fe400078ec0ff */
[----:B------:R-:W-:-:S02]  /*6e4f0*/  LOP3.LUT R12, R12, 0xffff, RZ, 0xc0, !PT ;  /* 0x0000ffff0c0c7812 */ /* 0x000fc400078ec0ff */
[----:B------:R-:W-:Y:S02]  /*6e500*/  SHF.R.U32.HI R11, RZ, 0x8, R27 ;  /* 0x00000008ff0b7819 */ /* 0x000fe4000001161b */
[--C-:B------:R-:W-:Y:S02]  /*6e510*/  PRMT R13, R13, 0x3340, R0.reuse ;  /* 0x000033400d0d7816 */ /* 0x100fe40000000000 */
[----:B------:R-:W-:Y:S02]  /*6e520*/  PRMT R12, R12, 0x3340, R0 ;  /* 0x000033400c0c7816 */ /* 0x000fe40000000000 */
[----:B------:R-:W-:Y:S02]  /*6e530*/  LOP3.LUT R11, R11, 0xffff, RZ, 0xc0, !PT ;  /* 0x0000ffff0b0b7812 */ /* 0x000fe400078ec0ff */
[----:B------:R-:W-:Y:S02]  /*6e540*/  PRMT R14, R14, 0x5410, R13 ;  /* 0x000054100e0e7816 */ /* 0x000fe4000000000d */
[----:B------:R-:W-:-:S02]  /*6e550*/  PRMT R13, R16, 0x5410, R12 ;  /* 0x00005410100d7816 */ /* 0x000fc4000000000c */
[----:B------:R-:W-:Y:S02]  /*6e560*/  PRMT R11, R11, 0x3340, R0 ;  /* 0x000033400b0b7816 */ /* 0x000fe40000000000 */
[----:B------:R-:W-:Y:S02]  /*6e570*/  IADD3 R16, P3, R60, R6, RZ ;  /* 0x000000063c107210 */ /* 0x000fe40007f7e0ff */
[----:B------:R-:W-:-:S03]  /*6e580*/  PRMT R11, R17, 0x5410, R11 ;  /* 0x00005410110b7816 */ /* 0x000fc6000000000b */
[----:B------:R-:W-:Y:S01]  /*6e590*/  IMAD.X R17, R9, 0x1, R8, P3 ;  /* 0x0000000109117824 */ /* 0x000fe200018e0608 */
[----:B------:R-:W-:-:S04]  /*6e5a0*/  SHF.R.S32.HI R9, RZ, 0x1f, R61 ;  /* 0x0000001fff097819 */ /* 0x000fc8000001143d */
[----:B------:R0:W-:Y:S04]  /*6e5b0*/  STL.64 [R1+0x1290], R16 ;  /* 0x0012901001007387 */ /* 0x0001e80000100a00 */
[----:B------:R-:W4:Y:S01]  /*6e5c0*/  LDL.LU R50, [R1] ;  /* 0x0000000001327983 */ /* 0x000f220000300800 */
[----:B0-----:R-:W-:-:S05]  /*6e5d0*/  IADD3 R16, P3, R61, R0, RZ ;  /* 0x000000003d107210 */ /* 0x001fca0007f7e0ff */
[----:B------:R-:W-:-:S05]  /*6e5e0*/  IMAD.X R17, R9, 0x1, R2, P3 ;  /* 0x0000000109117824 */ /* 0x000fca00018e0602 */
[----:B------:R-:W-:Y:S01]  /*6e5f0*/  STL.64 [R1+0x1288], R16 ;  /* 0x0012881001007387 */ /* 0x000fe20000100a00 */
[----:B------:R-:W-:-:S03]  /*6e600*/  NOP ;  /* 0x0000000000007918 */ /* 0x000fc60000000000 */
[----:B------:R-:W0:Y:S01]  /*6e610*/  LDS.128 R16, [R45] ;  /* 0x000000002d107984 */ /* 0x000e220000000c00 */
[----:B------:R-:W-:-:S03]  /*6e620*/  SHF.R.U32.HI R10, RZ, 0x8, R22 ;  /* 0x00000008ff0a7819 */ /* 0x000fc60000011616 */
[----:B------:R-:W4:Y:S01]  /*6e630*/  LDL.LU R59, [R1+0x1020] ;  /* 0x00102000013b7983 */ /* 0x000f220000300800 */
[----:B------:R-:W-:-:S03]  /*6e640*/  LOP3.LUT R10, R10, 0xffff, RZ, 0xc0, !PT ;  /* 0x0000ffff0a0a7812 */ /* 0x000fc600078ec0ff */
[----:B------:R-:W4:Y:S01]  /*6e650*/  LDL.LU R23, [R1+0x1024] ;  /* 0x0010240001177983 */ /* 0x000f220000300800 */
[----:B------:R-:W-:-:S04]  /*6e660*/  PRMT R10, R10, 0x3340, R0 ;  /* 0x000033400a0a7816 */ /* 0x000fc80000000000 */
[----:B------:R-:W-:-:S04]  /*6e670*/  PRMT R10, R15, 0x5410, R10 ;  /* 0x000054100f0a7816 */ /* 0x000fc8000000000a */
[----:B------:R-:W-:Y:S02]  /*6e680*/  PRMT R15, R10, 0x5210, R33 ;  /* 0x000052100a0f7816 */ /* 0x000fe40000000021 */
[----:B------:R-:W-:Y:S02]  /*6e690*/  IADD3 R10, P3, R61, R3, RZ ;  /* 0x000000033d0a7210 */ /* 0x000fe40007f7e0ff */
[----:B------:R-:W-:Y:S02]  /*6e6a0*/  PRMT R12, R14, 0x5210, R32 ;  /* 0x000052100e0c7816 */ /* 0x000fe40000000020 */
[----:B------:R-:W-:Y:S01]  /*6e6b0*/  PRMT R14, R11, 0x5210, R30 ;  /* 0x000052100b0e7816 */ /* 0x000fe2000000001e */
[----:B------:R-:W-:Y:S01]  /*6e6c0*/  IMAD.X R11, R9, 0x1, R4, P3 ;  /* 0x00000001090b7824 */ /* 0x000fe200018e0604 */
[----:B0-----:R-:W-:Y:S04]  /*6e6d0*/  STL.64 [R1+0x3a0], R16 ;  /* 0x0003a01001007387 */ /* 0x001fe80000100a00 */
[----:B------:R0:W-:Y:S04]  /*6e6e0*/  STL.64 [R1+0x3a8], R18 ;  /* 0x0003a81201007387 */ /* 0x0001e80000100a00 */
        /* <DEDUP_REMOVED lines=30> */
[----:B0-----:R-:W-:-:S05]  /*6e8d0*/  IADD3 R10, P3, R61, R5, RZ ;  /* 0x000000053d0a7210 */ /* 0x001fca0007f7e0ff */
[----:B------:R-:W-:-:S05]  /*6e8e0*/  IMAD.X R11, R9, 0x1, R7, P3 ;  /* 0x00000001090b7824 */ /* 0x000fca00018e0607 */
[----:B------:R0:W-:Y:S02]  /*6e8f0*/  STL.64 [R1+0x1268], R10 ;  /* 0x0012680a01007387 */ /* 0x0001e40000100a00 */
[----:B0-----:R-:W-:-:S05]  /*6e900*/  IADD3 R10, P3, R61, R6, RZ ;  /* 0x000000063d0a7210 */ /* 0x001fca0007f7e0ff */
[----:B------:R-:W-:Y:S01]  /*6e910*/  IMAD.X R11, R9, 0x1, R8, P3 ;  /* 0x00000001090b7824 */ /* 0x000fe200018e0608 */
[----:B----4-:R-:W-:-:S04]  /*6e920*/  SHF.R.S32.HI R9, RZ, 0x1f, R50 ;  /* 0x0000001fff097819 */ /* 0x010fc80000011432 */
[----:B------:R0:W-:Y:S01]  /*6e930*/  STL.64 [R1+0x1260], R10 ;  /* 0x0012600a01007387 */ /* 0x0001e20000100a00 */
[----:B------:R-:W-:Y:S01]  /*6e940*/  PRMT R13, R13, 0x5210, R31 ;  /* 0x000052100d0d7816 */ /* 0x000fe2000000001f */
[----:B------:R-:W-:Y:S01]  /*6e950*/  NOP ;  /* 0x0000000000007918 */ /* 0x000fe20000000000 */
[----:B0-----:R-:W-:-:S05]  /*6e960*/  IADD3 R10, P3, R50, R0, RZ ;  /* 0x00000000320a7210 */ /* 0x001fca0007f7e0ff */
[----:B------:R-:W-:-:S05]  /*6e970*/  IMAD.X R11, R9, 0x1, R2, P3 ;  /* 0x00000001090b7824 */ /* 0x000fca00018e0602 */
[----:B------:R0:W-:Y:S04]  /*6e980*/  STL.64 [R1+0x1258], R10 ;  /* 0x0012580a01007387 */ /* 0x0001e80000100a00 */
[----:B------:R1:W-:Y:S01]  /*6e990*/  STSM.16.M88.4 [R45], R12 ;  /* 0x0000000c2d007844 */ /* 0x0003e20000000200 */
[----:B0-----:R-:W-:-:S05]  /*6e9a0*/  IADD3 R10, P3, R50, R3, RZ ;  /* 0x00000003320a7210 */ /* 0x001fca0007f7e0ff */
[----:B------:R-:W-:Y:S01]  /*6e9b0*/  IMAD.X R11, R9, 0x1, R4, P3 ;  /* 0x00000001090b7824 */ /* 0x000fe200018e0604 */
[----:B-1----:R-:W-:-:S05]  /*6e9c0*/  IADD3 R12, P3, R50, R5, RZ ;  /* 0x00000005320c7210 */ /* 0x002fca0007f7e0ff */
[----:B------:R-:W-:Y:S01]  /*6e9d0*/  IMAD.X R13, R9, 0x1, R7, P3 ;  /* 0x00000001090d7824 */ /* 0x000fe200018e0607 */
[----:B------:R-:W-:Y:S04]  /*6e9e0*/  STL.64 [R1+0x1250], R10 ;  /* 0x0012500a01007387 */ /* 0x000fe80000100a00 */
[----:B------:R0:W-:Y:S02]  /*6e9f0*/  STL.64 [R1+0x1248], R12 ;  /* 0x0012480c01007387 */ /* 0x0001e40000100a00 */
[----:B0-----:R-:W-:-:S05]  /*6ea00*/  IADD3 R12, P3, R50, R6, RZ ;  /* 0x00000006320c7210 */ /* 0x001fca0007f7e0ff */
[----:B------:R-:W-:-:S05]  /*6ea10*/  IMAD.X R13, R9, 0x1, R8, P3 ;  /* 0x00000001090d7824 */ /* 0x000fca00018e0608 */
[----:B------:R0:W-:Y:S01]  /*6ea20*/  STL.64 [R1+0x1240], R12 ;  /* 0x0012400c01007387 */ /* 0x0001e20000100a00 */
[----:B------:R-:W-:Y:S02]  /*6ea30*/  SHF.R.S32.HI R9, RZ, 0x1f, R36 ;  /* 0x0000001fff097819 */ /* 0x000fe40000011424 */
[----:B0-----:R-:W-:-:S05]  /*6ea40*/  IADD3 R12, P3, R36, R0, RZ ;  /* 0x00000000240c7210 */ /* 0x001fca0007f7e0ff */
[----:B------:R-:W-:-:S05]  /*6ea50*/  IMAD.X R13, R9, 0x1, R2, P3 ;  /* 0x00000001090d7824 */ /* 0x000fca00018e0602 */
[----:B------:R0:W-:Y:S01]  /*6ea60*/  STL.64 [R1+0x1238], R12 ;  /* 0x0012380c01007387 */ /* 0x0001e20000100a00 */
[----:B---3--:R-:W-:-:S03]  /*6ea70*/  F2FP.SATFINITE.E5M2.F32.PACK_AB_MERGE_C R11, R41, R40, RZ ;  /* 0x00000028290b723e */ /* 0x008fc600048060ff */
[----:B------:R-:W3:Y:S01]  /*6ea80*/  LDL.LU R41, [R1+0x8] ;  /* 0x0000080001297983 */ /* 0x000ee20000300800 */
[----:B------:R-:W-:Y:S02]  /*6ea90*/  F2FP.SATFINITE.E5M2.F32.PACK_AB_MERGE_C R10, R51, R52, RZ ;  /* 0x00000034330a723e */ /* 0x000fe400048060ff */
[----:B------:R-:W-:Y:S01]  /*6eaa0*/  F2FP.SATFINITE.E5M2.F32.PACK_AB_MERGE_C R16, R49, R48, RZ ;  /* 0x000000303110723e */ /* 0x000fe200048060ff */
[----:B------:R-:W-:Y:S01]  /*6eab0*/  NOP ;  /* 0x0000000000007918 */ /* 0x000fe20000000000 */
[----:B------:R-:W1:Y:S01]  /*6eac0*/  LDS.128 R48, [R45] ;  /* 0x000000002d307984 */ /* 0x000e620000000c00 */
[----:B------:R-:W-:Y:S02]  /*6ead0*/  F2FP.SATFINITE.E5M2.F32.PACK_AB_MERGE_C R21, R21, R20, RZ ;  /* 0x000000141515723e */ /* 0x000fe400048060ff */
[----:B------:R-:W-:Y:S02]  /*6eae0*/  F2FP.SATFINITE.E5M2.F32.PACK_AB_MERGE_C R20, R58, R26, RZ ;  /* 0x0000001a3a14723e */ /* 0x000fe400048060ff */
[----:B------:R-:W-:-:S02]  /*6eaf0*/  IADD3 R26, P3, R36, R3, RZ ;  /* 0x00000003241a7210 */ /* 0x000fc40007f7e0ff */
[----:B0-----:R-:W-:-:S03]  /*6eb00*/  F2FP.SATFINITE.E5M2.F32.PACK_AB_MERGE_C R13, R38, R43, RZ ;  /* 0x0000002b260d723e */ /* 0x001fc600048060ff */
[----:B------:R-:W-:Y:S01]  /*6eb10*/  IMAD.X R27, R9, 0x1, R4, P3 ;  /* 0x00000001091b7824 */ /* 0x000fe200018e0604 */
[----:B------:R-:W-:Y:S02]  /*6eb20*/  IADD3 R38, P3, R36, R5, RZ ;  /* 0x0000000524267210 */ /* 0x000fe40007f7e0ff */
[----:B--2---:R-:W-:-:S03]  /*6eb30*/  F2FP.SATFINITE.E5M2.F32.PACK_AB_MERGE_C R12, R37, R39, RZ ;  /* 0x00000027250c723e */ /* 0x004fc600048060ff */
[----:B------:R-:W-:Y:S01]  /*6eb40*/  IMAD.X R39, R9, 0x1, R7, P3 ;  /* 0x0000000109277824 */ /* 0x000fe200018e0607 */
[----:B------:R-:W-:Y:S01]  /*6eb50*/  STL.64 [R1+0x1230], R26 ;  /* 0x0012301a01007387 */ /* 0x000fe20000100a00 */
[----:B------:R-:W-:-:S03]  /*6eb60*/  F2FP.SATFINITE.E5M2.F32.PACK_AB_MERGE_C R17, R53, R54, RZ ;  /* 0x000000363511723e */ /* 0x000fc600048060ff */
[----:B-1----:R-:W-:Y:S04]  /*6eb70*/  STL.64 [R1+0x380], R48 ;  /* 0x0003803001007387 */ /* 0x002fe80000100a00 */
[----:B------:R-:W-:Y:S04]  /*6eb80*/  STL.64 [R1+0x388], R50 ;  /* 0x0003883201007387 */ /* 0x000fe80000100a00 */
[----:B------:R0:W-:Y:S04]  /*6eb90*/  STL.64 [R1+0x1228], R38 ;  /* 0x0012282601007387 */ /* 0x0001e80000100a00 */
[----:B0-----:R-:W2:Y:S01]  /*6eba0*/  LDL.LU R39, [R1+0xc] ;  /* 0x00000c0001277983 */ /* 0x001ea20000300800 */
[----:B------:R-:W-:-:S02]  /*6ebb0*/  LOP3.LUT R25, R25, 0xffff, RZ, 0xc0, !PT ;  /* 0x0000ffff19197812 */ /* 0x000fc400078ec0ff */
[----:B------:R-:W-:Y:S02]  /*6ebc0*/  LOP3.LUT R27, R17, 0xffff, RZ, 0xc0, !PT ;  /* 0x0000ffff111b7812 */ /* 0x000fe400078ec0ff */
[----:B------:R-:W-:Y:S02]  /*6ebd0*/  LOP3.LUT R21, R21, 0xffff, RZ, 0xc0, !PT ;  /* 0x0000ffff15157812 */ /* 0x000fe400078ec0ff */
[----:B------:R-:W-:Y:S02]  /*6ebe0*/  F2FP.SATFINITE.E5M2.F32.PACK_AB_MERGE_C R22, R28, R19, RZ ;  /* 0x000000131c16723e */ /* 0x000fe400048060ff */
[----:B------:R-:W-:Y:S02]  /*6ebf0*/  LOP3.LUT R26, R10, 0xffff, RZ, 0xc0, !PT ;  /* 0x0000ffff0a1a7812 */ /* 0x000fe400078ec0ff */
[----:B------:R-:W-:Y:S02]  /*6ec00*/  LOP3.LUT R28, R24, 0xffff, RZ, 0xc0, !PT ;  /* 0x0000ffff181c7812 */ /* 0x000fe400078ec0ff */
[----:B------:R-:W-:-:S02]  /*6ec10*/  PRMT R10, R27, 0x3340, R0 ;  /* 0x000033401b0a7816 */ /* 0x000fc40000000000 */
[----:B------:R-:W-:Y:S02]  /*6ec20*/  PRMT R17, R25, 0x3340, R21 ;  /* 0x0000334019117816 */ /* 0x000fe40000000015 */
[----:B------:R-:W-:Y:S02]  /*6ec30*/  LOP3.LUT R24, R20, 0xffff, RZ, 0xc0, !PT ;  /* 0x0000ffff14187812 */ /* 0x000fe400078ec0ff */
[----:B------:R-:W-:Y:S02]  /*6ec40*/  F2FP.SATFINITE.E5M2.F32.PACK_AB_MERGE_C R23, R23, R59, RZ ;  /* 0x0000003b1717723e */ /* 0x000fe400048060ff */
[----:B------:R-:W-:Y:S02]  /*6ec50*/  F2FP.SATFINITE.E5M2.F32.PACK_AB_MERGE_C R19, R56, R57, RZ ;  /* 0x000000393813723e */ /* 0x000fe400048060ff */
[----:B------:R-:W-:Y:S02]  /*6ec60*/  PRMT R20, R17, 0x5410, R10 ;  /* 0x0000541011147816 */ /* 0x000fe4000000000a */
[----:B------:R-:W-:-:S02]  /*6ec70*/  F2FP.SATFINITE.E5M2.F32.PACK_AB_MERGE_C R15, R47, R35, RZ ;  /* 0x000000232f0f723e */ /* 0x000fc400048060ff */
[----:B------:R-:W-:Y:S02]  /*6ec80*/  PRMT R10, R26, 0x3340, R0 ;  /* 0x000033401a0a7816 */ /* 0x000fe40000000000 */
[----:B------:R-:W-:Y:S02]  /*6ec90*/  PRMT R17, R28, 0x3340, R24 ;  /* 0x000033401c117816 */ /* 0x000fe40000000018 */
[----:B------:R-:W-:Y:S02]  /*6eca0*/  LOP3.LUT R23, R23, 0xffff, RZ, 0xc0, !PT ;  /* 0x0000ffff17177812 */ /* 0x000fe400078ec0ff */
[----:B------:R-:W-:Y:S02]  /*6ecb0*/  LOP3.LUT R30, R16, 0xffff, RZ, 0xc0, !PT ;  /* 0x0000ffff101e7812 */ /* 0x000fe400078ec0ff */
[----:B------:R-:W-:Y:S02]  /*6ecc0*/  LOP3.LUT R19, R19, 0xffff, RZ, 0xc0, !PT ;  /* 0x0000ffff13137812 */ /* 0x000fe400078ec0ff */
[----:B------:R-:W-:-:S02]  /*6ecd0*/  F2FP.SATFINITE.E5M2.F32.PACK_AB_MERGE_C R18, R55, R34, RZ ;  /* 0x000000223712723e */ /* 0x000fc400048060ff */
[----:B------:R-:W-:Y:S02]  /*6ece0*/  PRMT R17, R17, 0x5410, R10 ;  /* 0x0000541011117816 */ /* 0x000fe4000000000a */
[----:B------:R-:W-:Y:S02]  /*6ecf0*/  LOP3.LUT R29, R15, 0xffff, RZ, 0xc0, !PT ;  /* 0x0000ffff0f1d7812 */ /* 0x000fe400078ec0ff */
[----:B------:R-:W-:Y:S02]  /*6ed00*/  PRMT R10, R30, 0x3340, R0 ;  /* 0x000033401e0a7816 */ /* 0x000fe40000000000 */
[----:B------:R-:W-:Y:S02]  /*6ed10*/  PRMT R15, R23, 0x3340, R19 ;  /* 0x00003340170f7816 */ /* 0x000fe40000000013 */
[----:B------:R-:W-:Y:S02]  /*6ed20*/  LOP3.LUT R22, R22, 0xffff, RZ, 0xc0, !PT ;  /* 0x0000ffff16167812 */ /* 0x000fe400078ec0ff */
[----:B------:R-:W-:-:S02]  /*6ed30*/  LOP3.LUT R18, R18, 0xffff, RZ, 0xc0, !PT ;  /* 0x0000ffff12127812 */ /* 0x000fc400078ec0ff */
[----:B------:R-:W-:Y:S02]  /*6ed40*/  PRMT R15, R15, 0x5410, R10 ;  /* 0x000054100f0f7816 */ /* 0x000fe4000000000a */
[----:B------:R-:W-:Y:S02]  /*6ed50*/  PRMT R10, R29, 0x3340, R0 ;  /* 0x000033401d0a7816 */ /* 0x000fe40000000000 */
[----:B------:R-:W-:Y:S02]  /*6ed60*/  PRMT R16, R22, 0x3340, R18 ;  /* 0x0000334016107816 */ /* 0x000fe40000000012 */
[----:B------:R-:W-:Y:S02]  /*6ed70*/  F2FP.SATFINITE.E5M2.F32.PACK_AB_MERGE_C R14, R44, R46, RZ ;  /* 0x0000002e2c0e723e */ /* 0x000fe400048060ff */
[----:B------:R-:W-:Y:S02]  /*6ed80*/  LOP3.LUT R32, R12, 0xffff, RZ, 0xc0, !PT ;  /* 0x0000ffff0c207812 */ /* 0x000fe400078ec0ff */
[----:B------:R-:W-:-:S02]  /*6ed90*/  PRMT R10, R16, 0x5410, R10 ;  /* 0x00005410100a7816 */ /* 0x000fc4000000000a */
[----:B------:R-:W-:Y:S02]  /*6eda0*/  LOP3.LUT R34, R11, 0xffff, RZ, 0xc0, !PT ;  /* 0x0000ffff0b227812 */ /* 0x000fe400078ec0ff */
[----:B------:R-:W-:Y:S02]  /*6edb0*/  LOP3.LUT R31, R14, 0xffff, RZ, 0xc0, !PT ;  /* 0x0000ffff0e1f7812 */ /* 0x000fe400078ec0ff */
[----:B------:R-:W-:Y:S02]  /*6edc0*/  PRMT R14, R15, 0x4210, R32 ;  /* 0x000042100f0e7816 */ /* 0x000fe40000000020 */
[----:B------:R-:W-:Y:S02]  /*6edd0*/  PRMT R15, R10, 0x4210, R34 ;  /* 0x000042100a0f7816 */ /* 0x000fe40000000022 */
[----:B------:R-:W-:Y:S02]  /*6ede0*/  SHF.R.U32.HI R10, RZ, 0x8, R25 ;  /* 0x00000008ff0a7819 */ /* 0x000fe40000011619 */
[----:B------:R-:W-:-:S02]  /*6edf0*/  SHF.R.U32.HI R16, RZ, 0x8, R21 ;  /* 0x00000008ff107819 */ /* 0x000fc40000011615 */
[----:B------:R-:W-:Y:S02]  /*6ee00*/  LOP3.LUT R10, R10, 0xffff, RZ, 0xc0, !PT ;  /* 0x0000ffff0a0a7812 */ /* 0x000fe400078ec0ff */
[----:B------:R-:W-:Y:S02]  /*6ee10*/  LOP3.LUT R16, R16, 0xffff, RZ, 0xc0, !PT ;  /* 0x0000ffff10107812 */ /* 0x000fe400078ec0ff */
[----:B------:R-:W-:Y:S02]  /*6ee20*/  LOP3.LUT R33, R13, 0xffff, RZ, 0xc0, !PT ;  /* 0x0000ffff0d217812 */ /* 0x000fe400078ec0ff */
[----:B------:R-:W-:Y:S02]  /*6ee30*/  PRMT R16, R10, 0x3340, R16 ;  /* 0x000033400a107816 */ /* 0x000fe40000000010 */
[----:B------:R-:W-:Y:S02]  /*6ee40*/  PRMT R12, R20, 0x4210, R31 ;  /* 0x00004210140c7816 */ /* 0x000fe4000000001f */
[----:B------:R-:W-:Y:S01]  /*6ee50*/  PRMT R13, R17, 0x4210, R33 ;  /* 0x00004210110d7816 */ /* 0x000fe20000000021 */
[----:B------:R-:W-:Y:S01]  /*6ee60*/  NOP ;  /* 0x0000000000007918 */ /* 0x000fe20000000000 */
[----:B------:R-:W-:-:S03]  /*6ee70*/  IADD3 R10, P3, R36, R6, RZ ;  /* 0x00000006240a7210 */ /* 0x000fc60007f7e0ff */
[----:B------:R0:W-:Y:S02]  /*6ee80*/  STSM.16.M88.4 [R45], R12 ;  /* 0x0000000c2d007844 */ /* 0x0001e40000000200 */
[----:B------:R-:W-:Y:S01]  /*6ee90*/  IMAD.X R11, R9, 0x1, R8, P3 ;  /* 0x00000001090b7824 */ /* 0x000fe200018e0608 */
[----:B------:R-:W-:-:S04]  /*6eea0*/  SHF.R.U32.HI R9, RZ, 0x8, R28 ;  /* 0x00000008ff097819 */ /* 0x000fc8000001161c */
[----:B------:R-:W-:Y:S02]  /*6eeb0*/  LOP3.LUT R9, R9, 0xffff, RZ, 0xc0, !PT ;  /* 0x0000ffff09097812 */ /* 0x000fe400078ec0ff */
[----:B0-----:R-:W-:-:S04]  /*6eec0*/  SHF.R.U32.HI R15, RZ, 0x8, R24 ;  /* 0x00000008ff0f7819 */ /* 0x001fc80000011618 */
[----:B------:R-:W-:-:S04]  /*6eed0*/  LOP3.LUT R15, R15, 0xffff, RZ, 0xc0, !PT ;  /* 0x0000ffff0f0f7812 */ /* 0x000fc800078ec0ff */
[----:B------:R-:W-:Y:S01]  /*6eee0*/  PRMT R15, R9, 0x3340, R15 ;  /* 0x00003340090f7816 */ /* 0x000fe2000000000f */
[----:B------:R-:W-:Y:S01]  /*6eef0*/  STL.64 [R1+0x1220], R10 ;  /* 0x0012200a01007387 */ /* 0x000fe20000100a00 */
[----:B------:R-:W-:Y:S02]  /*6ef00*/  SHF.R.U32.HI R13, RZ, 0x8, R18 ;  /* 0x00000008ff0d7819 */ /* 0x000fe40000011612 */
[----:B------:R-:W-:Y:S02]  /*6ef10*/  SHF.R.U32.HI R17, RZ, 0x8, R19 ;  /* 0x00000008ff117819 */ /* 0x000fe40000011613 */
[----:B---3--:R-:W-:Y:S02]  /*6ef20*/  SHF.R.S32.HI R9, RZ, 0x1f, R41 ;  /* 0x0000001fff097819 */ /* 0x008fe40000011429 */
[----:B------:R-:W-:-:S05]  /*6ef30*/  IADD3 R20, P3, R41, R0, RZ ;  /* 0x0000000029147210 */ /* 0x000fca0007f7e0ff */
[----:B------:R-:W-:-:S05]  /*6ef40*/  IMAD.X R21, R9, 0x1, R2, P3 ;  /* 0x0000000109157824 */ /* 0x000fca00018e0602 */
[----:B------:R0:W-:Y:S02]  /*6ef50*/  STL.64 [R1+0x11f8], R20 ;  /* 0x0011f81401007387 */ /* 0x0001e40000100a00 */
[----:B0-----:R-:W-:-:S05]  /*6ef60*/  IADD3 R20, P3, R41, R3, RZ ;  /* 0x0000000329147210 */ /* 0x001fca0007f7e0ff */
[----:B------:R-:W-:Y:S01]  /*6ef70*/  IMAD.X R21, R9, 0x1, R4, P3 ;  /* 0x0000000109157824 */ /* 0x000fe200018e0604 */
[----:B------:R-:W-:-:S05]  /*6ef80*/  IADD3 R18, P3, R41, R5, RZ ;  /* 0x0000000529127210 */ /* 0x000fca0007f7e0ff */
[----:B------:R-:W-:Y:S01]  /*6ef90*/  IMAD.X R19, R9, 0x1, R7, P3 ;  /* 0x0000000109137824 */ /* 0x000fe200018e0607 */
[----:B------:R-:W-:Y:S04]  /*6efa0*/  STL.64 [R1+0x1208], R20 ;  /* 0x0012081401007387 */ /* 0x000fe80000100a00 */
[----:B------:R0:W-:Y:S04]  /*6efb0*/  STL.64 [R1+0x11f0], R18 ;  /* 0x0011f01201007387 */ /* 0x0001e80000100a00 */
[----:B------:R-:W3:Y:S04]  /*6efc0*/  LDL.LU R37, [R1+0x310] ;  /* 0x0003100001257983 */ /* 0x000ee80000300800 */
[----:B------:R-:W3:Y:S01]  /*6efd0*/  LDL.LU R40, [R1+0x314] ;  /* 0x0003140001287983 */ /* 0x000ee20000300800 */
[----:B0-----:R-:W-:-:S03]  /*6efe0*/  IADD3 R18, P3, R41, R6, RZ ;  /* 0x0000000629127210 */ /* 0x001fc60007f7e0ff */
[----:B------:R-:W4:Y:S02]  /*6eff0*/  LDL.LU R36, [R1+0x318] ;  /* 0x0003180001247983 */ /* 0x000f240000300800 */
[----:B------:R-:W-:-:S05]  /*6f000*/  IMAD.X R19, R9, 0x1, R8, P3 ;  /* 0x0000000109137824 */ /* 0x000fca00018e0608 */
[----:B------:R0:W-:Y:S04]  /*6f010*/  STL.64 [R1+0x11e8], R18 ;  /* 0x0011e81201007387 */ /* 0x0001e80000100a00 */
[----:B------:R-:W4:Y:S01]  /*6f020*/  LDL.LU R41, [R1+0x31c] ;  /* 0x00031c0001297983 */ /* 0x000f220000300800 */
[----:B------:R-:W-:Y:S02]  /*6f030*/  SHF.R.U32.HI R14, RZ, 0x8, R22 ;  /* 0x00000008ff0e7819 */ /* 0x000fe40000011616 */
[----:B--2---:R-:W-:Y:S02]  /*6f040*/  SHF.R.S32.HI R9, RZ, 0x1f, R39 ;  /* 0x0000001fff097819 */ /* 0x004fe40000011427 */
[----:B0-----:R-:W-:Y:S02]  /*6f050*/  IADD3 R18, P3, R39, R0, RZ ;  /* 0x0000000027127210 */ /* 0x001fe40007f7e0ff */
[----:B------:R-:W-:-:S02]  /*6f060*/  SHF.R.U32.HI R12, RZ, 0x8, R27 ;  /* 0x00000008ff0c7819 */ /* 0x000fc4000001161b */
[----:B------:R-:W-:Y:S01]  /*6f070*/  LOP3.LUT R14, R14, 0xffff, RZ, 0xc0, !PT ;  /* 0x0000ffff0e0e7812 */ /* 0x000fe200078ec0ff */
[----:B------:R-:W-:Y:S01]  /*6f080*/  IMAD.X R19, R9, 0x1, R2, P3 ;  /* 0x0000000109137824 */ /* 0x000fe200018e0602 */
[----:B------:R-:W-:Y:S02]  /*6f090*/  LOP3.LUT R13, R13, 0xffff, RZ, 0xc0, !PT ;  /* 0x0000ffff0d0d7812 */ /* 0x000fe400078ec0ff */
[----:B------:R-:W-:Y:S02]  /*6f0a0*/  LOP3.LUT R12, R12, 0xffff, RZ, 0xc0, !PT ;  /* 0x0000ffff0c0c7812 */ /* 0x000fe400078ec0ff */
[----:B------:R-:W-:Y:S01]  /*6f0b0*/  PRMT R13, R14, 0x3340, R13 ;  /* 0x000033400e0d7816 */ /* 0x000fe2000000000d */
[----:B------:R0:W-:Y:S01]  /*6f0c0*/  STL.64 [R1+0x11e0], R18 ;  /* 0x0011e01201007387 */ /* 0x0001e20000100a00 */
[----:B------:R-:W-:Y:S02]  /*6f0d0*/  SHF.R.U32.HI R10, RZ, 0x8, R23 ;  /* 0x00000008ff0a7819 */ /* 0x000fe40000011617 */
[----:B------:R-:W-:-:S02]  /*6f0e0*/  SHF.R.U32.HI R14, RZ, 0x8, R30 ;  /* 0x00000008ff0e7819 */ /* 0x000fc4000001161e */
[----:B------:R-:W-:Y:S02]  /*6f0f0*/  PRMT R12, R12, 0x3340, R0 ;  /* 0x000033400c0c7816 */ /* 0x000fe40000000000 */
[----:B------:R-:W-:Y:S02]  /*6f100*/  LOP3.LUT R10, R10, 0xffff, RZ, 0xc0, !PT ;  /* 0x0000ffff0a0a7812 */ /* 0x000fe400078ec0ff */
[----:B------:R-:W-:Y:S02]  /*6f110*/  LOP3.LUT R17, R17, 0xffff, RZ, 0xc0, !PT ;  /* 0x0000ffff11117812 */ /* 0x000fe400078ec0ff */
[----:B0-----:R-:W-:Y:S02]  /*6f120*/  IADD3 R18, P3, R39, R3, RZ ;  /* 0x0000000327127210 */ /* 0x001fe40007f7e0ff */
[----:B------:R-:W-:Y:S02]  /*6f130*/  LOP3.LUT R14, R14, 0xffff, RZ, 0xc0, !PT ;  /* 0x0000ffff0e0e7812 */ /* 0x000fe400078ec0ff */
[----:B------:R-:W-:Y:S01]  /*6f140*/  PRMT R12, R16, 0x5410, R12 ;  /* 0x00005410100c7816 */ /* 0x000fe2000000000c */
[----:B------:R-:W-:Y:S01]  /*6f150*/  IMAD.X R19, R9, 0x1, R4, P3 ;  /* 0x0000000109137824 */ /* 0x000fe200018e0604 */
[----:B------:R-:W-:-:S02]  /*6f160*/  PRMT R17, R10, 0x3340, R17 ;  /* 0x000033400a117816 */ /* 0x000fc40000000011 */
[----:B------:R-:W-:Y:S02]  /*6f170*/  PRMT R14, R14, 0x3340, R0 ;  /* 0x000033400e0e7816 */ /* 0x000fe40000000000 */
[----:B------:R-:W-:Y:S02]  /*6f180*/  IADD3 R16, P3, R39, R5, RZ ;  /* 0x0000000527107210 */ /* 0x000fe40007f7e0ff */
[----:B------:R-:W-:-:S03]  /*6f190*/  PRMT R14, R17, 0x5410, R14 ;  /* 0x00005410110e7816 */ /* 0x000fc6000000000e */
[----:B------:R-:W-:Y:S01]  /*6f1a0*/  IMAD.X R17, R9, 0x1, R7, P3 ;  /* 0x0000000109117824 */ /* 0x000fe200018e0607 */
[----:B------:R-:W-:Y:S04]  /*6f1b0*/  STL.64 [R1+0x1200], R18 ;  /* 0x0012001201007387 */ /* 0x000fe80000100a00 */
[----:B------:R0:W-:Y:S04]  /*6f1c0*/  STL.64 [R1+0x1218], R16 ;  /* 0x0012181001007387 */ /* 0x0001e80000100a00 */
[----:B------:R-:W2:Y:S04]  /*6f1d0*/  LDL.LU R58, [R1+0x10] ;  /* 0x00001000013a7983 */ /* 0x000ea80000300800 */
[----:B------:R-:W2:Y:S01]  /*6f1e0*/  LDL.LU R43, [R1+0x14] ;  /* 0x00001400012b7983 */ /* 0x000ea20000300800 */
[----:B0-----:R-:W-:-:S05]  /*6f1f0*/  IADD3 R16, P3, R39, R6, RZ ;  /* 0x0000000627107210 */ /* 0x001fca0007f7e0ff */
[----:B------:R-:W-:-:S05]  /*6f200*/  IMAD.X R17, R9, 0x1, R8, P3 ;  /* 0x0000000109117824 */ /* 0x000fca00018e0608 */
[----:B------:R-:W-:Y:S01]  /*6f210*/  STL.64 [R1+0x1210], R16 ;  /* 0x0012101001007387 */ /* 0x000fe20000100a00 */
[----:B------:R-:W-:-:S03]  /*6f220*/  NOP ;  /* 0x0000000000007918 */ /* 0x000fc60000000000 */
[----:B------:R-:W0:Y:S01]  /*6f230*/  LDS.128 R16, [R45] ;  /* 0x000000002d107984 */ /* 0x000e220000000c00 */
[----:B------:R-:W-:-:S03]  /*6f240*/  SHF.R.U32.HI R11, RZ, 0x8, R26 ;  /* 0x00000008ff0b7819 */ /* 0x000fc6000001161a */
[----:B------:R-:W2:Y:S04]  /*6f250*/  LDL.LU R26, [R1+0x1010] ;  /* 0x00101000011a7983 */ /* 0x000ea80000300800 */
[----:B------:R-:W2:Y:S04]  /*6f260*/  LDL.LU R28, [R1+0x1014] ;  /* 0x00101400011c7983 */ /* 0x000ea80000300800 */
[----:B0-----:R-:W-:Y:S04]  /*6f270*/  STL.64 [R1+0x2f0], R16 ;  /* 0x0002f01001007387 */ /* 0x001fe80000100a00 */
[----:B------:R-:W-:Y:S04]  /*6f280*/  STL.64 [R1+0x2f8], R18 ;  /* 0x0002f81201007387 */ /* 0x000fe80000100a00 */
        /* <DEDUP_REMOVED lines=22> */
[----:B---3--:R-:W-:-:S03]  /*6f3f0*/  F2FP.SATFINITE.E5M2.F32.PACK_AB_MERGE_C R25, R40, R37, RZ ;  /* 0x000000252819723e */ /* 0x008fc600048060ff */
[----:B------:R-:W3:Y:S04]  /*6f400*/  LDL.LU R37, [R1+0x360] ;  /* 0x0003600001257983 */ /* 0x000ee80000300800 */
[----:B------:R-:W3:Y:S01]  /*6f410*/  LDL.LU R40, [R1+0x364] ;  /* 0x0003640001287983 */ /* 0x000ee20000300800 */
[----:B----4-:R-:W-:-:S03]  /*6f420*/  F2FP.SATFINITE.E5M2.F32.PACK_AB_MERGE_C R24, R41, R36, RZ ;  /* 0x000000242918723e */ /* 0x010fc600048060ff */
[----:B------:R-:W4:Y:S04]  /*6f430*/  LDL.LU R36, [R1+0x368] ;  /* 0x0003680001247983 */ /* 0x000f280000300800 */
[----:B------:R-:W4:Y:S01]  /*6f440*/  LDL.LU R41, [R1+0x36c] ;  /* 0x00036c0001297983 */ /* 0x000f220000300800 */
[----:B------:R-:W-:-:S04]  /*6f450*/  SHF.R.U32.HI R10, RZ, 0x8, R29 ;  /* 0x00000008ff0a7819 */ /* 0x000fc8000001161d */
[----:B------:R-:W-:Y:S02]  /*6f460*/  LOP3.LUT R10, R10, 0xffff, RZ, 0xc0, !PT ;  /* 0x0000ffff0a0a7812 */ /* 0x000fe400078ec0ff */
[----:B------:R-:W-:Y:S02]  /*6f470*/  LOP3.LUT R11, R11, 0xffff, RZ, 0xc0, !PT ;  /* 0x0000ffff0b0b7812 */ /* 0x000fe400078ec0ff */
[--C-:B------:R-:W-:Y:S02]  /*6f480*/  PRMT R10, R10, 0x3340, R0.reuse ;  /* 0x000033400a0a7816 */ /* 0x100fe40000000000 */
[----:B------:R-:W-:Y:S02]  /*6f490*/  PRMT R11, R11, 0x3340, R0 ;  /* 0x000033400b0b7816 */ /* 0x000fe40000000000 */
[----:B------:R-:W-:Y:S02]  /*6f4a0*/  PRMT R10, R13, 0x5410, R10 ;  /* 0x000054100d0a7816 */ /* 0x000fe4000000000a */
[----:B------:R-:W-:-:S02]  /*6f4b0*/  PRMT R11, R15, 0x5410, R11 ;  /* 0x000054100f0b7816 */ /* 0x000fc4000000000b */
[----:B------:R-:W-:Y:S02]  /*6f4c0*/  PRMT R15, R10, 0x5210, R34 ;  /* 0x000052100a0f7816 */ /* 0x000fe40000000022 */
[----:B------:R-:W-:Y:S02]  /*6f4d0*/  PRMT R13, R11, 0x5210, R33 ;  /* 0x000052100b0d7816 */ /* 0x000fe40000000021 */
[----:B--2---:R-:W-:Y:S02]  /*6f4e0*/  SHF.R.S32.HI R9, RZ, 0x1f, R58 ;  /* 0x0000001fff097819 */ /* 0x004fe4000001143a */
[----:B------:R-:W-:-:S05]  /*6f4f0*/  IADD3 R10, P3, R58, R0, RZ ;  /* 0x000000003a0a7210 */ /* 0x000fca0007f7e0ff */
[----:B------:R-:W-:-:S05]  /*6f500*/  IMAD.X R11, R9, 0x1, R2, P3 ;  /* 0x00000001090b7824 */ /* 0x000fca00018e0602 */
[----:B------:R0:W-:Y:S02]  /*6f510*/  STL.64 [R1+0x11d8], R10 ;  /* 0x0011d80a01007387 */ /* 0x0001e40000100a00 */
[----:B0-----:R-:W-:-:S05]  /*6f520*/  IADD3 R10, P3, R58, R3, RZ ;  /* 0x000000033a0a7210 */ /* 0x001fca0007f7e0ff */
[----:B------:R-:W-:-:S05]  /*6f530*/  IMAD.X R11, R9, 0x1, R4, P3 ;  /* 0x00000001090b7824 */ /* 0x000fca00018e0604 */
[----:B------:R0:W-:Y:S02]  /*6f540*/  STL.64 [R1+0x11d0], R10 ;  /* 0x0011d00a01007387 */ /* 0x0001e40000100a00 */
[----:B0-----:R-:W-:-:S05]  /*6f550*/  IADD3 R10, P3, R58, R5, RZ ;  /* 0x000000053a0a7210 */ /* 0x001fca0007f7e0ff */
        /* <DEDUP_REMOVED lines=17> */
[----:B------:R-:W-:Y:S01]  /*6f670*/  STL.64 [R1+0x1058], R10 ;  /* 0x0010580a01007387 */ /* 0x000fe20000100a00 */
[----:B------:R-:W-:Y:S02]  /*6f680*/  PRMT R12, R12, 0x5210, R31 ;  /* 0x000052100c0c7816 */ /* 0x000fe4000000001f */
[----:B------:R-:W-:Y:S01]  /*6f690*/  PRMT R14, R14, 0x5210, R32 ;  /* 0x000052100e0e7816 */ /* 0x000fe20000000020 */
[----:B------:R-:W-:-:S04]  /*6f6a0*/  NOP ;  /* 0x0000000000007918 */ /* 0x000fc80000000000 */
[----:B------:R0:W-:Y:S01]  /*6f6b0*/  STSM.16.M88.4 [R45], R12 ;  /* 0x0000000c2d007844 */ /* 0x0001e20000000200 */
[----:B------:R-:W-:Y:S02]  /*6f6c0*/  F2FP.SATFINITE.E5M2.F32.PACK_AB_MERGE_C R16, R50, R51, RZ ;  /* 0x000000333210723e */ /* 0x000fe400048060ff */
[----:B0-----:R-:W-:Y:S01]  /*6f6d0*/  F2FP.SATFINITE.E5M2.F32.PACK_AB_MERGE_C R15, R49, R48, RZ ;  /* 0x00000030310f723e */ /* 0x001fe200048060ff */
[----:B------:R-:W-:Y:S01]  /*6f6e0*/  NOP ;  /* 0x0000000000007918 */ /* 0x000fe20000000000 */
[----:B------:R-:W0:Y:S01]  /*6f6f0*/  LDS.128 R48, [R45] ;  /* 0x000000002d307984 */ /* 0x000e220000000c00 */
[----:B----4-:R-:W-:-:S03]  /*6f700*/  F2FP.SATFINITE.E5M2.F32.PACK_AB_MERGE_C R10, R41, R36, RZ ;  /* 0x00000024290a723e */ /* 0x010fc600048060ff */
[----:B------:R-:W2:Y:S04]  /*6f710*/  LDL.LU R36, [R1+0x18] ;  /* 0x0000180001247983 */ /* 0x000ea80000300800 */
[----:B0-----:R-:W-:Y:S04]  /*6f720*/  STL.64 [R1+0x2d0], R48 ;  /* 0x0002d03001007387 */ /* 0x001fe80000100a00 */
[----:B------:R-:W-:Y:S04]  /*6f730*/  STL.64 [R1+0x2d8], R50 ;  /* 0x0002d83201007387 */ /* 0x000fe80000100a00 */
[----:B------:R-:W4:Y:S01]  /*6f740*/  LDL.LU R41, [R1+0x1c] ;  /* 0x00001c0001297983 */ /* 0x000f220000300800 */
[----:B------:R-:W-:-:S02]  /*6f750*/  F2FP.SATFINITE.E5M2.F32.PACK_AB_MERGE_C R22, R21, R27, RZ ;  /* 0x0000001b1516723e */ /* 0x000fc400048060ff */
[----:B------:R-:W-:Y:S02]  /*6f760*/  F2FP.SATFINITE.E5M2.F32.PACK_AB_MERGE_C R21, R61, R20, RZ ;  /* 0x000000143d15723e */ /* 0x000fe400048060ff */
[----:B------:R-:W-:Y:S02]  /*6f770*/  F2FP.SATFINITE.E5M2.F32.PACK_AB_MERGE_C R17, R52, R53, RZ ;  /* 0x000000353411723e */ /* 0x000fe400048060ff */
[----:B------:R-:W-:Y:S02]  /*6f780*/  F2FP.SATFINITE.E5M2.F32.PACK_AB_MERGE_C R23, R28, R26, RZ ;  /* 0x0000001a1c17723e */ /* 0x000fe400048060ff */
[----:B------:R-:W-:Y:S02]  /*6f790*/  LOP3.LUT R26, R25, 0xffff, RZ, 0xc0, !PT ;  /* 0x0000ffff191a7812 */ /* 0x000fe400078ec0ff */
[----:B------:R-:W-:Y:S02]  /*6f7a0*/  LOP3.LUT R25, R17, 0xffff, RZ, 0xc0, !PT ;  /* 0x0000ffff11197812 */ /* 0x000fe400078ec0ff */
[----:B------:R-:W-:-:S02]  /*6f7b0*/  LOP3.LUT R21, R21, 0xffff, RZ, 0xc0, !PT ;  /* 0x0000ffff15157812 */ /* 0x000fc400078ec0ff */
[----:B------:R-:W-:Y:S02]  /*6f7c0*/  F2FP.SATFINITE.E5M2.F32.PACK_AB_MERGE_C R20, R59, R60, RZ ;  /* 0x0000003c3b14723e */ /* 0x000fe400048060ff */
[----:B------:R-:W-:Y:S02]  /*6f7d0*/  LOP3.LUT R27, R24, 0xffff, RZ, 0xc0, !PT ;  /* 0x0000ffff181b7812 */ /* 0x000fe400078ec0ff */
[----:B------:R-:W-:Y:S02]  /*6f7e0*/  PRMT R9, R25, 0x3340, R0 ;  /* 0x0000334019097816 */ /* 0x000fe40000000000 */
[----:B------:R-:W-:Y:S02]  /*6f7f0*/  PRMT R17, R26, 0x3340, R21 ;  /* 0x000033401a117816 */ /* 0x000fe40000000015 */
[----:B------:R-:W-:Y:S02]  /*6f800*/  LOP3.LUT R24, R16, 0xffff, RZ, 0xc0, !PT ;  /* 0x0000ffff10187812 */ /* 0x000fe400078ec0ff */
[----:B------:R-:W-:-:S02]  /*6f810*/  LOP3.LUT R20, R20, 0xffff, RZ, 0xc0, !PT ;  /* 0x0000ffff14147812 */ /* 0x000fc400078ec0ff */
[----:B------:R-:W-:Y:S02]  /*6f820*/  F2FP.SATFINITE.E5M2.F32.PACK_AB_MERGE_C R19, R56, R57, RZ ;  /* 0x000000393813723e */ /* 0x000fe400048060ff */
[----:B------:R-:W-:Y:S02]  /*6f830*/  PRMT R17, R17, 0x5410, R9 ;  /* 0x0000541011117816 */ /* 0x000fe40000000009 */
[----:B------:R-:W-:Y:S02]  /*6f840*/  F2FP.SATFINITE.E5M2.F32.PACK_AB_MERGE_C R14, R47, R35, RZ ;  /* 0x000000232f0e723e */ /* 0x000fe400048060ff */
[----:B------:R-:W-:Y:S02]  /*6f850*/  PRMT R9, R24, 0x3340, R0 ;  /* 0x0000334018097816 */ /* 0x000fe40000000000 */
[----:B------:R-:W-:Y:S02]  /*6f860*/  PRMT R16, R27, 0x3340, R20 ;  /* 0x000033401b107816 */ /* 0x000fe40000000014 */
[----:B------:R-:W-:-:S02]  /*6f870*/  LOP3.LUT R23, R23, 0xffff, RZ, 0xc0, !PT ;  /* 0x0000ffff17177812 */ /* 0x000fc400078ec0ff */
[----:B------:R-:W-:Y:S02]  /*6f880*/  LOP3.LUT R28, R15, 0xffff, RZ, 0xc0, !PT ;  /* 0x0000ffff0f1c7812 */ /* 0x000fe400078ec0ff */
[----:B------:R-:W-:Y:S02]  /*6f890*/  LOP3.LUT R19, R19, 0xffff, RZ, 0xc0, !PT ;  /* 0x0000ffff13137812 */ /* 0x000fe400078ec0ff */
[----:B------:R-:W-:Y:S02]  /*6f8a0*/  F2FP.SATFINITE.E5M2.F32.PACK_AB_MERGE_C R18, R54, R55, RZ ;  /* 0x000000373612723e */ /* 0x000fe400048060ff */
[----:B------:R-:W-:Y:S02]  /*6f8b0*/  PRMT R16, R16, 0x5410, R9 ;  /* 0x0000541010107816 */ /* 0x000fe40000000009 */
[----:B------:R-:W-:Y:S02]  /*6f8c0*/  LOP3.LUT R29, R14, 0xffff, RZ, 0xc0, !PT ;  /* 0x0000ffff0e1d7812 */ /* 0x000fe400078ec0ff */
[----:B------:R-:W-:-:S02]  /*6f8d0*/  PRMT R9, R28, 0x3340, R0 ;  /* 0x000033401c097816 */ /* 0x000fc40000000000 */
[----:B------:R-:W-:Y:S02]  /*6f8e0*/  PRMT R14, R23, 0x3340, R19 ;  /* 0x00003340170e7816 */ /* 0x000fe40000000013 */
[----:B------:R-:W-:Y:S02]  /*6f8f0*/  LOP3.LUT R22, R22, 0xffff, RZ, 0xc0, !PT ;  /* 0x0000ffff16167812 */ /* 0x000fe400078ec0ff */
[----:B------:R-:W-:Y:S02]  /*6f900*/  LOP3.LUT R18, R18, 0xffff, RZ, 0xc0, !PT ;  /* 0x0000ffff12127812 */ /* 0x000fe400078ec0ff */
[----:B------:R-:W-:Y:S02]  /*6f910*/  PRMT R14, R14, 0x5410, R9 ;  /* 0x000054100e0e7816 */ /* 0x000fe40000000009 */
[----:B------:R-:W-:Y:S02]  /*6f920*/  PRMT R9, R29, 0x3340, R0 ;  /* 0x000033401d097816 */ /* 0x000fe40000000000 */
[----:B------:R-:W-:-:S02]  /*6f930*/  PRMT R15, R22, 0x3340, R18 ;  /* 0x00003340160f7816 */ /* 0x000fc40000000012 */
[----:B------:R-:W-:Y:S02]  /*6f940*/  F2FP.SATFINITE.E5M2.F32.PACK_AB_MERGE_C R13, R44, R46, RZ ;  /* 0x0000002e2c0d723e */ /* 0x000fe400048060ff */
[----:B------:R-:W-:Y:S02]  /*6f950*/  F2FP.SATFINITE.E5M2.F32.PACK_AB_MERGE_C R12, R39, R38, RZ ;  /* 0x00000026270c723e */ /* 0x000fe400048060ff */
[----:B---3--:R-:W-:Y:S02]  /*6f960*/  F2FP.SATFINITE.E5M2.F32.PACK_AB_MERGE_C R11, R40, R37, RZ ;  /* 0x00000025280b723e */ /* 0x008fe400048060ff */
[----:B------:R-:W-:Y:S02]  /*6f970*/  PRMT R9, R15, 0x5410, R9 ;  /* 0x000054100f097816 */ /* 0x000fe40000000009 */
[----:B------:R-:W-:Y:S02]  /*6f980*/  LOP3.LUT R32, R10, 0xffff, RZ, 0xc0, !PT ;  /* 0x0000ffff0a207812 */ /* 0x000fe400078ec0ff */
[----:B------:R-:W-:-:S02]  /*6f990*/  LOP3.LUT R31, R13, 0xffff, RZ, 0xc0, !PT ;  /* 0x0000ffff0d1f7812 */ /* 0x000fc400078ec0ff */
[----:B------:R-:W-:Y:S02]  /*6f9a0*/  LOP3.LUT R30, R12, 0xffff, RZ, 0xc0, !PT ;  /* 0x0000ffff0c1e7812 */ /* 0x000fe400078ec0ff */
[----:B------:R-:W-:Y:S02]  /*6f9b0*/  LOP3.LUT R33, R11, 0xffff, RZ, 0xc0, !PT ;  /* 0x0000ffff0b217812 */ /* 0x000fe400078ec0ff */
[----:B------:R-:W-:Y:S02]  /*6f9c0*/  PRMT R15, R9, 0x4210, R32 ;  /* 0x00004210090f7816 */ /* 0x000fe40000000020 */
[----:B------:R-:W-:Y:S02]  /*6f9d0*/  PRMT R12, R17, 0x4210, R31 ;  /* 0x00004210110c7816 */ /* 0x000fe4000000001f */
[----:B------:R-:W-:Y:S02]  /*6f9e0*/  PRMT R13, R16, 0x4210, R30 ;  /* 0x00004210100d7816 */ /* 0x000fe4000000001e */
[----:B------:R-:W-:Y:S01]  /*6f9f0*/  PRMT R14, R14, 0x4210, R33 ;  /* 0x000042100e0e7816 */ /* 0x000fe20000000021 */
[----:B------:R-:W-:-:S04]  /*6fa00*/  NOP ;  /* 0x0000000000007918 */ /* 0x000fc80000000000 */
[----:B------:R0:W-:Y:S01]  /*6fa10*/  STSM.16.M88.4 [R45], R12 ;  /* 0x0000000c2d007844 */ /* 0x0001e20000000200 */
[----:B------:R-:W-:Y:S02]  /*6fa20*/  SHF.R.U32.HI R16, RZ, 0x8, R20 ;  /* 0x00000008ff107819 */ /* 0x000fe40000011614 */
[----:B0-----:R-:W-:Y:S02]  /*6fa30*/  SHF.R.U32.HI R15, RZ, 0x8, R21 ;  /* 0x00000008ff0f7819 */ /* 0x001fe40000011615 */
[----:B------:R-:W-:-:S04]  /*6fa40*/  SHF.R.U32.HI R14, RZ, 0x8, R19 ;  /* 0x00000008ff0e7819 */ /* 0x000fc80000011613 */
[----:B------:R-:W-:Y:S02]  /*6fa50*/  LOP3.LUT R14, R14, 0xffff, RZ, 0xc0, !PT ;  /* 0x0000ffff0e0e7812 */ /* 0x000fe400078ec0ff */
[----:B------:R-:W-:-:S04]  /*6fa60*/  SHF.R.U32.HI R17, RZ, 0x8, R18 ;  /* 0x00000008ff117819 */ /* 0x000fc80000011612 */
[----:B------:R-:W-:Y:S02]  /*6fa70*/  LOP3.LUT R17, R17, 0xffff, RZ, 0xc0, !PT ;  /* 0x0000ffff11117812 */ /* 0x000fe400078ec0ff */
[----:B--2---:R-:W-:Y:S02]  /*6fa80*/  SHF.R.S32.HI R9, RZ, 0x1f, R36 ;  /* 0x0000001fff097819 */ /* 0x004fe40000011424 */
[----:B------:R-:W-:-:S05]  /*6fa90*/  IADD3 R10, P3, R36, R0, RZ ;  /* 0x00000000240a7210 */ /* 0x000fca0007f7e0ff */
[----:B------:R-:W-:Y:S01]  /*6faa0*/  IMAD.X R11, R9, 0x1, R2, P3 ;  /* 0x00000001090b7824 */ /* 0x000fe200018e0602 */
[----:B------:R-:W-:-:S05]  /*6fab0*/  IADD3 R12, P3, R36, R3, RZ ;  /* 0x00000003240c7210 */ /* 0x000fca0007f7e0ff */
[----:B------:R-:W-:Y:S01]  /*6fac0*/  IMAD.X R13, R9, 0x1, R4, P3 ;  /* 0x00000001090d7824 */ /* 0x000fe200018e0604 */
[----:B------:R-:W-:-:S05]  /*6fad0*/  IADD3 R34, P3, R36, R5, RZ ;  /* 0x0000000524227210 */ /* 0x000fca0007f7e0ff */
[C---:B------:R-:W-:Y:S01]  /*6fae0*/  IMAD.X R35, R9.reuse, 0x1, R7, P3 ;  /* 0x0000000109237824 */ /* 0x040fe200018e0607 */
[----:B------:R-:W-:Y:S01]  /*6faf0*/  IADD3 R20, P3, R36, R6, RZ ;  /* 0x0000000624147210 */ /* 0x000fe20007f7e0ff */
[----:B------:R-:W-:Y:S04]  /*6fb00*/  STL.64 [R1+0x1050], R10 ;  /* 0x0010500a01007387 */ /* 0x000fe80000100a00 */
[----:B------:R-:W-:Y:S01]  /*6fb10*/  STL.64 [R1+0x1048], R12 ;  /* 0x0010480c01007387 */ /* 0x000fe20000100a00 */
[----:B------:R-:W-:Y:S01]  /*6fb20*/  IMAD.X R21, R9, 0x1, R8, P3 ;  /* 0x0000000109157824 */ /* 0x000fe200018e0608 */
[----:B------:R-:W-:Y:S02]  /*6fb30*/  SHF.R.U32.HI R9, RZ, 0x8, R23 ;  /* 0x00000008ff097819 */ /* 0x000fe40000011617 */
[----:B------:R-:W-:Y:S04]  /*6fb40*/  STL.64 [R1+0x1040], R34 ;  /* 0x0010402201007387 */ /* 0x000fe80000100a00 */
[----:B------:R-:W2:Y:S01]  /*6fb50*/  LDL.LU R23, [R1+0x20] ;  /* 0x0000200001177983 */ /* 0x000ea20000300800 */
[----:B------:R-:W-:-:S04]  /*6fb60*/  LOP3.LUT R9, R9, 0xffff, RZ, 0xc0, !PT ;  /* 0x0000ffff09097812 */ /* 0x000fc800078ec0ff */
[----:B------:R-:W-:Y:S02]  /*6fb70*/  PRMT R14, R9, 0x3340, R14 ;  /* 0x00003340090e7816 */ /* 0x000fe4000000000e */
[----:B------:R-:W-:-:S04]  /*6fb80*/  SHF.R.U32.HI R9, RZ, 0x8, R22 ;  /* 0x00000008ff097819 */ /* 0x000fc80000011616 */
[----:B------:R-:W-:Y:S01]  /*6fb90*/  LOP3.LUT R9, R9, 0xffff, RZ, 0xc0, !PT ;  /* 0x0000ffff09097812 */ /* 0x000fe200078ec0ff */
[----:B------:R0:W-:Y:S03]  /*6fba0*/  STL.64 [R1+0x1038], R20 ;  /* 0x0010381401007387 */ /* 0x0001e60000100a00 */
[----:B------:R-:W-:Y:S02]  /*6fbb0*/  PRMT R17, R9, 0x3340, R17 ;  /* 0x0000334009117816 */ /* 0x000fe40000000011 */
[----:B----4-:R-:W-:Y:S02]  /*6fbc0*/  SHF.R.S32.HI R9, RZ, 0x1f, R41 ;  /* 0x0000001fff097819 */ /* 0x010fe40000011429 */
[----:B0-----:R-:W-:-:S05]  /*6fbd0*/  IADD3 R20, P3, R41, R0, RZ ;  /* 0x0000000029147210 */ /* 0x001fca0007f7e0ff */
[----:B------:R-:W-:Y:S01]  /*6fbe0*/  IMAD.X R21, R9, 0x1, R2, P3 ;  /* 0x0000000109157824 */ /* 0x000fe200018e0602 */
[----:B------:R-:W-:-:S04]  /*6fbf0*/  IADD3 R18, P3, R41, R3, RZ ;  /* 0x0000000329127210 */ /* 0x000fc80007f7e0ff */
[----:B------:R-:W-:Y:S01]  /*6fc00*/  STL.64 [R1+0x1018], R20 ;  /* 0x0010181401007387 */ /* 0x000fe20000100a00 */
[----:B------:R-:W-:-:S03]  /*6fc10*/  IMAD.X R19, R9, 0x1, R4, P3 ;  /* 0x0000000109137824 */ /* 0x000fc600018e0604 */
[----:B------:R-:W3:Y:S04]  /*6fc20*/  LDL.LU R39, [R1+0x330] ;  /* 0x0003300001277983 */ /* 0x000ee80000300800 */
[----:B------:R-:W3:Y:S04]  /*6fc30*/  LDL.LU R37, [R1+0x334] ;  /* 0x0003340001257983 */ /* 0x000ee80000300800 */
[----:B------:R-:W4:Y:S04]  /*6fc40*/  LDL.LU R40, [R1+0x338] ;  /* 0x0003380001287983 */ /* 0x000f280000300800 */
[----:B------:R0:W-:Y:S04]  /*6fc50*/  STL.64 [R1+0x1010], R18 ;  /* 0x0010101201007387 */ /* 0x0001e80000100a00 */
[----:B------:R-:W4:Y:S01]  /*6fc60*/  LDL.LU R36, [R1+0x33c] ;  /* 0x00033c0001247983 */ /* 0x000f220000300800 */
[----:B------:R-:W-:-:S02]  /*6fc70*/  SHF.R.U32.HI R10, RZ, 0x8, R26 ;  /* 0x00000008ff0a7819 */ /* 0x000fc4000001161a */
[----:B------:R-:W-:Y:S02]  /*6fc80*/  LOP3.LUT R15, R15, 0xffff, RZ, 0xc0, !PT ;  /* 0x0000ffff0f0f7812 */ /* 0x000fe400078ec0ff */
[----:B------:R-:W-:-:S04]  /*6fc90*/  LOP3.LUT R10, R10, 0xffff, RZ, 0xc0, !PT ;  /* 0x0000ffff0a0a7812 */ /* 0x000fc800078ec0ff */
[----:B------:R-:W-:Y:S02]  /*6fca0*/  PRMT R15, R10, 0x3340, R15 ;  /* 0x000033400a0f7816 */ /* 0x000fe4000000000f */
[----:B------:R-:W-:Y:S02]  /*6fcb0*/  SHF.R.U32.HI R10, RZ, 0x8, R27 ;  /* 0x00000008ff0a7819 */ /* 0x000fe4000001161b */
[----:B------:R-:W-:Y:S02]  /*6fcc0*/  LOP3.LUT R16, R16, 0xffff, RZ, 0xc0, !PT ;  /* 0x0000ffff10107812 */ /* 0x000fe400078ec0ff */
[----:B------:R-:W-:-:S04]  /*6fcd0*/  LOP3.LUT R10, R10, 0xffff, RZ, 0xc0, !PT ;  /* 0x0000ffff0a0a7812 */ /* 0x000fc800078ec0ff */
[----:B------:R-:W-:Y:S02]  /*6fce0*/  PRMT R16, R10, 0x3340, R16 ;  /* 0x000033400a107816 */ /* 0x000fe40000000010 */
[----:B------:R-:W-:Y:S02]  /*6fcf0*/  SHF.R.U32.HI R10, RZ, 0x8, R28 ;  /* 0x00000008ff0a7819 */ /* 0x000fe4000001161c */
[----:B------:R-:W-:Y:S02]  /*6fd00*/  SHF.R.U32.HI R11, RZ, 0x8, R25 ;  /* 0x00000008ff0b7819 */ /* 0x000fe40000011619 */
[----:B------:R-:W-:Y:S02]  /*6fd10*/  LOP3.LUT R10, R10, 0xffff, RZ, 0xc0, !PT ;  /* 0x0000ffff0a0a7812 */ /* 0x000fe400078ec0ff */
[----:B0-----:R-:W-:Y:S02]  /*6fd20*/  IADD3 R18, P3, R41, R5, RZ ;  /* 0x0000000529127210 */ /* 0x001fe40007f7e0ff */
[----:B------:R-:W-:-:S02]  /*6fd30*/  PRMT R10, R10, 0x3340, R0 ;  /* 0x000033400a0a7816 */ /* 0x000fc40000000000 */
[----:B------:R-:W-:Y:S01]  /*6fd40*/  LOP3.LUT R11, R11, 0xffff, RZ, 0xc0, !PT ;  /* 0x0000ffff0b0b7812 */ /* 0x000fe200078ec0ff */
[----:B------:R-:W-:Y:S01]  /*6fd50*/  IMAD.X R19, R9, 0x1, R7, P3 ;  /* 0x0000000109137824 */ /* 0x000fe200018e0607 */
[----:B------:R-:W-:Y:S02]  /*6fd60*/  PRMT R10, R14, 0x5410, R10 ;  /* 0x000054100e0a7816 */ /* 0x000fe4000000000a */
[----:B------:R-:W-:Y:S02]  /*6fd70*/  PRMT R11, R11, 0x3340, R0 ;  /* 0x000033400b0b7816 */ /* 0x000fe40000000000 */
[----:B------:R-:W-:Y:S02]  /*6fd80*/  IADD3 R14, P3, R41, R6, RZ ;  /* 0x00000006290e7210 */ /* 0x000fe40007f7e0ff */
[----:B------:R-:W-:-:S03]  /*6fd90*/  PRMT R11, R15, 0x5410, R11 ;  /* 0x000054100f0b7816 */ /* 0x000fc6000000000b */
[----:B------:R-:W-:Y:S01]  /*6fda0*/  IMAD.X R15, R9, 0x1, R8, P3 ;  /* 0x00000001090f7824 */ /* 0x000fe200018e0608 */
[----:B------:R-:W-:Y:S02]  /*6fdb0*/  SHF.R.U32.HI R13, RZ, 0x8, R24 ;  /* 0x00000008ff0d7819 */ /* 0x000fe40000011618 */
[----:B------:R-:W-:Y:S02]  /*6fdc0*/  SHF.R.U32.HI R12, RZ, 0x8, R29 ;  /* 0x00000008ff0c7819 */ /* 0x000fe4000001161d */
[----:B------:R0:W-:Y:S01]  /*6fdd0*/  STL.64 [R1+0x1028], R14 ;  /* 0x0010280e01007387 */ /* 0x0001e20000100a00 */
[----:B------:R-:W-:-:S03]  /*6fde0*/  LOP3.LUT R13, R13, 0xffff, RZ, 0xc0, !PT ;  /* 0x0000ffff0d0d7812 */ /* 0x000fc600078ec0ff */
[----:B------:R1:W-:Y:S01]  /*6fdf0*/  STL.64 [R1+0x1030], R18 ;  /* 0x0010301201007387 */ /* 0x0003e20000100a00 */
[----:B------:R-:W-:Y:S02]  /*6fe00*/  LOP3.LUT R12, R12, 0xffff, RZ, 0xc0, !PT ;  /* 0x0000ffff0c0c7812 */ /* 0x000fe400078ec0ff */
[--C-:B------:R-:W-:Y:S01]  /*6fe10*/  PRMT R13, R13, 0x3340, R0.reuse ;  /* 0x000033400d0d7816 */ /* 0x100fe20000000000 */
[----:B------:R-:W4:Y:S01]  /*6fe20*/  LDL.LU R52, [R1+0x24] ;  /* 0x0000240001347983 */ /* 0x000f220000300800 */
[----:B------:R-:W-:Y:S02]  /*6fe30*/  PRMT R12, R12, 0x3340, R0 ;  /* 0x000033400c0c7816 */ /* 0x000fe40000000000 */
[----:B------:R-:W-:Y:S01]  /*6fe40*/  PRMT R13, R16, 0x5410, R13 ;  /* 0x00005410100d7816 */ /* 0x000fe2000000000d */
[----:B------:R-:W4:Y:S01]  /*6fe50*/  LDL.LU R41, [R1+0x28] ;  /* 0x0000280001297983 */ /* 0x000f220000300800 */
[----:B0-----:R-:W-:Y:S02]  /*6fe60*/  PRMT R15, R17, 0x5410, R12 ;  /* 0x00005410110f7816 */ /* 0x001fe4000000000c */
[----:B------:R-:W-:-:S02]  /*6fe70*/  PRMT R14, R10, 0x5210, R33 ;  /* 0x000052100a0e7816 */ /* 0x000fc40000000021 */
[----:B------:R-:W-:Y:S02]  /*6fe80*/  PRMT R12, R11, 0x5210, R31 ;  /* 0x000052100b0c7816 */ /* 0x000fe4000000001f */
[----:B--2---:R-:W-:Y:S02]  /*6fe90*/  SHF.R.S32.HI R9, RZ, 0x1f, R23 ;  /* 0x0000001fff097819 */ /* 0x004fe40000011417 */
[----:B-1----:R-:W-:-:S05]  /*6fea0*/  IADD3 R18, P3, R23, R0, RZ ;  /* 0x0000000017127210 */ /* 0x002fca0007f7e0ff */
[----:B------:R-:W-:-:S05]  /*6feb0*/  IMAD.X R19, R9, 0x1, R2, P3 ;  /* 0x0000000109137824 */ /* 0x000fca00018e0602 */
[----:B------:R-:W-:Y:S01]  /*6fec0*/  STL.64 [R1+0x1020], R18 ;  /* 0x0010201201007387 */ /* 0x000fe20000100a00 */
[----:B------:R-:W-:-:S03]  /*6fed0*/  NOP ;  /* 0x0000000000007918 */ /* 0x000fc60000000000 */
[----:B------:R-:W0:Y:S01]  /*6fee0*/  LDS.128 R16, [R45] ;  /* 0x000000002d107984 */ /* 0x000e220000000c00 */
[----:B------:R-:W-:-:S05]  /*6fef0*/  IADD3 R10, P3, R23, R3, RZ ;  /* 0x00000003170a7210 */ /* 0x000fca0007f7e0ff */
[----:B------:R-:W-:Y:S01]  /*6ff00*/  IMAD.X R11, R9, 0x1, R4, P3 ;  /* 0x00000001090b7824 */ /* 0x000fe200018e0604 */
[----:B0-----:R-:W-:Y:S04]  /*6ff10*/  STL.64 [R1+0x2b0], R16 ;  /* 0x0002b01001007387 */ /* 0x001fe80000100a00 */
[----:B------:R-:W-:Y:S04]  /*6ff20*/  STL.64 [R1+0x2b8], R18 ;  /* 0x0002b81201007387 */ /* 0x000fe80000100a00 */
[----:B------:R-:W2:Y:S04]  /*6ff30*/  LDL.LU R20, [R1+0x1000] ;  /* 0x0010000001147983 */ /* 0x000ea80000300800 */
[----:B------:R-:W2:Y:S04]  /*6ff40*/  LDL.LU R27, [R1+0x1004] ;  /* 0x00100400011b7983 */ /* 0x000ea80000300800 */
        /* <DEDUP_REMOVED lines=9> */
[----:B0-----:R-:W-:-:S03]  /*6ffe0*/  IADD3 R10, P3, R23, R5, RZ ;  /* 0x00000005170a7210 */ /* 0x001fc60007f7e0ff */
[----:B------:R-:W2:Y:S04]  /*6fff0*/  LDL.LU R56, [R1+0xc88] ;  /* 0x000c880001387983 */ /* 0x000ea80000300800 */
[----:B------:R-:W2:Y:S04]  /*70000*/  LDL.LU R55, [R1+0xc8c] ;  /* 0x000c8c0001377983 */ /* 0x000ea80000300800 */
[----:B------:R-:W2:Y:S04]  /*70010*/  LDL.LU R54, [R1+0xab0] ;  /* 0x000ab00001367983 */ /* 0x000ea80000300800 */
[----:B------:R-:W2:Y:S04]  /*70020*/  LDL.LU R53, [R1+0xab4] ;  /* 0x000ab40001357983 */ /* 0x000ea80000300800 */
[----:B------:R-:W2:Y:S01]  /*70030*/  LDL.LU R51, [R1+0xab8] ;  /* 0x000ab80001337983 */ /* 0x000ea20000300800 */
[----:B------:R-:W-:-:S03]  /*70040*/  IMAD.X R11, R9, 0x1, R7, P3 ;  /* 0x00000001090b7824 */ /* 0x000fc600018e0607 */
        /* <DEDUP_REMOVED lines=10> */
[----:B------:R0:W-:Y:S04]  /*700f0*/  STL.64 [R1+0xf00], R10 ;  /* 0x000f000a01007387 */ /* 0x0001e80000100a00 */
[----:B------:R-:W4:Y:S04]  /*70100*/  LDL.LU R38, [R1+0x71c] ;  /* 0x00071c0001267983 */ /* 0x000f280000300800 */
[----:B------:R-:W3:Y:S04]  /*70110*/  LDL.LU R39, [R1+0x340] ;  /* 0x0003400001277983 */ /* 0x000ee80000300800 */
[----:B------:R-:W3:Y:S04]  /*70120*/  LDL.LU R37, [R1+0x344] ;  /* 0x0003440001257983 */ /* 0x000ee80000300800 */
[----:B------:R-:W4:Y:S04]  /*70130*/  LDL.LU R40, [R1+0x348] ;  /* 0x0003480001287983 */ /* 0x000f280000300800 */
[----:B------:R-:W4:Y:S01]  /*70140*/  LDL.LU R36, [R1+0x34c] ;  /* 0x00034c0001247983 */ /* 0x000f220000300800 */
        /* <DEDUP_REMOVED lines=19> */
[----:B------:R-:W-:Y:S02]  /*70280*/  SHF.R.S32.HI R9, RZ, 0x1f, R41 ;  /* 0x0000001fff097819 */ /* 0x000fe40000011429 */
[----:B-1----:R-:W-:-:S05]  /*70290*/  IADD3 R12, P3, R41, R0, RZ ;  /* 0x00000000290c7210 */ /* 0x002fca0007f7e0ff */
[----:B------:R-:W-:Y:S01]  /*702a0*/  IMAD.X R13, R9, 0x1, R2, P3 ;  /* 0x00000001090d7824 */ /* 0x000fe200018e0602 */
[----:B------:R-:W-:Y:S04]  /*702b0*/  STL.64 [R1+0xed8], R10 ;  /* 0x000ed80a01007387 */ /* 0x000fe80000100a00 */
[----:B------:R-:W-:Y:S01]  /*702c0*/  STL.64 [R1+0xed0], R12 ;  /* 0x000ed00c01007387 */ /* 0x000fe20000100a00 */
[----:B--2---:R-:W-:Y:S02]  /*702d0*/  F2FP.SATFINITE.E5M2.F32.PACK_AB_MERGE_C R23, R27, R20, RZ ;  /* 0x000000141b17723e */ /* 0x004fe400048060ff */
[----:B------:R-:W-:Y:S02]  /*702e0*/  F2FP.SATFINITE.E5M2.F32.PACK_AB_MERGE_C R22, R26, R21, RZ ;  /* 0x000000151a16723e */ /* 0x000fe400048060ff */
[----:B------:R-:W-:-:S05]  /*702f0*/  IADD3 R26, P3, R41, R3, RZ ;  /* 0x00000003291a7210 */ /* 0x000fca0007f7e0ff */
[----:B------:R-:W-:Y:S01]  /*70300*/  IMAD.X R27, R9, 0x1, R4, P3 ;  /* 0x00000001091b7824 */ /* 0x000fe200018e0604 */
[----:B------:R-:W-:-:S04]  /*70310*/  F2FP.SATFINITE.E5M2.F32.PACK_AB_MERGE_C R21, R61, R34, RZ ;  /* 0x000000223d15723e */ /* 0x000fc800048060ff */
[----:B------:R0:W-:Y:S01]  /*70320*/  STL.64 [R1+0xec8], R26 ;  /* 0x000ec81a01007387 */ /* 0x0001e20000100a00 */
[----:B------:R-:W-:Y:S02]  /*70330*/  F2FP.SATFINITE.E5M2.F32.PACK_AB_MERGE_C R20, R59, R60, RZ ;  /* 0x0000003c3b14723e */ /* 0x000fe400048060ff */
[----:B0-----:R-:W-:Y:S02]  /*70340*/  LOP3.LUT R27, R25, 0xffff, RZ, 0xc0, !PT ;  /* 0x0000ffff191b7812 */ /* 0x001fe400078ec0ff */
[----:B------:R-:W-:Y:S02]  /*70350*/  LOP3.LUT R25, R21, 0xffff, RZ, 0xc0, !PT ;  /* 0x0000ffff15197812 */ /* 0x000fe400078ec0ff */
[----:B------:R-:W-:Y:S02]  /*70360*/  LOP3.LUT R26, R24, 0xffff, RZ, 0xc0, !PT ;  /* 0x0000ffff181a7812 */ /* 0x000fe400078ec0ff */
[----:B------:R-:W-:Y:S02]  /*70370*/  LOP3.LUT R21, R20, 0xffff, RZ, 0xc0, !PT ;  /* 0x0000ffff14157812 */ /* 0x000fe400078ec0ff */
[----:B------:R-:W-:-:S02]  /*70380*/  F2FP.SATFINITE.E5M2.F32.PACK_AB_MERGE_C R17, R53, R54, RZ ;  /* 0x000000363511723e */ /* 0x000fc400048060ff */
[----:B------:R-:W-:Y:S02]  /*70390*/  F2FP.SATFINITE.E5M2.F32.PACK_AB_MERGE_C R10, R50, R51, RZ ;  /* 0x00000033320a723e */ /* 0x000fe400048060ff */
[----:B------:R-:W-:Y:S02]  /*703a0*/  LOP3.LUT R29, R17, 0xffff, RZ, 0xc0, !PT ;  /* 0x0000ffff111d7812 */ /* 0x000fe400078ec0ff */
[----:B------:R-:W-:Y:S01]  /*703b0*/  F2FP.SATFINITE.E5M2.F32.PACK_AB_MERGE_C R16, R49, R48, RZ ;  /* 0x000000303110723e */ /* 0x000fe200048060ff */
[----:B------:R-:W-:Y:S01]  /*703c0*/  NOP ;  /* 0x0000000000007918 */ /* 0x000fe20000000000 */
[----:B------:R-:W0:Y:S01]  /*703d0*/  LDS.128 R48, [R45] ;  /* 0x000000002d307984 */ /* 0x000e220000000c00 */
[----:B------:R-:W-:Y:S02]  /*703e0*/  LOP3.LUT R24, R10, 0xffff, RZ, 0xc0, !PT ;  /* 0x0000ffff0a187812 */ /* 0x000fe400078ec0ff */
[----:B------:R-:W-:Y:S02]  /*703f0*/  PRMT R10, R29, 0x3340, R0 ;  /* 0x000033401d0a7816 */ /* 0x000fe40000000000 */
[----:B------:R-:W-:-:S02]  /*70400*/  PRMT R17, R27, 0x3340, R25 ;  /* 0x000033401b117816 */ /* 0x000fc40000000019 */
        /* <DEDUP_REMOVED lines=11> */
[----:B----4-:R-:W-:-:S02]  /*704c0*/  F2FP.SATFINITE.E5M2.F32.PACK_AB_MERGE_C R11, R36, R40, RZ ;  /* 0x00000028240b723e */ /* 0x010fc400048060ff */
[----:B------:R-:W2:Y:S01]  /*704d0*/  LDL.LU R36, [R1+0x2c] ;  /* 0x00002c0001247983 */ /* 0x000ea20000300800 */
[----:B------:R-:W-:Y:S02]  /*704e0*/  PRMT R10, R28, 0x3340, R0 ;  /* 0x000033401c0a7816 */ /* 0x000fe40000000000 */
[----:B------:R-:W-:Y:S02]  /*704f0*/  PRMT R15, R23, 0x3340, R19 ;  /* 0x00003340170f7816 */ /* 0x000fe40000000013 */
[----:B------:R-:W-:Y:S02]  /*70500*/  LOP3.LUT R22, R22, 0xffff, RZ, 0xc0, !PT ;  /* 0x0000ffff16167812 */ /* 0x000fe400078ec0ff */
[----:B------:R-:W-:Y:S02]  /*70510*/  LOP3.LUT R18, R18, 0xffff, RZ, 0xc0, !PT ;  /* 0x0000ffff12127812 */ /* 0x000fe400078ec0ff */
[----:B---3--:R-:W-:Y:S02]  /*70520*/  F2FP.SATFINITE.E5M2.F32.PACK_AB_MERGE_C R12, R37, R39, RZ ;  /* 0x00000027250c723e */ /* 0x008fe400048060ff */
[----:B------:R-:W-:-:S02]  /*70530*/  PRMT R15, R15, 0x5410, R10 ;  /* 0x000054100f0f7816 */ /* 0x000fc4000000000a */
[----:B------:R-:W-:Y:S02]  /*70540*/  PRMT R10, R30, 0x3340, R0 ;  /* 0x000033401e0a7816 */ /* 0x000fe40000000000 */
[----:B------:R-:W-:Y:S02]  /*70550*/  PRMT R16, R22, 0x3340, R18 ;  /* 0x0000334016107816 */ /* 0x000fe40000000012 */
[----:B------:R-:W-:Y:S02]  /*70560*/  F2FP.SATFINITE.E5M2.F32.PACK_AB_MERGE_C R14, R44, R46, RZ ;  /* 0x0000002e2c0e723e */ /* 0x000fe400048060ff */
[----:B------:R-:W-:Y:S02]  /*70570*/  LOP3.LUT R34, R12, 0xffff, RZ, 0xc0, !PT ;  /* 0x0000ffff0c227812 */ /* 0x000fe400078ec0ff */
[----:B------:R-:W-:Y:S02]  /*70580*/  PRMT R10, R16, 0x5410, R10 ;  /* 0x00005410100a7816 */ /* 0x000fe4000000000a */
[----:B------:R-:W-:-:S02]  /*70590*/  LOP3.LUT R33, R11, 0xffff, RZ, 0xc0, !PT ;  /* 0x0000ffff0b217812 */ /* 0x000fc400078ec0ff */
[----:B------:R-:W-:Y:S02]  /*705a0*/  LOP3.LUT R32, R14, 0xffff, RZ, 0xc0, !PT ;  /* 0x0000ffff0e207812 */ /* 0x000fe400078ec0ff */
[----:B------:R-:W-:Y:S02]  /*705b0*/  PRMT R14, R15, 0x4210, R34 ;  /* 0x000042100f0e7816 */ /* 0x000fe40000000022 */
[----:B------:R-:W-:Y:S02]  /*705c0*/  PRMT R15, R10, 0x4210, R33 ;  /* 0x000042100a0f7816 */ /* 0x000fe40000000021 */
[----:B------:R-:W-:Y:S01]  /*705d0*/  IADD3 R10, P3, R41, R5, RZ ;  /* 0x00000005290a7210 */ /* 0x000fe20007f7e0ff */
[----:B0-----:R-:W-:Y:S04]  /*705e0*/  STL.64 [R1+0x290], R48 ;  /* 0x0002903001007387 */ /* 0x001fe80000100a00 */
[----:B------:R-:W-:Y:S01]  /*705f0*/  IMAD.X R11, R9, 0x1, R7, P3 ;  /* 0x00000001090b7824 */ /* 0x000fe200018e0607 */
[----:B------:R-:W-:Y:S04]  /*70600*/  STL.64 [R1+0x298], R50 ;  /* 0x0002983201007387 */ /* 0x000fe80000100a00 */
[----:B------:R0:W-:Y:S02]  /*70610*/  STL.64 [R1+0xec0], R10 ;  /* 0x000ec00a01007387 */ /* 0x0001e40000100a00 */
[----:B0-----:R-:W-:-:S02]  /*70620*/  IADD3 R10, P3, R41, R6, RZ ;  /* 0x00000006290a7210 */ /* 0x001fc40007f7e0ff */
[----:B------:R-:W3:Y:S01]  /*70630*/  LDL.LU R41, [R1+0x30] ;  /* 0x0000300001297983 */ /* 0x000ee20000300800 */
[----:B------:R-:W-:-:S04]  /*70640*/  F2FP.SATFINITE.E5M2.F32.PACK_AB_MERGE_C R13, R38, R43, RZ ;  /* 0x0000002b260d723e */ /* 0x000fc800048060ff */
[----:B------:R-:W-:Y:S02]  /*70650*/  LOP3.LUT R31, R13, 0xffff, RZ, 0xc0, !PT ;  /* 0x0000ffff0d1f7812 */ /* 0x000fe400078ec0ff */
[----:B------:R-:W-:Y:S02]  /*70660*/  PRMT R12, R20, 0x4210, R32 ;  /* 0x00004210140c7816 */ /* 0x000fe40000000020 */
[----:B------:R-:W-:Y:S01]  /*70670*/  PRMT R13, R17, 0x4210, R31 ;  /* 0x00004210110d7816 */ /* 0x000fe2000000001f */
[----:B------:R-:W-:-:S04]  /*70680*/  NOP ;  /* 0x0000000000007918 */ /* 0x000fc80000000000 */
[----:B------:R0:W-:Y:S01]  /*70690*/  STSM.16.M88.4 [R45], R12 ;  /* 0x0000000c2d007844 */ /* 0x0001e20000000200 */
[----:B------:R-:W-:Y:S01]  /*706a0*/  IMAD.X R11, R9, 0x1, R8, P3 ;  /* 0x00000001090b7824 */ /* 0x000fe200018e0608 */
        /* <DEDUP_REMOVED lines=11> */
[----:B------:R-:W-:Y:S02]  /*70760*/  SHF.R.U32.HI R17, RZ, 0x8, R19 ;  /* 0x00000008ff117819 */ /* 0x000fe40000011613 */
[----:B------:R-:W-:Y:S02]  /*70770*/  SHF.R.U32.HI R16, RZ, 0x8, R18 ;  /* 0x00000008ff107819 */ /* 0x000fe40000011612 */
[----:B------:R-:W-:Y:S02]  /*70780*/  LOP3.LUT R17, R17, 0xffff, RZ, 0xc0, !PT ;  /* 0x0000ffff11117812 */ /* 0x000fe400078ec0ff */
[----:B------:R-:W-:Y:S02]  /*70790*/  LOP3.LUT R16, R16, 0xffff, RZ, 0xc0, !PT ;  /* 0x0000ffff10107812 */ /* 0x000fe400078ec0ff */
[----:B------:R-:W-:-:S04]  /*707a0*/  SHF.R.U32.HI R14, RZ, 0x8, R28 ;  /* 0x00000008ff0e7819 */ /* 0x000fc8000001161c */
[----:B------:R-:W-:-:S04]  /*707b0*/  LOP3.LUT R14, R14, 0xffff, RZ, 0xc0, !PT ;  /* 0x0000ffff0e0e7812 */ /* 0x000fc800078ec0ff */
[----:B------:R-:W-:Y:S02]  /*707c0*/  PRMT R14, R14, 0x3340, R0 ;  /* 0x000033400e0e7816 */ /* 0x000fe40000000000 */
[----:B--2---:R-:W-:Y:S02]  /*707d0*/  SHF.R.S32.HI R9, RZ, 0x1f, R36 ;  /* 0x0000001fff097819 */ /* 0x004fe40000011424 */
[----:B0-----:R-:W-:-:S05]  /*707e0*/  IADD3 R10, P3, R36, R0, RZ ;  /* 0x00000000240a7210 */ /* 0x001fca0007f7e0ff */
[----:B------:R-:W-:Y:S01]  /*707f0*/  IMAD.X R11, R9, 0x1, R2, P3 ;  /* 0x00000001090b7824 */ /* 0x000fe200018e0602 */
[----:B------:R-:W-:-:S05]  /*70800*/  IADD3 R20, P3, R36, R3, RZ ;  /* 0x0000000324147210 */ /* 0x000fca0007f7e0ff */
[----:B------:R-:W-:Y:S01]  /*70810*/  IMAD.X R21, R9, 0x1, R4, P3 ;  /* 0x0000000109157824 */ /* 0x000fe200018e0604 */
[----:B------:R0:W-:Y:S04]  /*70820*/  STL.64 [R1+0xea0], R10 ;  /* 0x000ea00a01007387 */ /* 0x0001e80000100a00 */
[----:B------:R1:W-:Y:S01]  /*70830*/  STL.64 [R1+0xe98], R20 ;  /* 0x000e981401007387 */ /* 0x0003e20000100a00 */
[----:B0-----:R-:W-:Y:S02]  /*70840*/  SHF.R.U32.HI R10, RZ, 0x8, R23 ;  /* 0x00000008ff0a7819 */ /* 0x001fe40000011617 */
[----:B-1----:R-:W-:Y:S02]  /*70850*/  IADD3 R20, P3, R36, R5, RZ ;  /* 0x0000000524147210 */ /* 0x002fe40007f7e0ff */
[----:B------:R-:W-:-:S03]  /*70860*/  LOP3.LUT R10, R10, 0xffff, RZ, 0xc0, !PT ;  /* 0x0000ffff0a0a7812 */ /* 0x000fc600078ec0ff */
[C---:B------:R-:W-:Y:S01]  /*70870*/  IMAD.X R21, R9.reuse, 0x1, R7, P3 ;  /* 0x0000000109157824 */ /* 0x040fe200018e0607 */
[----:B------:R-:W-:Y:S02]  /*70880*/  IADD3 R18, P3, R36, R6, RZ ;  /* 0x0000000624127210 */ /* 0x000fe40007f7e0ff */
[----:B------:R-:W-:Y:S02]  /*70890*/  PRMT R17, R10, 0x3340, R17 ;  /* 0x000033400a117816 */ /* 0x000fe40000000011 */
[----:B------:R-:W-:Y:S01]  /*708a0*/  SHF.R.U32.HI R10, RZ, 0x8, R22 ;  /* 0x00000008ff0a7819 */ /* 0x000fe20000011616 */
[----:B------:R-:W-:Y:S01]  /*708b0*/  IMAD.X R19, R9, 0x1, R8, P3 ;  /* 0x0000000109137824 */ /* 0x000fe200018e0608 */
[----:B------:R-:W-:Y:S02]  /*708c0*/  STL.64 [R1+0xe90], R20 ;  /* 0x000e901401007387 */ /* 0x000fe40000100a00 */
[----:B------:R-:W-:Y:S02]  /*708d0*/  LOP3.LUT R10, R10, 0xffff, RZ, 0xc0, !PT ;  /* 0x0000ffff0a0a7812 */ /* 0x000fe400078ec0ff */
[----:B------:R-:W2:Y:S04]  /*708e0*/  LDL.LU R61, [R1+0x34] ;  /* 0x00003400013d7983 */ /* 0x000ea80000300800 */
[----:B------:R0:W-:Y:S01]  /*708f0*/  STL.64 [R1+0xe88], R18 ;  /* 0x000e881201007387 */ /* 0x0001e20000100a00 */
[----:B------:R-:W-:-:S02]  /*70900*/  PRMT R16, R10, 0x3340, R16 ;  /* 0x000033400a107816 */ /* 0x000fc40000000010 */
[----:B---3--:R-:W-:Y:S01]  /*70910*/  SHF.R.S32.HI R9, RZ, 0x1f, R41 ;  /* 0x0000001fff097819 */ /* 0x008fe20000011429 */
[----:B------:R-:W3:Y:S01]  /*70920*/  LDL.LU R39, [R1+0x350] ;  /* 0x0003500001277983 */ /* 0x000ee20000300800 */
[----:B------:R-:W-:-:S03]  /*70930*/  SHF.R.U32.HI R10, RZ, 0x8, R30 ;  /* 0x00000008ff0a7819 */ /* 0x000fc6000001161e */
[----:B------:R-:W3:Y:S01]  /*70940*/  LDL.LU R37, [R1+0x354] ;  /* 0x0003540001257983 */ /* 0x000ee20000300800 */
[----:B0-----:R-:W-:Y:S02]  /*70950*/  IADD3 R18, P3, R41, R0, RZ ;  /* 0x0000000029127210 */ /* 0x001fe40007f7e0ff */
[----:B------:R-:W-:-:S03]  /*70960*/  LOP3.LUT R10, R10, 0xffff, RZ, 0xc0, !PT ;  /* 0x0000ffff0a0a7812 */ /* 0x000fc600078ec0ff */
[----:B------:R-:W-:Y:S01]  /*70970*/  IMAD.X R19, R9, 0x1, R2, P3 ;  /* 0x0000000109137824 */ /* 0x000fe200018e0602 */
[----:B------:R-:W-:-:S04]  /*70980*/  PRMT R10, R10, 0x3340, R0 ;  /* 0x000033400a0a7816 */ /* 0x000fc80000000000 */
[----:B------:R0:W-:Y:S01]  /*70990*/  STL.64 [R1+0xe78], R18 ;  /* 0x000e781201007387 */ /* 0x0001e20000100a00 */
[----:B------:R-:W-:Y:S02]  /*709a0*/  PRMT R10, R16, 0x5410, R10 ;  /* 0x00005410100a7816 */ /* 0x000fe4000000000a */
[----:B0-----:R-:W-:-:S05]  /*709b0*/  IADD3 R18, P3, R41, R3, RZ ;  /* 0x0000000329127210 */ /* 0x001fca0007f7e0ff */
[----:B------:R-:W-:Y:S01]  /*709c0*/  IMAD.X R19, R9, 0x1, R4, P3 ;  /* 0x0000000109137824 */ /* 0x000fe200018e0604 */
[----:B------:R-:W-:Y:S02]  /*709d0*/  IADD3 R16, P3, R41, R5, RZ ;  /* 0x0000000529107210 */ /* 0x000fe40007f7e0ff */
[----:B------:R-:W-:-:S03]  /*709e0*/  PRMT R14, R17, 0x5410, R14 ;  /* 0x00005410110e7816 */ /* 0x000fc6000000000e */
[----:B------:R-:W-:Y:S01]  /*709f0*/  IMAD.X R17, R9, 0x1, R7, P3 ;  /* 0x0000000109117824 */ /* 0x000fe200018e0607 */
[----:B------:R-:W-:Y:S04]  /*70a00*/  STL.64 [R1+0xe80], R18 ;  /* 0x000e801201007387 */ /* 0x000fe80000100a00 */
[----:B------:R0:W-:Y:S04]  /*70a10*/  STL.64 [R1+0xeb0], R16 ;  /* 0x000eb01001007387 */ /* 0x0001e80000100a00 */
[----:B------:R-:W4:Y:S01]  /*70a20*/  LDL.LU R40, [R1+0x358] ;  /* 0x0003580001287983 */ /* 0x000f220000300800 */
[----:B0-----:R-:W-:-:S03]  /*70a30*/  IADD3 R16, P3, R41, R6, RZ ;  /* 0x0000000629107210 */ /* 0x001fc60007f7e0ff */
[----:B------:R-:W4:Y:S02]  /*70a40*/  LDL.LU R41, [R1+0x35c] ;  /* 0x00035c0001297983 */ /* 0x000f240000300800 */
[----:B------:R-:W-:Y:S02]  /*70a50*/  IMAD.X R17, R9, 0x1, R8, P3 ;  /* 0x0000000109117824 */ /* 0x000fe400018e0608 */
[----:B------:R-:W4:Y:S04]  /*70a60*/  LDL.LU R47, [R1+0x38] ;  /* 0x00003800012f7983 */ /* 0x000f280000300800 */
[----:B------:R-:W-:Y:S01]  /*70a70*/  STL.64 [R1+0xea8], R16 ;  /* 0x000ea81001007387 */ /* 0x000fe20000100a00 */
[----:B------:R-:W-:-:S03]  /*70a80*/  NOP ;  /* 0x0000000000007918 */ /* 0x000fc60000000000 */
[----:B------:R-:W0:Y:S01]  /*70a90*/  LDS.128 R16, [R45] ;  /* 0x000000002d107984 */ /* 0x000e220000000c00 */
[----:B------:R-:W-:Y:S02]  /*70aa0*/  SHF.R.U32.HI R11, RZ, 0x8, R29 ;  /* 0x00000008ff0b7819 */ /* 0x000fe4000001161d */
[----:B------:R-:W-:Y:S01]  /*70ab0*/  SHF.R.U32.HI R12, RZ, 0x8, R24 ;  /* 0x00000008ff0c7819 */ /* 0x000fe20000011618 */
[----:B------:R-:W4:Y:S01]  /*70ac0*/  LDL.LU R23, [R1+0xff0] ;  /* 0x000ff00001177983 */ /* 0x000f220000300800 */
[----:B------:R-:W-:Y:S02]  /*70ad0*/  LOP3.LUT R11, R11, 0xffff, RZ, 0xc0, !PT ;  /* 0x0000ffff0b0b7812 */ /* 0x000fe400078ec0ff */
[----:B------:R-:W-:Y:S02]  /*70ae0*/  LOP3.LUT R12, R12, 0xffff, RZ, 0xc0, !PT ;  /* 0x0000ffff0c0c7812 */ /* 0x000fe400078ec0ff */
[--C-:B------:R-:W-:Y:S02]  /*70af0*/  PRMT R11, R11, 0x3340, R0.reuse ;  /* 0x000033400b0b7816 */ /* 0x100fe40000000000 */
[----:B------:R-:W-:-:S02]  /*70b00*/  PRMT R12, R12, 0x3340, R0 ;  /* 0x000033400c0c7816 */ /* 0x000fc40000000000 */
[----:B------:R-:W-:Y:S02]  /*70b10*/  PRMT R11, R15, 0x5410, R11 ;  /* 0x000054100f0b7816 */ /* 0x000fe4000000000b */
[----:B------:R-:W-:Y:S02]  /*70b20*/  PRMT R15, R10, 0x5210, R33 ;  /* 0x000052100a0f7816 */ /* 0x000fe40000000021 */
[----:B------:R-:W-:Y:S02]  /*70b30*/  PRMT R13, R13, 0x5410, R12 ;  /* 0x000054100d0d7816 */ /* 0x000fe4000000000c */
[----:B------:R-:W-:Y:S01]  /*70b40*/  PRMT R12, R11, 0x5210, R32 ;  /* 0x000052100b0c7816 */ /* 0x000fe20000000020 */
[----:B0-----:R-:W-:Y:S04]  /*70b50*/  STL.64 [R1+0x270], R16 ;  /* 0x0002701001007387 */ /* 0x001fe80000100a00 */
[----:B------:R-:W-:Y:S04]  /*70b60*/  STL.64 [R1+0x278], R18 ;  /* 0x0002781201007387 */ /* 0x000fe80000100a00 */
        /* <DEDUP_REMOVED lines=15> */
[----:B--2---:R-:W-:-:S02]  /*70c60*/  SHF.R.S32.HI R9, RZ, 0x1f, R61 ;  /* 0x0000001fff097819 */ /* 0x004fc4000001143d */
[----:B------:R-:W-:-:S05]  /*70c70*/  IADD3 R10, P3, R61, R0, RZ ;  /* 0x000000003d0a7210 */ /* 0x000fca0007f7e0ff */
[----:B------:R-:W-:-:S05]  /*70c80*/  IMAD.X R11, R9, 0x1, R2, P3 ;  /* 0x00000001090b7824 */ /* 0x000fca00018e0602 */
[----:B------:R0:W-:Y:S04]  /*70c90*/  STL.64 [R1+0xe70], R10 ;  /* 0x000e700a01007387 */ /* 0x0001e80000100a00 */
[----:B------:R-:W2:Y:S04]  /*70ca0*/  LDL.LU R51, [R1+0xaac] ;  /* 0x000aac0001337983 */ /* 0x000ea80000300800 */
[----:B------:R-:W2:Y:S04]  /*70cb0*/  LDL.LU R50, [R1+0x8d0] ;  /* 0x0008d00001327983 */ /* 0x000ea80000300800 */
[----:B------:R-:W2:Y:S04]  /*70cc0*/  LDL.LU R48, [R1+0x8d4] ;  /* 0x0008d40001307983 */ /* 0x000ea80000300800 */
[----:B------:R-:W2:Y:S04]  /*70cd0*/  LDL.LU R49, [R1+0x8d8] ;  /* 0x0008d80001317983 */ /* 0x000ea80000300800 */
[----:B------:R-:W2:Y:S01]  /*70ce0*/  LDL.LU R35, [R1+0x8dc] ;  /* 0x0008dc0001237983 */ /* 0x000ea20000300800 */
[----:B---3--:R-:W-:-:S03]  /*70cf0*/  F2FP.SATFINITE.E5M2.F32.PACK_AB_MERGE_C R25, R37, R39, RZ ;  /* 0x000000272519723e */ /* 0x008fc600048060ff */
[----:B------:R-:W3:Y:S04]  /*70d00*/  LDL.LU R46, [R1+0x700] ;  /* 0x00070000012e7983 */ /* 0x000ee80000300800 */
[----:B------:R-:W3:Y:S04]  /*70d10*/  LDL.LU R44, [R1+0x704] ;  /* 0x00070400012c7983 */ /* 0x000ee80000300800 */
[----:B------:R-:W3:Y:S04]  /*70d20*/  LDL.LU R43, [R1+0x708] ;  /* 0x00070800012b7983 */ /* 0x000ee80000300800 */
[----:B------:R-:W3:Y:S04]  /*70d30*/  LDL.LU R38, [R1+0x70c] ;  /* 0x00070c0001267983 */ /* 0x000ee80000300800 */
[----:B------:R-:W3:Y:S04]  /*70d40*/  LDL.LU R39, [R1+0x320] ;  /* 0x0003200001277983 */ /* 0x000ee80000300800 */
[----:B------:R-:W3:Y:S01]  /*70d50*/  LDL.LU R37, [R1+0x324] ;  /* 0x0003240001257983 */ /* 0x000ee20000300800 */
[----:B----4-:R-:W-:-:S03]  /*70d60*/  F2FP.SATFINITE.E5M2.F32.PACK_AB_MERGE_C R24, R41, R40, RZ ;  /* 0x000000282918723e */ /* 0x010fc600048060ff */
[----:B------:R-:W4:Y:S04]  /*70d70*/  LDL.LU R40, [R1+0x328] ;  /* 0x0003280001287983 */ /* 0x000f280000300800 */
[----:B------:R-:W4:Y:S01]  /*70d80*/  LDL.LU R41, [R1+0x32c] ;  /* 0x00032c0001297983 */ /* 0x000f220000300800 */
        /* <DEDUP_REMOVED lines=11> */
[----:B------:R0:W-:Y:S01]  /*70e40*/  STL.64 [R1+0xe58], R10 ;  /* 0x000e580a01007387 */ /* 0x0001e20000100a00 */
[----:B------:R-:W-:-:S03]  /*70e50*/  SHF.R.S32.HI R9, RZ, 0x1f, R47 ;  /* 0x0000001fff097819 */ /* 0x000fc6000001142f */
        /* <DEDUP_REMOVED lines=10> */
[----:B------:R-:W-:Y:S02]  /*70f00*/  F2FP.SATFINITE.E5M2.F32.PACK_AB_MERGE_C R22, R26, R21, RZ ;  /* 0x000000151a16723e */ /* 0x000fe400048060ff */
[----:B0-----:R-:W-:-:S05]  /*70f10*/  IADD3 R12, P3, R47, R6, RZ ;  /* 0x000000062f0c7210 */ /* 0x001fca0007f7e0ff */
[----:B------:R-:W-:Y:S01]  /*70f20*/  IMAD.X R13, R9, 0x1, R8, P3 ;  /* 0x00000001090d7824 */ /* 0x000fe200018e0608 */
[----:B------:R-:W-:Y:S02]  /*70f30*/  SHF.R.S32.HI R9, RZ, 0x1f, R36 ;  /* 0x0000001fff097819 */ /* 0x000fe40000011424 */
[----:B------:R-:W-:Y:S02]  /*70f40*/  IADD3 R26, P3, R36, R0, RZ ;  /* 0x00000000241a7210 */ /* 0x000fe40007f7e0ff */
[----:B------:R-:W-:-:S03]  /*70f50*/  F2FP.SATFINITE.E5M2.F32.PACK_AB_MERGE_C R21, R20, R27, RZ ;  /* 0x0000001b1415723e */ /* 0x000fc600048060ff */
[----:B------:R-:W-:Y:S01]  /*70f60*/  IMAD.X R27, R9, 0x1, R2, P3 ;  /* 0x00000001091b7824 */ /* 0x000fe200018e0602 */
[----:B------:R-:W-:Y:S01]  /*70f70*/  F2FP.SATFINITE.E5M2.F32.PACK_AB_MERGE_C R17, R53, R54, RZ ;  /* 0x000000363511723e */ /* 0x000fe200048060ff */
[----:B------:R-:W-:Y:S01]  /*70f80*/  STL.64 [R1+0xe38], R12 ;  /* 0x000e380c01007387 */ /* 0x000fe20000100a00 */
[----:B------:R-:W-:Y:S02]  /*70f90*/  LOP3.LUT R25, R25, 0xffff, RZ, 0xc0, !PT ;  /* 0x0000ffff19197812 */ /* 0x000fe400078ec0ff */
[----:B------:R-:W-:Y:S01]  /*70fa0*/  LOP3.LUT R21, R21, 0xffff, RZ, 0xc0, !PT ;  /* 0x0000ffff15157812 */ /* 0x000fe200078ec0ff */
[----:B------:R0:W-:Y:S01]  /*70fb0*/  STL.64 [R1+0xd30], R26 ;  /* 0x000d301a01007387 */ /* 0x0001e20000100a00 */
[----:B------:R-:W-:Y:S02]  /*70fc0*/  F2FP.SATFINITE.E5M2.F32.PACK_AB_MERGE_C R20, R59, R60, RZ ;  /* 0x0000003c3b14723e */ /* 0x000fe400048060ff */
[----:B------:R-:W-:Y:S02]  /*70fd0*/  F2FP.SATFINITE.E5M2.F32.PACK_AB_MERGE_C R23, R29, R23, RZ ;  /* 0x000000171d17723e */ /* 0x000fe400048060ff */
[----:B------:R-:W-:-:S02]  /*70fe0*/  F2FP.SATFINITE.E5M2.F32.PACK_AB_MERGE_C R19, R57, R58, RZ ;  /* 0x0000003a3913723e */ /* 0x000fc400048060ff */
[----:B0-----:R-:W-:Y:S02]  /*70ff0*/  LOP3.LUT R27, R17, 0xffff, RZ, 0xc0, !PT ;  /* 0x0000ffff111b7812 */ /* 0x001fe400078ec0ff */
[----:B------:R-:W-:Y:S02]  /*71000*/  LOP3.LUT R26, R24, 0xffff, RZ, 0xc0, !PT ;  /* 0x0000ffff181a7812 */ /* 0x000fe400078ec0ff */
[----:B------:R-:W-:Y:S02]  /*71010*/  PRMT R17, R25, 0x3340, R21 ;  /* 0x0000334019117816 */ /* 0x000fe40000000015 */
[----:B------:R-:W-:Y:S02]  /*71020*/  LOP3.LUT R24, R20, 0xffff, RZ, 0xc0, !PT ;  /* 0x0000ffff14187812 */ /* 0x000fe400078ec0ff */
[----:B------:R-:W-:Y:S02]  /*71030*/  LOP3.LUT R23, R23, 0xffff, RZ, 0xc0, !PT ;  /* 0x0000ffff17177812 */ /* 0x000fe400078ec0ff */
[----:B------:R-:W-:-:S02]  /*71040*/  LOP3.LUT R19, R19, 0xffff, RZ, 0xc0, !PT ;  /* 0x0000ffff13137812 */ /* 0x000fc400078ec0ff */
[----:B------:R-:W-:Y:S02]  /*71050*/  F2FP.SATFINITE.E5M2.F32.PACK_AB_MERGE_C R18, R55, R56, RZ ;  /* 0x000000383712723e */ /* 0x000fe400048060ff */
[----:B------:R-:W-:Y:S02]  /*71060*/  LOP3.LUT R29, R22, 0xffff, RZ, 0xc0, !PT ;  /* 0x0000ffff161d7812 */ /* 0x000fe400078ec0ff */
[----:B------:R-:W-:Y:S02]  /*71070*/  LOP3.LUT R18, R18, 0xffff, RZ, 0xc0, !PT ;  /* 0x0000ffff12127812 */ /* 0x000fe400078ec0ff */
[----:B--2---:R-:W-:-:S04]  /*71080*/  F2FP.SATFINITE.E5M2.F32.PACK_AB_MERGE_C R10, R51, R52, RZ ;  /* 0x00000034330a723e */ /* 0x004fc800048060ff */
[----:B------:R-:W-:Y:S02]  /*71090*/  LOP3.LUT R30, R10, 0xffff, RZ, 0xc0, !PT ;  /* 0x0000ffff0a1e7812 */ /* 0x000fe400078ec0ff */
[----:B------:R-:W-:Y:S02]  /*710a0*/  F2FP.SATFINITE.E5M2.F32.PACK_AB_MERGE_C R16, R48, R50, RZ ;  /* 0x000000323010723e */ /* 0x000fe400048060ff */
[----:B------:R-:W-:Y:S02]  /*710b0*/  PRMT R10, R27, 0x3340, R0 ;  /* 0x000033401b0a7816 */ /* 0x000fe40000000000 */
[----:B------:R-:W-:Y:S01]  /*710c0*/  F2FP.SATFINITE.E5M2.F32.PACK_AB_MERGE_C R15, R35, R49, RZ ;  /* 0x00000031230f723e */ /* 0x000fe200048060ff */
[----:B------:R-:W-:Y:S01]  /*710d0*/  NOP ;  /* 0x0000000000007918 */ /* 0x000fe20000000000 */
[----:B------:R-:W0:Y:S01]  /*710e0*/  LDS.128 R48, [R45] ;  /* 0x000000002d307984 */ /* 0x000e220000000c00 */
[----:B------:R-:W-:Y:S02]  /*710f0*/  PRMT R20, R17, 0x5410, R10 ;  /* 0x0000541011147816 */ /* 0x000fe4000000000a */
[----:B------:R-:W-:-:S02]  /*71100*/  PRMT R10, R30, 0x3340, R0 ;  /* 0x000033401e0a7816 */ /* 0x000fc40000000000 */
[----:B------:R-:W-:Y:S02]  /*71110*/  PRMT R17, R26, 0x3340, R24 ;  /* 0x000033401a117816 */ /* 0x000fe40000000018 */
[----:B------:R-:W-:Y:S02]  /*71120*/  LOP3.LUT R28, R16, 0xffff, RZ, 0xc0, !PT ;  /* 0x0000ffff101c7812 */ /* 0x000fe400078ec0ff */
[----:B------:R-:W-:Y:S02]  /*71130*/  PRMT R17, R17, 0x5410, R10 ;  /* 0x0000541011117816 */ /* 0x000fe4000000000a */
[----:B------:R-:W-:Y:S02]  /*71140*/  LOP3.LUT R22, R15, 0xffff, RZ, 0xc0, !PT ;  /* 0x0000ffff0f167812 */ /* 0x000fe400078ec0ff */
[----:B------:R-:W-:Y:S02]  /*71150*/  PRMT R10, R28, 0x3340, R0 ;  /* 0x000033401c0a7816 */ /* 0x000fe40000000000 */
[----:B------:R-:W-:-:S02]  /*71160*/  PRMT R15, R23, 0x3340, R19 ;  /* 0x00003340170f7816 */ /* 0x000fc40000000013 */
[----:B---3--:R-:W-:Y:S02]  /*71170*/  F2FP.SATFINITE.E5M2.F32.PACK_AB_MERGE_C R12, R37, R39, RZ ;  /* 0x00000027250c723e */ /* 0x008fe400048060ff */
[----:B------:R-:W-:Y:S02]  /*71180*/  PRMT R15, R15, 0x5410, R10 ;  /* 0x000054100f0f7816 */ /* 0x000fe4000000000a */
[----:B------:R-:W-:Y:S02]  /*71190*/  F2FP.SATFINITE.E5M2.F32.PACK_AB_MERGE_C R14, R44, R46, RZ ;  /* 0x0000002e2c0e723e */ /* 0x000fe400048060ff */
[----:B------:R-:W-:Y:S02]  /*711a0*/  F2FP.SATFINITE.E5M2.F32.PACK_AB_MERGE_C R13, R38, R43, RZ ;  /* 0x0000002b260d723e */ /* 0x000fe400048060ff */
[----:B------:R-:W-:Y:S02]  /*711b0*/  PRMT R10, R22, 0x3340, R0 ;  /* 0x00003340160a7816 */ /* 0x000fe40000000000 */
[----:B------:R-:W-:-:S02]  /*711c0*/  PRMT R16, R29, 0x3340, R18 ;  /* 0x000033401d107816 */ /* 0x000fc40000000012 */
[----:B----4-:R-:W-:Y:S02]  /*711d0*/  F2FP.SATFINITE.E5M2.F32.PACK_AB_MERGE_C R11, R41, R40, RZ ;  /* 0x00000028290b723e */ /* 0x010fe400048060ff */
[----:B------:R-:W2:Y:S01]  /*711e0*/  LDL.LU R41, [R1+0x40] ;  /* 0x0000400001297983 */ /* 0x000ea20000300800 */
[----:B------:R-:W-:Y:S02]  /*711f0*/  LOP3.LUT R32, R12, 0xffff, RZ, 0xc0, !PT ;  /* 0x0000ffff0c207812 */ /* 0x000fe400078ec0ff */
[----:B------:R-:W-:Y:S02]  /*71200*/  PRMT R10, R16, 0x5410, R10 ;  /* 0x00005410100a7816 */ /* 0x000fe4000000000a */
[----:B------:R-:W-:Y:S02]  /*71210*/  LOP3.LUT R31, R14, 0xffff, RZ, 0xc0, !PT ;  /* 0x0000ffff0e1f7812 */ /* 0x000fe400078ec0ff */
[----:B------:R-:W-:Y:S02]  /*71220*/  LOP3.LUT R33, R13, 0xffff, RZ, 0xc0, !PT ;  /* 0x0000ffff0d217812 */ /* 0x000fe400078ec0ff */
[----:B------:R-:W-:-:S02]  /*71230*/  LOP3.LUT R34, R11, 0xffff, RZ, 0xc0, !PT ;  /* 0x0000ffff0b227812 */ /* 0x000fc400078ec0ff */
[----:B------:R-:W-:Y:S02]  /*71240*/  PRMT R14, R15, 0x4210, R32 ;  /* 0x000042100f0e7816 */ /* 0x000fe40000000020 */
[----:B------:R-:W-:Y:S02]  /*71250*/  PRMT R12, R20, 0x4210, R31 ;  /* 0x00004210140c7816 */ /* 0x000fe4000000001f */
[----:B------:R-:W-:Y:S02]  /*71260*/  PRMT R13, R17, 0x4210, R33 ;  /* 0x00004210110d7816 */ /* 0x000fe40000000021 */
[----:B------:R-:W-:Y:S01]  /*71270*/  PRMT R15, R10, 0x4210, R34 ;  /* 0x000042100a0f7816 */ /* 0x000fe20000000022 */
[----:B------:R-:W-:Y:S01]  /*71280*/  NOP ;  /* 0x0000000000007918 */ /* 0x000fe20000000000 */
[----:B------:R-:W-:-:S03]  /*71290*/  IADD3 R16, P3, R36, R3, RZ ;  /* 0x0000000324107210 */ /* 0x000fc60007f7e0ff */
[----:B------:R1:W-:Y:S02]  /*712a0*/  STSM.16.M88.4 [R45], R12 ;  /* 0x0000000c2d007844 */ /* 0x0003e40000000200 */
[----:B------:R-:W-:Y:S02]  /*712b0*/  IMAD.X R17, R9, 0x1, R4, P3 ;  /* 0x0000000109117824 */ /* 0x000fe400018e0604 */
[----:B0-----:R-:W-:Y:S01]  /*712c0*/  STL.64 [R1+0x230], R48 ;  /* 0x0002303001007387 */ /* 0x001fe20000100a00 */
[----:B-1----:R-:W-:-:S03]  /*712d0*/  IADD3 R12, P3, R36, R5, RZ ;  /* 0x00000005240c7210 */ /* 0x002fc60007f7e0ff */
[----:B------:R-:W-:Y:S02]  /*712e0*/  STL.64 [R1+0x238], R50 ;  /* 0x0002383201007387 */ /* 0x000fe40000100a00 */
[----:B------:R-:W-:Y:S02]  /*712f0*/  IMAD.X R13, R9, 0x1, R7, P3 ;  /* 0x00000001090d7824 */ /* 0x000fe400018e0607 */
[----:B------:R-:W-:Y:S04]  /*71300*/  STL.64 [R1+0xcf8], R16 ;  /* 0x000cf81001007387 */ /* 0x000fe80000100a00 */
[----:B------:R0:W-:Y:S04]  /*71310*/  STL.64 [R1+0xd10], R12 ;  /* 0x000d100c01007387 */ /* 0x0001e80000100a00 */
[----:B------:R-:W3:Y:S01]  /*71320*/  LDL.LU R37, [R1+0x44] ;  /* 0x0000440001257983 */ /* 0x000ee20000300800 */
[----:B------:R-:W-:-:S02]  /*71330*/  SHF.R.U32.HI R14, RZ, 0x8, R19 ;  /* 0x00000008ff0e7819 */ /* 0x000fc40000011613 */
[----:B0-----:R-:W-:Y:S02]  /*71340*/  IADD3 R12, P3, R36, R6, RZ ;  /* 0x00000006240c7210 */ /* 0x001fe40007f7e0ff */
[----:B------:R-:W-:-:S03]  /*71350*/  SHF.R.U32.HI R10, RZ, 0x8, R25 ;  /* 0x00000008ff0a7819 */ /* 0x000fc60000011619 */
[----:B------:R-:W-:Y:S01]  /*71360*/  IMAD.X R13, R9, 0x1, R8, P3 ;  /* 0x00000001090d7824 */ /* 0x000fe200018e0608 */
[----:B------:R-:W-:Y:S02]  /*71370*/  SHF.R.U32.HI R9, RZ, 0x8, R23 ;  /* 0x00000008ff097819 */ /* 0x000fe40000011617 */
[----:B------:R-:W-:Y:S02]  /*71380*/  SHF.R.U32.HI R15, RZ, 0x8, R21 ;  /* 0x00000008ff0f7819 */ /* 0x000fe40000011615 */
[----:B------:R-:W-:Y:S02]  /*71390*/  LOP3.LUT R9, R9, 0xffff, RZ, 0xc0, !PT ;  /* 0x0000ffff09097812 */ /* 0x000fe400078ec0ff */
[----:B------:R-:W-:Y:S02]  /*713a0*/  LOP3.LUT R14, R14, 0xffff, RZ, 0xc0, !PT ;  /* 0x0000ffff0e0e7812 */ /* 0x000fe400078ec0ff */
[----:B------:R-:W-:Y:S02]  /*713b0*/  LOP3.LUT R10, R10, 0xffff, RZ, 0xc0, !PT ;  /* 0x0000ffff0a0a7812 */ /* 0x000fe400078ec0ff */
[----:B------:R-:W-:-:S02]  /*713c0*/  LOP3.LUT R15, R15, 0xffff, RZ, 0xc0, !PT ;  /* 0x0000ffff0f0f7812 */ /* 0x000fc400078ec0ff */
[----:B------:R-:W-:Y:S02]  /*713d0*/  PRMT R14, R9, 0x3340, R14 ;  /* 0x00003340090e7816 */ /* 0x000fe4000000000e */
[----:B------:R-:W-:Y:S02]  /*713e0*/  PRMT R15, R10, 0x3340, R15 ;  /* 0x000033400a0f7816 */ /* 0x000fe4000000000f */
[----:B------:R-:W-:Y:S02]  /*713f0*/  SHF.R.U32.HI R10, RZ, 0x8, R26 ;  /* 0x00000008ff0a7819 */ /* 0x000fe4000001161a */
[----:B------:R-:W-:Y:S01]  /*71400*/  SHF.R.U32.HI R17, RZ, 0x8, R24 ;  /* 0x00000008ff117819 */ /* 0x000fe20000011618 */
[----:B------:R0:W-:Y:S01]  /*71410*/  STL.64 [R1+0xd08], R12 ;  /* 0x000d080c01007387 */ /* 0x0001e20000100a00 */
[----:B------:R-:W-:Y:S02]  /*71420*/  LOP3.LUT R10, R10, 0xffff, RZ, 0xc0, !PT ;  /* 0x0000ffff0a0a7812 */ /* 0x000fe400078ec0ff */
[----:B------:R-:W-:-:S02]  /*71430*/  LOP3.LUT R17, R17, 0xffff, RZ, 0xc0, !PT ;  /* 0x0000ffff11117812 */ /* 0x000fc400078ec0ff */
[----:B------:R-:W-:Y:S02]  /*71440*/  SHF.R.U32.HI R16, RZ, 0x8, R18 ;  /* 0x00000008ff107819 */ /* 0x000fe40000011612 */
[----:B------:R-:W-:Y:S02]  /*71450*/  SHF.R.U32.HI R18, RZ, 0x8, R22 ;  /* 0x00000008ff127819 */ /* 0x000fe40000011616 */
[----:B------:R-:W-:Y:S02]  /*71460*/  PRMT R17, R10, 0x3340, R17 ;  /* 0x000033400a117816 */ /* 0x000fe40000000011 */
[----:B0-----:R-:W-:Y:S02]  /*71470*/  SHF.R.U32.HI R12, RZ, 0x8, R29 ;  /* 0x00000008ff0c7819 */ /* 0x001fe4000001161d */
[----:B------:R-:W-:Y:S02]  /*71480*/  SHF.R.U32.HI R10, RZ, 0x8, R28 ;  /* 0x00000008ff0a7819 */ /* 0x000fe4000001161c */
[----:B------:R-:W-:-:S02]  /*71490*/  LOP3.LUT R12, R12, 0xffff, RZ, 0xc0, !PT ;  /* 0x0000ffff0c0c7812 */ /* 0x000fc400078ec0ff */
[----:B------:R-:W-:Y:S02]  /*714a0*/  LOP3.LUT R16, R16, 0xffff, RZ, 0xc0, !PT ;  /* 0x0000ffff10107812 */ /* 0x000fe400078ec0ff */
[----:B------:R-:W-:Y:S02]  /*714b0*/  LOP3.LUT R18, R18, 0xffff, RZ, 0xc0, !PT ;  /* 0x0000ffff12127812 */ /* 0x000fe400078ec0ff */
[----:B------:R-:W-:Y:S02]  /*714c0*/  LOP3.LUT R10, R10, 0xffff, RZ, 0xc0, !PT ;  /* 0x0000ffff0a0a7812 */ /* 0x000fe400078ec0ff */
[----:B------:R-:W-:Y:S02]  /*714d0*/  SHF.R.U32.HI R11, RZ, 0x8, R27 ;  /* 0x00000008ff0b7819 */ /* 0x000fe4000001161b */
[----:B------:R-:W-:Y:S02]  /*714e0*/  PRMT R16, R12, 0x3340, R16 ;  /* 0x000033400c107816 */ /* 0x000fe40000000010 */
[----:B------:R-:W-:-:S02]  /*714f0*/  PRMT R12, R18, 0x3340, R0 ;  /* 0x00003340120c7816 */ /* 0x000fc40000000000 */
[----:B------:R-:W-:Y:S02]  /*71500*/  PRMT R10, R10, 0x3340, R0 ;  /* 0x000033400a0a7816 */ /* 0x000fe40000000000 */
[----:B------:R-:W-:Y:S02]  /*71510*/  LOP3.LUT R11, R11, 0xffff, RZ, 0xc0, !PT ;  /* 0x0000ffff0b0b7812 */ /* 0x000fe400078ec0ff */
[----:B------:R-:W-:Y:S02]  /*71520*/  PRMT R10, R14, 0x5410, R10 ;  /* 0x000054100e0a7816 */ /* 0x000fe4000000000a */
[----:B------:R-:W-:Y:S02]  /*71530*/  PRMT R11, R11, 0x3340, R0 ;  /* 0x000033400b0b7816 */ /* 0x000fe40000000000 */
[----:B------:R-:W-:Y:S02]  /*71540*/  SHF.R.U32.HI R13, RZ, 0x8, R30 ;  /* 0x00000008ff0d7819 */ /* 0x000fe4000001161e */
[----:B------:R-:W-:-:S02]  /*71550*/  PRMT R11, R15, 0x5410, R11 ;  /* 0x000054100f0b7816 */ /* 0x000fc4000000000b */
[----:B------:R-:W-:-:S04]  /*71560*/  LOP3.LUT R13, R13, 0xffff, RZ, 0xc0, !PT ;  /* 0x0000ffff0d0d7812 */ /* 0x000fc800078ec0ff */
[----:B------:R-:W-:-:S04]  /*71570*/  PRMT R13, R13, 0x3340, R0 ;  /* 0x000033400d0d7816 */ /* 0x000fc80000000000 */
[----:B------:R-:W-:Y:S02]  /*71580*/  PRMT R13, R17, 0x5410, R13 ;  /* 0x00005410110d7816 */ /* 0x000fe4000000000d */
[----:B--2---:R-:W-:Y:S02]  /*71590*/  SHF.R.S32.HI R9, RZ, 0x1f, R41 ;  /* 0x0000001fff097819 */ /* 0x004fe40000011429 */
[----:B------:R-:W-:-:S05]  /*715a0*/  IADD3 R20, P3, R41, R0, RZ ;  /* 0x0000000029147210 */ /* 0x000fca0007f7e0ff */
[----:B------:R-:W-:-:S05]  /*715b0*/  IMAD.X R21, R9, 0x1, R2, P3 ;  /* 0x0000000109157824 */ /* 0x000fca00018e0602 */
[----:B------:R0:W-:Y:S04]  /*715c0*/  STL.64 [R1+0xd00], R20 ;  /* 0x000d001401007387 */ /* 0x0001e80000100a00 */
[----:B------:R-:W2:Y:S04]  /*715d0*/  LDL.LU R38, [R1+0x370] ;  /* 0x0003700001267983 */ /* 0x000ea80000300800 */
[----:B------:R-:W2:Y:S01]  /*715e0*/  LDL.LU R39, [R1+0x374] ;  /* 0x0003740001277983 */ /* 0x000ea20000300800 */
[----:B0-----:R-:W-:-:S05]  /*715f0*/  IADD3 R20, P3, R41, R3, RZ ;  /* 0x0000000329147210 */ /* 0x001fca0007f7e0ff */
[----:B------:R-:W-:Y:S01]  /*71600*/  IMAD.X R21, R9, 0x1, R4, P3 ;  /* 0x0000000109157824 */ /* 0x000fe200018e0604 */
[----:B------:R-:W-:-:S05]  /*71610*/  IADD3 R18, P3, R41, R5, RZ ;  /* 0x0000000529127210 */ /* 0x000fca0007f7e0ff */
[----:B------:R-:W-:Y:S01]  /*71620*/  IMAD.X R19, R9, 0x1, R7, P3 ;  /* 0x0000000109137824 */ /* 0x000fe200018e0607 */
[----:B------:R-:W-:Y:S01]  /*71630*/  IADD3 R14, P3, R41, R6, RZ ;  /* 0x00000006290e7210 */ /* 0x000fe20007f7e0ff */
[----:B------:R-:W-:Y:S04]  /*71640*/  STL.64 [R1+0xd28], R20 ;  /* 0x000d281401007387 */ /* 0x000fe80000100a00 */
[----:B------:R-:W-:Y:S01]  /*71650*/  IMAD.X R15, R9, 0x1, R8, P3 ;  /* 0x00000001090f7824 */ /* 0x000fe200018e0608 */
[----:B------:R0:W-:Y:S04]  /*71660*/  STL.64 [R1+0xd48], R18 ;  /* 0x000d481201007387 */ /* 0x0001e80000100a00 */
[----:B------:R1:W-:Y:S01]  /*71670*/  STL.64 [R1+0xd40], R14 ;  /* 0x000d400e01007387 */ /* 0x0003e20000100a00 */
[----:B---3--:R-:W-:-:S02]  /*71680*/  SHF.R.S32.HI R9, RZ, 0x1f, R37 ;  /* 0x0000001fff097819 */ /* 0x008fc40000011425 */
[----:B0-----:R-:W-:Y:S02]  /*71690*/  IADD3 R18, P3, R37, R0, RZ ;  /* 0x0000000025127210 */ /* 0x001fe40007f7e0ff */
[----:B-1----:R-:W-:-:S03]  /*716a0*/  PRMT R15, R16, 0x5410, R12 ;  /* 0x00005410100f7816 */ /* 0x002fc6000000000c */
[----:B------:R-:W-:Y:S01]  /*716b0*/  IMAD.X R19, R9, 0x1, R2, P3 ;  /* 0x0000000109137824 */ /* 0x000fe200018e0602 */
[----:B------:R-:W-:-:S05]  /*716c0*/  IADD3 R16, P3, R37, R3, RZ ;  /* 0x0000000325107210 */ /* 0x000fca0007f7e0ff */
[----:B------:R-:W-:Y:S01]  /*716d0*/  IMAD.X R17, R9, 0x1, R4, P3 ;  /* 0x0000000109117824 */ /* 0x000fe200018e0604 */
[----:B------:R-:W-:Y:S04]  /*716e0*/  STL.64 [R1+0xd38], R18 ;  /* 0x000d381201007387 */ /* 0x000fe80000100a00 */
[----:B------:R-:W3:Y:S04]  /*716f0*/  LDL.LU R54, [R1+0x48] ;  /* 0x0000480001367983 */ /* 0x000ee80000300800 */
[----:B------:R-:W4:Y:S04]  /*71700*/  LDL.LU R40, [R1+0x4c] ;  /* 0x00004c0001287983 */ /* 0x000f280000300800 */
[----:B------:R-:W-:Y:S01]  /*71710*/  STL.64 [R1+0xe30], R16 ;  /* 0x000e301001007387 */ /* 0x000fe20000100a00 */
[----:B------:R-:W-:-:S03]  /*71720*/  NOP ;  /* 0x0000000000007918 */ /* 0x000fc60000000000 */
[----:B------:R-:W0:Y:S04]  /*71730*/  LDS.128 R16, [R45] ;  /* 0x000000002d107984 */ /* 0x000e280000000c00 */
[----:B------:R-:W4:Y:S04]  /*71740*/  LDL.LU R24, [R1+0x378] ;  /* 0x0003780001187983 */ /* 0x000f280000300800 */
[----:B0-----:R-:W-:Y:S04]  /*71750*/  STL.64 [R1+0x250], R16 ;  /* 0x0002501001007387 */ /* 0x001fe80000100a00 */
[----:B------:R-:W-:Y:S04]  /*71760*/  STL.64 [R1+0x258], R18 ;  /* 0x0002581201007387 */ /* 0x000fe80000100a00 */
[----:B------:R-:W4:Y:S04]  /*71770*/  LDL.LU R26, [R1+0x37c] ;  /* 0x00037c00011a7983 */ /* 0x000f280000300800 */
[----:B------:R-:W4:Y:S04]  /*71780*/  LDL.LU R27, [R1+0xfe0] ;  /* 0x000fe000011b7983 */ /* 0x000f280000300800 */
[----:B------:R-:W4:Y:S04]  /*71790*/  LDL.LU R21, [R1+0xfe4] ;  /* 0x000fe40001157983 */ /* 0x000f280000300800 */
[----:B------:R-:W3:Y:S04]  /*717a0*/  LDL.LU R36, [R1+0xfe8] ;  /* 0x000fe80001247983 */ /* 0x000ee80000300800 */
[----:B------:R-:W3:Y:S01]  /*717b0*/  LDL.LU R41, [R1+0xfec] ;  /* 0x000fec0001297983 */ /* 0x000ee20000300800 */
[----:B------:R-:W-:-:S02]  /*717c0*/  PRMT R14, R10, 0x5210, R32 ;  /* 0x000052100a0e7816 */ /* 0x000fc40000000020 */
[----:B------:R-:W-:Y:S01]  /*717d0*/  IADD3 R10, P3, R37, R5, RZ ;  /* 0x00000005250a7210 */ /* 0x000fe20007f7e0ff */
[----:B------:R-:W4:Y:S01]  /*717e0*/  LDL.LU R20, [R1+0xe20] ;  /* 0x000e200001147983 */ /* 0x000f220000300800 */
[----:B------:R-:W-:-:S03]  /*717f0*/  PRMT R12, R11, 0x5210, R31 ;  /* 0x000052100b0c7816 */ /* 0x000fc6000000001f */
[----:B------:R-:W-:Y:S01]  /*71800*/  IMAD.X R11, R9, 0x1, R7, P3 ;  /* 0x00000001090b7824 */ /* 0x000fe200018e0607 */
[----:B------:R-:W4:Y:S04]  /*71810*/  LDL.LU R61, [R1+0xe24] ;  /* 0x000e2400013d7983 */ /* 0x000f280000300800 */
[----:B------:R-:W4:Y:S04]  /*71820*/  LDL.LU R60, [R1+0xe28] ;  /* 0x000e2800013c7983 */ /* 0x000f280000300800 */
[----:B------:R0:W-:Y:S04]  /*71830*/  STL.64 [R1+0xd20], R10 ;  /* 0x000d200a01007387 */ /* 0x0001e80000100a00 */
[----:B------:R-:W4:Y:S04]  /*71840*/  LDL.LU R59, [R1+0xe2c] ;  /* 0x000e2c00013b7983 */ /* 0x000f280000300800 */
[----:B------:R-:W4:Y:S04]  /*71850*/  LDL.LU R58, [R1+0xc60] ;  /* 0x000c6000013a7983 */ /* 0x000f280000300800 */
[----:B------:R-:W4:Y:S01]  /*71860*/  LDL.LU R57, [R1+0xc64] ;  /* 0x000c640001397983 */ /* 0x000f220000300800 */
[----:B0-----:R-:W-:-:S03]  /*71870*/  IADD3 R10, P3, R37, R6, RZ ;  /* 0x00000006250a7210 */ /* 0x001fc60007f7e0ff */
        /* <DEDUP_REMOVED lines=14> */
[----:B------:R-:W4:Y:S01]  /*71960*/  LDL.LU R43, [R1+0x6f8] ;  /* 0x0006f800012b7983 */ /* 0x000f220000300800 */
[----:B--2---:R-:W-:-:S03]  /*71970*/  F2FP.SATFINITE.E5M2.F32.PACK_AB_MERGE_C R25, R39, R38, RZ ;  /* 0x000000262719723e */ /* 0x004fc600048060ff */
[----:B------:R-:W2:Y:S04]  /*71980*/  LDL.LU R38, [R1+0x6fc] ;  /* 0x0006fc0001267983 */ /* 0x000ea80000300800 */
[----:B------:R-:W2:Y:S04]  /*71990*/  LDL.LU R39, [R1+0x300] ;  /* 0x0003000001277983 */ /* 0x000ea80000300800 */
[----:B------:R-:W2:Y:S01]  /*719a0*/  LDL.LU R37, [R1+0x304] ;  /* 0x0003040001257983 */ /* 0x000ea20000300800 */
[----:B---3--:R-:W-:-:S03]  /*719b0*/  F2FP.SATFINITE.E5M2.F32.PACK_AB_MERGE_C R22, R41, R36, RZ ;  /* 0x000000242916723e */ /* 0x008fc600048060ff */
[----:B------:R-:W3:Y:S04]  /*719c0*/  LDL.LU R36, [R1+0x308] ;  /* 0x0003080001247983 */ /* 0x000ee80000300800 */
[----:B------:R-:W3:Y:S01]  /*719d0*/  LDL.LU R41, [R1+0x30c] ;  /* 0x00030c0001297983 */ /* 0x000ee20000300800 */
[----:B------:R-:W-:Y:S02]  /*719e0*/  SHF.R.S32.HI R9, RZ, 0x1f, R54 ;  /* 0x0000001fff097819 */ /* 0x000fe40000011436 */
        /* <DEDUP_REMOVED lines=11> */
[----:B----4-:R-:W-:-:S04]  /*71aa0*/  SHF.R.S32.HI R9, RZ, 0x1f, R40 ;  /* 0x0000001fff097819 */ /* 0x010fc80000011428 */
[----:B------:R0:W-:Y:S02]  /*71ab0*/  STL.64 [R1+0xcd8], R10 ;  /* 0x000cd80a01007387 */ /* 0x0001e40000100a00 */
[----:B0-----:R-:W-:-:S05]  /*71ac0*/  IADD3 R10, P3, R40, R0, RZ ;  /* 0x00000000280a7210 */ /* 0x001fca0007f7e0ff */
[----:B------:R-:W-:-:S05]  /*71ad0*/  IMAD.X R11, R9, 0x1, R2, P3 ;  /* 0x00000001090b7824 */ /* 0x000fca00018e0602 */
[----:B------:R0:W-:Y:S01]  /*71ae0*/  STL.64 [R1+0xcd0], R10 ;  /* 0x000cd00a01007387 */ /* 0x0001e20000100a00 */
[----:B------:R-:W-:Y:S02]  /*71af0*/  F2FP.SATFINITE.E5M2.F32.PACK_AB_MERGE_C R24, R26, R24, RZ ;  /* 0x000000181a18723e */ /* 0x000fe400048060ff */
[----:B------:R-:W-:Y:S02]  /*71b00*/  PRMT R13, R13, 0x5210, R33 ;  /* 0x000052100d0d7816 */ /* 0x000fe40000000021 */
[C---:B0-----:R-:W-:Y:S02]  /*71b10*/  IADD3 R10, P3, R40.reuse, R3, RZ ;  /* 0x00000003280a7210 */ /* 0x041fe40007f7e0ff */
[----:B------:R-:W-:Y:S01]  /*71b20*/  PRMT R15, R15, 0x5210, R34 ;  /* 0x000052100f0f7816 */ /* 0x000fe20000000022 */
[----:B------:R-:W-:Y:S02]  /*71b30*/  NOP ;  /* 0x0000000000007918 */ /* 0x000fe40000000000 */
[----:B------:R-:W-:Y:S01]  /*71b40*/  IMAD.X R11, R9, 0x1, R4, P3 ;  /* 0x00000001090b7824 */ /* 0x000fe200018e0604 */
[----:B------:R-:W-:-:S02]  /*71b50*/  IADD3 R26, P3, R40, R5, RZ ;  /* 0x00000005281a7210 */ /* 0x000fc40007f7e0ff */
[----:B------:R-:W-:Y:S01]  /*71b60*/  F2FP.SATFINITE.E5M2.F32.PACK_AB_MERGE_C R23, R21, R27, RZ ;  /* 0x0000001b1517723e */ /* 0x000fe200048060ff */
[----:B------:R2:W-:Y:S02]  /*71b70*/  STSM.16.M88.4 [R45], R12 ;  /* 0x0000000c2d007844 */ /* 0x0005e40000000200 */
[----:B------:R-:W-:Y:S02]  /*71b80*/  IMAD.X R27, R9, 0x1, R7, P3 ;  /* 0x00000001091b7824 */ /* 0x000fe400018e0607 */
[----:B------:R0:W-:Y:S04]  /*71b90*/  STL.64 [R1+0xcc8], R10 ;  /* 0x000cc80a01007387 */ /* 0x0001e80000100a00 */
[----:B------:R1:W-:Y:S01]  /*71ba0*/  STL.64 [R1+0xcb0], R26 ;  /* 0x000cb01a01007387 */ /* 0x0003e20000100a00 */
[----:B--2---:R-:W-:-:S02]  /*71bb0*/  F2FP.SATFINITE.E5M2.F32.PACK_AB_MERGE_C R12, R38, R43, RZ ;  /* 0x0000002b260c723e */ /* 0x004fc400048060ff */
[----:B0-----:R-:W-:Y:S02]  /*71bc0*/  F2FP.SATFINITE.E5M2.F32.PACK_AB_MERGE_C R11, R37, R39, RZ ;  /* 0x00000027250b723e */ /* 0x001fe400048060ff */
[----:B-1----:R-:W-:-:S05]  /*71bd0*/  IADD3 R26, P3, R40, R6, RZ ;  /* 0x00000006281a7210 */ /* 0x002fca0007f7e0ff */
[----:B------:R-:W-:Y:S01]  /*71be0*/  IMAD.X R27, R9, 0x1, R8, P3 ;  /* 0x00000001091b7824 */ /* 0x000fe200018e0608 */
[----:B---3--:R-:W-:Y:S01]  /*71bf0*/  F2FP.SATFINITE.E5M2.F32.PACK_AB_MERGE_C R10, R41, R36, RZ ;  /* 0x00000024290a723e */ /* 0x008fe200048060ff */
[----:B------:R-:W-:Y:S01]  /*71c00*/  NOP ;  /* 0x0000000000007918 */ /* 0x000fe20000000000 */
[----:B------:R-:W0:Y:S04]  /*71c10*/  LDS.128 R36, [R45] ;  /* 0x000000002d247984 */ /* 0x000e280000000c00 */
[----:B------:R-:W2:Y:S04]  /*71c20*/  LDL.LU R41, [R1+0x50] ;  /* 0x0000500001297983 */ /* 0x000ea80000300800 */
[----:B------:R-:W-:Y:S04]  /*71c30*/  STL.64 [R1+0xca8], R26 ;  /* 0x000ca81a01007387 */ /* 0x000fe80000100a00 */
[----:B0-----:R0:W-:Y:S04]  /*71c40*/  STL.64 [R1+0x210], R36 ;  /* 0x0002102401007387 */ /* 0x0011e80000100a00 */
[----:B------:R-:W-:Y:S04]  /*71c50*/  STL.64 [R1+0x218], R38 ;  /* 0x0002182601007387 */ /* 0x000fe80000100a00 */
[----:B0-----:R-:W3:Y:S01]  /*71c60*/  LDL.LU R36, [R1+0x54] ;  /* 0x0000540001247983 */ /* 0x001ee20000300800 */
[----:B------:R-:W-:-:S02]  /*71c70*/  F2FP.SATFINITE.E5M2.F32.PACK_AB_MERGE_C R21, R61, R20, RZ ;  /* 0x000000143d15723e */ /* 0x000fc400048060ff */
[----:B------:R-:W-:Y:S02]  /*71c80*/  F2FP.SATFINITE.E5M2.F32.PACK_AB_MERGE_C R17, R52, R53, RZ ;  /* 0x000000353411723e */ /* 0x000fe400048060ff */
[----:B------:R-:W-:Y:S02]  /*71c90*/  LOP3.LUT R25, R25, 0xffff, RZ, 0xc0, !PT ;  /* 0x0000ffff19197812 */ /* 0x000fe400078ec0ff */
[----:B------:R-:W-:Y:S02]  /*71ca0*/  LOP3.LUT R27, R17, 0xffff, RZ, 0xc0, !PT ;  /* 0x0000ffff111b7812 */ /* 0x000fe400078ec0ff */
[----:B------:R-:W-:Y:S02]  /*71cb0*/  LOP3.LUT R21, R21, 0xffff, RZ, 0xc0, !PT ;  /* 0x0000ffff15157812 */ /* 0x000fe400078ec0ff */
[----:B------:R-:W-:Y:S02]  /*71cc0*/  F2FP.SATFINITE.E5M2.F32.PACK_AB_MERGE_C R20, R59, R60, RZ ;  /* 0x0000003c3b14723e */ /* 0x000fe400048060ff */
[----:B------:R-:W-:-:S02]  /*71cd0*/  F2FP.SATFINITE.E5M2.F32.PACK_AB_MERGE_C R16, R50, R51, RZ ;  /* 0x000000333210723e */ /* 0x000fc400048060ff */
[----:B------:R-:W-:Y:S02]  /*71ce0*/  PRMT R9, R27, 0x3340, R0 ;  /* 0x000033401b097816 */ /* 0x000fe40000000000 */
[----:B------:R-:W-:Y:S02]  /*71cf0*/  PRMT R17, R25, 0x3340, R21 ;  /* 0x0000334019117816 */ /* 0x000fe40000000015 */
[----:B------:R-:W-:Y:S02]  /*71d00*/  LOP3.LUT R24, R24, 0xffff, RZ, 0xc0, !PT ;  /* 0x0000ffff18187812 */ /* 0x000fe400078ec0ff */
[----:B------:R-:W-:Y:S02]  /*71d10*/  LOP3.LUT R26, R16, 0xffff, RZ, 0xc0, !PT ;  /* 0x0000ffff101a7812 */ /* 0x000fe400078ec0ff */
[----:B------:R-:W-:Y:S02]  /*71d20*/  LOP3.LUT R20, R20, 0xffff, RZ, 0xc0, !PT ;  /* 0x0000ffff14147812 */ /* 0x000fe400078ec0ff */
[----:B------:R-:W-:-:S02]  /*71d30*/  F2FP.SATFINITE.E5M2.F32.PACK_AB_MERGE_C R19, R57, R58, RZ ;  /* 0x0000003a3913723e */ /* 0x000fc400048060ff */
        /* <DEDUP_REMOVED lines=16> */
[----:B------:R-:W-:Y:S02]  /*71e40*/  F2FP.SATFINITE.E5M2.F32.PACK_AB_MERGE_C R13, R44, R46, RZ ;  /* 0x0000002e2c0d723e */ /* 0x000fe400048060ff */
[----:B------:R-:W-:-:S02]  /*71e50*/  PRMT R9, R28, 0x3340, R0 ;  /* 0x000033401c097816 */ /* 0x000fc40000000000 */
[----:B------:R-:W-:Y:S02]  /*71e60*/  PRMT R15, R22, 0x3340, R18 ;  /* 0x00003340160f7816 */ /* 0x000fe40000000012 */
        /* <DEDUP_REMOVED lines=9> */
[----:B------:R-:W-:-:S04]  /*71f00*/  NOP ;  /* 0x0000000000007918 */ /* 0x000fc80000000000 */
[----:B------:R0:W-:Y:S01]  /*71f10*/  STSM.16.M88.4 [R45], R12 ;  /* 0x0000000c2d007844 */ /* 0x0001e20000000200 */
[----:B------:R-:W-:-:S04]  /*71f20*/  SHF.R.U32.HI R9, RZ, 0x8, R25 ;  /* 0x00000008ff097819 */ /* 0x000fc80000011619 */
[----:B------:R-:W-:Y:S02]  /*71f30*/  LOP3.LUT R9, R9, 0xffff, RZ, 0xc0, !PT ;  /* 0x0000ffff09097812 */ /* 0x000fe400078ec0ff */
[----:B0-----:R-:W-:-:S04]  /*71f40*/  SHF.R.U32.HI R15, RZ, 0x8, R21 ;  /* 0x00000008ff0f7819 */ /* 0x001fc80000011615 */
[----:B------:R-:W-:-:S04]  /*71f50*/  LOP3.LUT R15, R15, 0xffff, RZ, 0xc0, !PT ;  /* 0x0000ffff0f0f7812 */ /* 0x000fc800078ec0ff */
[----:B------:R-:W-:Y:S02]  /*71f60*/  PRMT R15, R9, 0x3340, R15 ;  /* 0x00003340090f7816 */ /* 0x000fe4000000000f */
[----:B------:R-:W-:Y:S02]  /*71f70*/  SHF.R.U32.HI R14, RZ, 0x8, R20 ;  /* 0x00000008ff0e7819 */ /* 0x000fe40000011614 */
[----:B--2---:R-:W-:Y:S02]  /*71f80*/  SHF.R.S32.HI R9, RZ, 0x1f, R41 ;  /* 0x0000001fff097819 */ /* 0x004fe40000011429 */
[----:B------:R-:W-:-:S05]  /*71f90*/  IADD3 R16, P3, R41, R0, RZ ;  /* 0x0000000029107210 */ /* 0x000fca0007f7e0ff */
[----:B------:R-:W-:-:S05]  /*71fa0*/  IMAD.X R17, R9, 0x1, R2, P3 ;  /* 0x0000000109117824 */ /* 0x000fca00018e0602 */
[----:B------:R0:W-:Y:S02]  /*71fb0*/  STL.64 [R1+0xc68], R16 ;  /* 0x000c681001007387 */ /* 0x0001e40000100a00 */
[----:B0-----:R-:W-:-:S05]  /*71fc0*/  IADD3 R16, P3, R41, R3, RZ ;  /* 0x0000000329107210 */ /* 0x001fca0007f7e0ff */
[----:B------:R-:W-:Y:S01]  /*71fd0*/  IMAD.X R17, R9, 0x1, R4, P3 ;  /* 0x0000000109117824 */ /* 0x000fe200018e0604 */
[----:B------:R-:W-:-:S05]  /*71fe0*/  IADD3 R20, P3, R41, R5, RZ ;  /* 0x0000000529147210 */ /* 0x000fca0007f7e0ff */
[----:B------:R-:W-:Y:S01]  /*71ff0*/  IMAD.X R21, R9, 0x1, R7, P3 ;  /* 0x0000000109157824 */ /* 0x000fe200018e0607 */
[----:B------:R0:W-:Y:S04]  /*72000*/  STL.64 [R1+0xc78], R16 ;  /* 0x000c781001007387 */ /* 0x0001e80000100a00 */
[----:B------:R1:W-:Y:S01]  /*72010*/  STL.64 [R1+0xc98], R20 ;  /* 0x000c981401007387 */ /* 0x0003e20000100a00 */
[----:B0-----:R-:W-:Y:S02]  /*72020*/  SHF.R.U32.HI R16, RZ, 0x8, R18 ;  /* 0x00000008ff107819 */ /* 0x001fe40000011612 */
[----:B------:R-:W-:Y:S01]  /*72030*/  IADD3 R18, P3, R41, R6, RZ ;  /* 0x0000000629127210 */ /* 0x000fe20007f7e0ff */
[----:B-1----:R-:W2:Y:S01]  /*72040*/  LDL.LU R21, [R1+0x58] ;  /* 0x0000580001157983 */ /* 0x002ea20000300800 */
[----:B------:R-:W-:-:S03]  /*72050*/  SHF.R.U32.HI R17, RZ, 0x8, R19 ;  /* 0x00000008ff117819 */ /* 0x000fc60000011613 */
[----:B------:R-:W-:Y:S01]  /*72060*/  IMAD.X R19, R9, 0x1, R8, P3 ;  /* 0x0000000109137824 */ /* 0x000fe200018e0608 */
[----:B---3--:R-:W-:-:S04]  /*72070*/  SHF.R.S32.HI R9, RZ, 0x1f, R36 ;  /* 0x0000001fff097819 */ /* 0x008fc80000011424 */
[----:B------:R0:W-:Y:S02]  /*72080*/  STL.64 [R1+0xc90], R18 ;  /* 0x000c901201007387 */ /* 0x0001e40000100a00 */
[----:B0-----:R-:W-:-:S05]  /*72090*/  IADD3 R18, P3, R36, R0, RZ ;  /* 0x0000000024127210 */ /* 0x001fca0007f7e0ff */
[----:B------:R-:W-:-:S05]  /*720a0*/  IMAD.X R19, R9, 0x1, R2, P3 ;  /* 0x0000000109137824 */ /* 0x000fca00018e0602 */
        /* <DEDUP_REMOVED lines=9> */
[----:B------:R-:W-:Y:S02]  /*72140*/  SHF.R.U32.HI R10, RZ, 0x8, R24 ;  /* 0x00000008ff0a7819 */ /* 0x000fe40000011618 */
[----:B------:R-:W-:Y:S02]  /*72150*/  LOP3.LUT R11, R11, 0xffff, RZ, 0xc0, !PT ;  /* 0x0000ffff0b0b7812 */ /* 0x000fe400078ec0ff */
[----:B------:R-:W-:-:S02]  /*72160*/  LOP3.LUT R17, R17, 0xffff, RZ, 0xc0, !PT ;  /* 0x0000ffff11117812 */ /* 0x000fc400078ec0ff */
[----:B------:R-:W-:Y:S02]  /*72170*/  SHF.R.U32.HI R13, RZ, 0x8, R22 ;  /* 0x00000008ff0d7819 */ /* 0x000fe40000011616 */
[----:B------:R-:W-:Y:S02]  /*72180*/  LOP3.LUT R10, R10, 0xffff, RZ, 0xc0, !PT ;  /* 0x0000ffff0a0a7812 */ /* 0x000fe400078ec0ff */
[----:B------:R-:W-:Y:S02]  /*72190*/  LOP3.LUT R14, R14, 0xffff, RZ, 0xc0, !PT ;  /* 0x0000ffff0e0e7812 */ /* 0x000fe400078ec0ff */
[----:B------:R-:W-:Y:S02]  /*721a0*/  PRMT R17, R11, 0x3340, R17 ;  /* 0x000033400b117816 */ /* 0x000fe40000000011 */
[----:B------:R-:W-:Y:S02]  /*721b0*/  LOP3.LUT R13, R13, 0xffff, RZ, 0xc0, !PT ;  /* 0x0000ffff0d0d7812 */ /* 0x000fe400078ec0ff */
[----:B------:R-:W-:-:S02]  /*721c0*/  LOP3.LUT R16, R16, 0xffff, RZ, 0xc0, !PT ;  /* 0x0000ffff10107812 */ /* 0x000fc400078ec0ff */
[----:B------:R-:W-:Y:S02]  /*721d0*/  SHF.R.U32.HI R11, RZ, 0x8, R28 ;  /* 0x00000008ff0b7819 */ /* 0x000fe4000001161c */
[----:B------:R-:W-:Y:S02]  /*721e0*/  PRMT R14, R10, 0x3340, R14 ;  /* 0x000033400a0e7816 */ /* 0x000fe4000000000e */
[----:B------:R-:W-:Y:S02]  /*721f0*/  SHF.R.U32.HI R10, RZ, 0x8, R26 ;  /* 0x00000008ff0a7819 */ /* 0x000fe4000001161a */
[----:B------:R-:W-:Y:S02]  /*72200*/  PRMT R16, R13, 0x3340, R16 ;  /* 0x000033400d107816 */ /* 0x000fe40000000010 */
[----:B------:R-:W-:Y:S02]  /*72210*/  LOP3.LUT R11, R11, 0xffff, RZ, 0xc0, !PT ;  /* 0x0000ffff0b0b7812 */ /* 0x000fe400078ec0ff */
[----:B------:R-:W-:-:S02]  /*72220*/  SHF.R.U32.HI R13, RZ, 0x8, R29 ;  /* 0x00000008ff0d7819 */ /* 0x000fc4000001161d */
[----:B0-----:R-:W-:Y:S02]  /*72230*/  IADD3 R18, P3, R36, R5, RZ ;  /* 0x0000000524127210 */ /* 0x001fe40007f7e0ff */
[----:B------:R-:W-:Y:S02]  /*72240*/  LOP3.LUT R10, R10, 0xffff, RZ, 0xc0, !PT ;  /* 0x0000ffff0a0a7812 */ /* 0x000fe400078ec0ff */
[--C-:B------:R-:W-:Y:S02]  /*72250*/  PRMT R11, R11, 0x3340, R0.reuse ;  /* 0x000033400b0b7816 */ /* 0x100fe40000000000 */
[----:B------:R-:W-:Y:S01]  /*72260*/  LOP3.LUT R13, R13, 0xffff, RZ, 0xc0, !PT ;  /* 0x0000ffff0d0d7812 */ /* 0x000fe200078ec0ff */
[----:B------:R-:W-:Y:S01]  /*72270*/  IMAD.X R19, R9, 0x1, R7, P3 ;  /* 0x0000000109137824 */ /* 0x000fe200018e0607 */
[----:B------:R-:W-:Y:S02]  /*72280*/  PRMT R10, R10, 0x3340, R0 ;  /* 0x000033400a0a7816 */ /* 0x000fe40000000000 */
[----:B------:R-:W-:-:S02]  /*72290*/  PRMT R11, R16, 0x5410, R11 ;  /* 0x00005410100b7816 */ /* 0x000fc4000000000b */
[----:B------:R-:W-:Y:S02]  /*722a0*/  PRMT R13, R13, 0x3340, R0 ;  /* 0x000033400d0d7816 */ /* 0x000fe40000000000 */
[----:B------:R-:W-:Y:S02]  /*722b0*/  IADD3 R16, P3, R36, R6, RZ ;  /* 0x0000000624107210 */ /* 0x000fe40007f7e0ff */
[----:B------:R-:W-:Y:S02]  /*722c0*/  PRMT R10, R14, 0x5410, R10 ;  /* 0x000054100e0a7816 */ /* 0x000fe4000000000a */
[----:B------:R-:W-:Y:S01]  /*722d0*/  PRMT R14, R17, 0x5410, R13 ;  /* 0x00005410110e7816 */ /* 0x000fe2000000000d */
[----:B------:R-:W-:Y:S01]  /*722e0*/  IMAD.X R17, R9, 0x1, R8, P3 ;  /* 0x0000000109117824 */ /* 0x000fe200018e0608 */
[----:B------:R-:W-:Y:S04]  /*722f0*/  STL.64 [R1+0xcc0], R18 ;  /* 0x000cc01201007387 */ /* 0x000fe80000100a00 */
[----:B------:R-:W-:Y:S01]  /*72300*/  STL.64 [R1+0xcb8], R16 ;  /* 0x000cb81001007387 */ /* 0x000fe20000100a00 */
[----:B------:R-:W-:-:S03]  /*72310*/  NOP ;  /* 0x0000000000007918 */ /* 0x000fc60000000000 */
[----:B------:R-:W0:Y:S04]  /*72320*/  LDS.128 R16, [R45] ;  /* 0x000000002d107984 */ /* 0x000e280000000c00 */
[----:B------:R-:W4:Y:S01]  /*72330*/  LDL.LU R49, [R1+0x5c] ;  /* 0x00005c0001317983 */ /* 0x000f220000300800 */
[----:B------:R-:W-:Y:S02]  /*72340*/  SHF.R.U32.HI R12, RZ, 0x8, R27 ;  /* 0x00000008ff0c7819 */ /* 0x000fe4000001161b */
[----:B------:R-:W-:Y:S01]  /*72350*/  PRMT R13, R10, 0x5210, R33 ;  /* 0x000052100a0d7816 */ /* 0x000fe20000000021 */
[----:B------:R-:W4:Y:S01]  /*72360*/  LDL.LU R36, [R1+0x60] ;  /* 0x0000600001247983 */ /* 0x000f220000300800 */
[----:B------:R-:W-:-:S04]  /*72370*/  LOP3.LUT R12, R12, 0xffff, RZ, 0xc0, !PT ;  /* 0x0000ffff0c0c7812 */ /* 0x000fc800078ec0ff */
[----:B------:R-:W-:-:S04]  /*72380*/  PRMT R12, R12, 0x3340, R0 ;  /* 0x000033400c0c7816 */ /* 0x000fc80000000000 */
[----:B------:R-:W-:Y:S02]  /*72390*/  PRMT R12, R15, 0x5410, R12 ;  /* 0x000054100f0c7816 */ /* 0x000fe4000000000c */
[----:B------:R-:W-:Y:S01]  /*723a0*/  PRMT R15, R11, 0x5210, R31 ;  /* 0x000052100b0f7816 */ /* 0x000fe2000000001f */
[----:B0-----:R-:W-:Y:S04]  /*723b0*/  STL.64 [R1+0x1f0], R16 ;  /* 0x0001f01001007387 */ /* 0x001fe80000100a00 */
[----:B------:R-:W-:Y:S04]  /*723c0*/  STL.64 [R1+0x1f8], R18 ;  /* 0x0001f81201007387 */ /* 0x000fe80000100a00 */
        /* <DEDUP_REMOVED lines=25> */
[----:B------:R-:W2:Y:S01]  /*72560*/  LDL.LU R47, [R1+0x8bc] ;  /* 0x0008bc00012f7983 */ /* 0x000ea20000300800 */
[----:B---3--:R-:W-:-:S03]  /*72570*/  F2FP.SATFINITE.E5M2.F32.PACK_AB_MERGE_C R25, R37, R39, RZ ;  /* 0x000000272519723e */ /* 0x008fc600048060ff */
[----:B------:R-:W3:Y:S04]  /*72580*/  LDL.LU R46, [R1+0x6e0] ;  /* 0x0006e000012e7983 */ /* 0x000ee80000300800 */
[----:B------:R-:W3:Y:S01]  /*72590*/  LDL.LU R44, [R1+0x6e4] ;  /* 0x0006e400012c7983 */ /* 0x000ee20000300800 */
[----:B----4-:R-:W-:-:S03]  /*725a0*/  F2FP.SATFINITE.E5M2.F32.PACK_AB_MERGE_C R24, R41, R40, RZ ;  /* 0x000000282918723e */ /* 0x010fc600048060ff */
[----:B------:R-:W4:Y:S04]  /*725b0*/  LDL.LU R43, [R1+0x6e8] ;  /* 0x0006e800012b7983 */ /* 0x000f280000300800 */
[----:B------:R-:W4:Y:S04]  /*725c0*/  LDL.LU R38, [R1+0x6ec] ;  /* 0x0006ec0001267983 */ /* 0x000f280000300800 */
[----:B------:R-:W3:Y:S04]  /*725d0*/  LDL.LU R39, [R1+0x2e0] ;  /* 0x0002e00001277983 */ /* 0x000ee80000300800 */
[----:B------:R-:W3:Y:S04]  /*725e0*/  LDL.LU R37, [R1+0x2e4] ;  /* 0x0002e40001257983 */ /* 0x000ee80000300800 */
[----:B------:R-:W4:Y:S04]  /*725f0*/  LDL.LU R40, [R1+0x2e8] ;  /* 0x0002e80001287983 */ /* 0x000f280000300800 */
[----:B------:R0:W-:Y:S04]  /*72600*/  STL.64 [R1+0xc70], R10 ;  /* 0x000c700a01007387 */ /* 0x0001e80000100a00 */
[----:B------:R-:W4:Y:S01]  /*72610*/  LDL.LU R41, [R1+0x2ec] ;  /* 0x0002ec0001297983 */ /* 0x000f220000300800 */
[----:B0-----:R-:W-:-:S05]  /*72620*/  IADD3 R10, P3, R21, R5, RZ ;  /* 0x00000005150a7210 */ /* 0x001fca0007f7e0ff */
[----:B------:R-:W-:-:S05]  /*72630*/  IMAD.X R11, R9, 0x1, R7, P3 ;  /* 0x00000001090b7824 */ /* 0x000fca00018e0607 */
[----:B------:R0:W-:Y:S02]  /*72640*/  STL.64 [R1+0xc60], R10 ;  /* 0x000c600a01007387 */ /* 0x0001e40000100a00 */
[----:B0-----:R-:W-:-:S05]  /*72650*/  IADD3 R10, P3, R21, R6, RZ ;  /* 0x00000006150a7210 */ /* 0x001fca0007f7e0ff */
        /* <DEDUP_REMOVED lines=17> */
[----:B0-----:R-:W-:-:S05]  /*72770*/  IADD3 R12, P3, R49, R6, RZ ;  /* 0x00000006310c7210 */ /* 0x001fca0007f7e0ff */
[----:B------:R-:W-:Y:S01]  /*72780*/  IMAD.X R13, R9, 0x1, R8, P3 ;  /* 0x00000001090d7824 */ /* 0x000fe200018e0608 */
[----:B------:R-:W-:-:S04]  /*72790*/  SHF.R.S32.HI R9, RZ, 0x1f, R36 ;  /* 0x0000001fff097819 */ /* 0x000fc80000011424 */
[----:B------:R-:W-:Y:S01]  /*727a0*/  STL.64 [R1+0xb68], R12 ;  /* 0x000b680c01007387 */ /* 0x000fe20000100a00 */
[----:B------:R-:W-:Y:S02]  /*727b0*/  LOP3.LUT R28, R24, 0xffff, RZ, 0xc0, !PT ;  /* 0x0000ffff181c7812 */ /* 0x000fe400078ec0ff */
[----:B------:R-:W-:Y:S02]  /*727c0*/  LOP3.LUT R24, R23, 0xffff, RZ, 0xc0, !PT ;  /* 0x0000ffff17187812 */ /* 0x000fe400078ec0ff */
[----:B--2---:R-:W-:Y:S02]  /*727d0*/  F2FP.SATFINITE.E5M2.F32.PACK_AB_MERGE_C R22, R20, R26, RZ ;  /* 0x0000001a1416723e */ /* 0x004fe400048060ff */
[----:B------:R-:W-:-:S05]  /*727e0*/  IADD3 R26, P3, R36, R0, RZ ;  /* 0x00000000241a7210 */ /* 0x000fca0007f7e0ff */
[----:B------:R-:W-:Y:S01]  /*727f0*/  IMAD.X R27, R9, 0x1, R2, P3 ;  /* 0x00000001091b7824 */ /* 0x000fe200018e0602 */
[----:B------:R-:W-:-:S04]  /*72800*/  F2FP.SATFINITE.E5M2.F32.PACK_AB_MERGE_C R21, R61, R34, RZ ;  /* 0x000000223d15723e */ /* 0x000fc800048060ff */
[----:B------:R0:W-:Y:S01]  /*72810*/  STL.64 [R1+0xb58], R26 ;  /* 0x000b581a01007387 */ /* 0x0001e20000100a00 */
[----:B------:R-:W-:Y:S02]  /*72820*/  LOP3.LUT R21, R21, 0xffff, RZ, 0xc0, !PT ;  /* 0x0000ffff15157812 */ /* 0x000fe400078ec0ff */
[----:B------:R-:W-:Y:S02]  /*72830*/  F2FP.SATFINITE.E5M2.F32.PACK_AB_MERGE_C R20, R59, R60, RZ ;  /* 0x0000003c3b14723e */ /* 0x000fe400048060ff */
[----:B0-----:R-:W-:Y:S02]  /*72840*/  LOP3.LUT R26, R25, 0xffff, RZ, 0xc0, !PT ;  /* 0x0000ffff191a7812 */ /* 0x001fe400078ec0ff */
[----:B------:R-:W-:Y:S02]  /*72850*/  LOP3.LUT R27, R20, 0xffff, RZ, 0xc0, !PT ;  /* 0x0000ffff141b7812 */ /* 0x000fe400078ec0ff */
[----:B------:R-:W-:Y:S02]  /*72860*/  F2FP.SATFINITE.E5M2.F32.PACK_AB_MERGE_C R19, R57, R58, RZ ;  /* 0x0000003a3913723e */ /* 0x000fe400048060ff */
[----:B------:R-:W-:-:S04]  /*72870*/  F2FP.SATFINITE.E5M2.F32.PACK_AB_MERGE_C R17, R53, R54, RZ ;  /* 0x000000363511723e */ /* 0x000fc800048060ff */
[----:B------:R-:W-:Y:S02]  /*72880*/  LOP3.LUT R25, R17, 0xffff, RZ, 0xc0, !PT ;  /* 0x0000ffff11197812 */ /* 0x000fe400078ec0ff */
[----:B------:R-:W-:Y:S02]  /*72890*/  F2FP.SATFINITE.E5M2.F32.PACK_AB_MERGE_C R10, R51, R52, RZ ;  /* 0x00000034330a723e */ /* 0x000fe400048060ff */
[----:B------:R-:W-:Y:S02]  /*728a0*/  PRMT R17, R26, 0x3340, R21 ;  /* 0x000033401a117816 */ /* 0x000fe40000000015 */
[----:B------:R-:W-:Y:S02]  /*728b0*/  LOP3.LUT R30, R10, 0xffff, RZ, 0xc0, !PT ;  /* 0x0000ffff0a1e7812 */ /* 0x000fe400078ec0ff */
[----:B------:R-:W-:Y:S01]  /*728c0*/  F2FP.SATFINITE.E5M2.F32.PACK_AB_MERGE_C R16, R48, R50, RZ ;  /* 0x000000323010723e */ /* 0x000fe200048060ff */
[----:B------:R-:W-:Y:S01]  /*728d0*/  NOP ;  /* 0x0000000000007918 */ /* 0x000fe20000000000 */
[----:B------:R-:W0:Y:S01]  /*728e0*/  LDS.128 R48, [R45] ;  /* 0x000000002d307984 */ /* 0x000e220000000c00 */
[----:B------:R-:W-:-:S02]  /*728f0*/  PRMT R10, R25, 0x3340, R0 ;  /* 0x00003340190a7816 */ /* 0x000fc40000000000 */
[----:B------:R-:W-:Y:S02]  /*72900*/  F2FP.SATFINITE.E5M2.F32.PACK_AB_MERGE_C R15, R47, R35, RZ ;  /* 0x000000232f0f723e */ /* 0x000fe400048060ff */
[----:B------:R-:W-:Y:S02]  /*72910*/  PRMT R20, R17, 0x5410, R10 ;  /* 0x0000541011147816 */ /* 0x000fe4000000000a */
[----:B------:R-:W-:Y:S02]  /*72920*/  PRMT R10, R30, 0x3340, R0 ;  /* 0x000033401e0a7816 */ /* 0x000fe40000000000 */
[----:B------:R-:W-:Y:S02]  /*72930*/  PRMT R17, R28, 0x3340, R27 ;  /* 0x000033401c117816 */ /* 0x000fe4000000001b */
[----:B------:R-:W-:Y:S02]  /*72940*/  LOP3.LUT R23, R16, 0xffff, RZ, 0xc0, !PT ;  /* 0x0000ffff10177812 */ /* 0x000fe400078ec0ff */
[----:B------:R-:W-:-:S02]  /*72950*/  LOP3.LUT R19, R19, 0xffff, RZ, 0xc0, !PT ;  /* 0x0000ffff13137812 */ /* 0x000fc400078ec0ff */
[----:B------:R-:W-:Y:S02]  /*72960*/  F2FP.SATFINITE.E5M2.F32.PACK_AB_MERGE_C R18, R55, R56, RZ ;  /* 0x000000383712723e */ /* 0x000fe400048060ff */
[----:B------:R-:W-:Y:S02]  /*72970*/  PRMT R17, R17, 0x5410, R10 ;  /* 0x0000541011117816 */ /* 0x000fe4000000000a */
[----:B------:R-:W-:Y:S02]  /*72980*/  LOP3.LUT R29, R15, 0xffff, RZ, 0xc0, !PT ;  /* 0x0000ffff0f1d7812 */ /* 0x000fe400078ec0ff */
[----:B------:R-:W-:Y:S02]  /*72990*/  PRMT R10, R23, 0x3340, R0 ;  /* 0x00003340170a7816 */ /* 0x000fe40000000000 */
[----:B------:R-:W-:Y:S02]  /*729a0*/  PRMT R15, R24, 0x3340, R19 ;  /* 0x00003340180f7816 */ /* 0x000fe40000000013 */
[----:B------:R-:W-:-:S02]  /*729b0*/  LOP3.LUT R22, R22, 0xffff, RZ, 0xc0, !PT ;  /* 0x0000ffff16167812 */ /* 0x000fc400078ec0ff */
[----:B------:R-:W-:Y:S02]  /*729c0*/  LOP3.LUT R18, R18, 0xffff, RZ, 0xc0, !PT ;  /* 0x0000ffff12127812 */ /* 0x000fe400078ec0ff */
[----:B----4-:R-:W-:Y:S02]  /*729d0*/  F2FP.SATFINITE.E5M2.F32.PACK_AB_MERGE_C R11, R41, R40, RZ ;  /* 0x00000028290b723e */ /* 0x010fe400048060ff */
[----:B------:R-:W2:Y:S01]  /*729e0*/  LDL.LU R41, [R1+0x64] ;  /* 0x0000640001297983 */ /* 0x000ea20000300800 */
[----:B---3--:R-:W-:Y:S02]  /*729f0*/  F2FP.SATFINITE.E5M2.F32.PACK_AB_MERGE_C R12, R37, R39, RZ ;  /* 0x00000027250c723e */ /* 0x008fe400048060ff */
[----:B------:R-:W-:Y:S02]  /*72a00*/  PRMT R15, R15, 0x5410, R10 ;  /* 0x000054100f0f7816 */ /* 0x000fe4000000000a */
[----:B------:R-:W-:Y:S02]  /*72a10*/  PRMT R10, R29, 0x3340, R0 ;  /* 0x000033401d0a7816 */ /* 0x000fe40000000000 */
[----:B------:R-:W-:-:S02]  /*72a20*/  PRMT R16, R22, 0x3340, R18 ;  /* 0x0000334016107816 */ /* 0x000fc40000000012 */
[----:B------:R-:W-:Y:S02]  /*72a30*/  F2FP.SATFINITE.E5M2.F32.PACK_AB_MERGE_C R14, R44, R46, RZ ;  /* 0x0000002e2c0e723e */ /* 0x000fe400048060ff */
[----:B------:R-:W-:Y:S02]  /*72a40*/  F2FP.SATFINITE.E5M2.F32.PACK_AB_MERGE_C R13, R38, R43, RZ ;  /* 0x0000002b260d723e */ /* 0x000fe400048060ff */
[----:B------:R-:W-:Y:S02]  /*72a50*/  LOP3.LUT R34, R12, 0xffff, RZ, 0xc0, !PT ;  /* 0x0000ffff0c227812 */ /* 0x000fe400078ec0ff */
[----:B------:R-:W-:Y:S02]  /*72a60*/  PRMT R10, R16, 0x5410, R10 ;  /* 0x00005410100a7816 */ /* 0x000fe4000000000a */
[----:B------:R-:W-:Y:S02]  /*72a70*/  LOP3.LUT R33, R11, 0xffff, RZ, 0xc0, !PT ;  /* 0x0000ffff0b217812 */ /* 0x000fe400078ec0ff */
[----:B------:R-:W-:-:S02]  /*72a80*/  LOP3.LUT R32, R14, 0xffff, RZ, 0xc0, !PT ;  /* 0x0000ffff0e207812 */ /* 0x000fc400078ec0ff */
[----:B------:R-:W-:Y:S02]  /*72a90*/  LOP3.LUT R31, R13, 0xffff, RZ, 0xc0, !PT ;  /* 0x0000ffff0d1f7812 */ /* 0x000fe400078ec0ff */
        /* <DEDUP_REMOVED lines=16> */
[----:B0-----:R-:W-:-:S05]  /*72ba0*/  IADD3 R12, P3, R36, R6, RZ ;  /* 0x00000006240c7210 */ /* 0x001fca0007f7e0ff */
[----:B------:R-:W-:Y:S01]  /*72bb0*/  IMAD.X R13, R9, 0x1, R8, P3 ;  /* 0x00000001090d7824 */ /* 0x000fe200018e0608 */
[----:B------:R-:W-:Y:S02]  /*72bc0*/  SHF.R.U32.HI R9, RZ, 0x8, R28 ;  /* 0x00000008ff097819 */ /* 0x000fe4000001161c */
[----:B------:R-:W-:Y:S02]  /*72bd0*/  LOP3.LUT R16, R16, 0xffff, RZ, 0xc0, !PT ;  /* 0x0000ffff10107812 */ /* 0x000fe400078ec0ff */
[----:B------:R-:W-:Y:S02]  /*72be0*/  LOP3.LUT R9, R9, 0xffff, RZ, 0xc0, !PT ;  /* 0x0000ffff09097812 */ /* 0x000fe400078ec0ff */
[----:B------:R-:W-:Y:S02]  /*72bf0*/  SHF.R.U32.HI R15, RZ, 0x8, R19 ;  /* 0x00000008ff0f7819 */ /* 0x000fe40000011613 */
[----:B------:R-:W-:Y:S02]  /*72c00*/  PRMT R16, R9, 0x3340, R16 ;  /* 0x0000334009107816 */ /* 0x000fe40000000010 */
[----:B------:R-:W-:-:S02]  /*72c10*/  SHF.R.U32.HI R9, RZ, 0x8, R24 ;  /* 0x00000008ff097819 */ /* 0x000fc40000011618 */
[----:B------:R-:W-:Y:S02]  /*72c20*/  LOP3.LUT R15, R15, 0xffff, RZ, 0xc0, !PT ;  /* 0x0000ffff0f0f7812 */ /* 0x000fe400078ec0ff */
[----:B------:R-:W-:-:S04]  /*72c30*/  LOP3.LUT R9, R9, 0xffff, RZ, 0xc0, !PT ;  /* 0x0000ffff09097812 */ /* 0x000fc800078ec0ff */
[----:B------:R-:W-:Y:S02]  /*72c40*/  PRMT R15, R9, 0x3340, R15 ;  /* 0x00003340090f7816 */ /* 0x000fe4000000000f */
[----:B------:R-:W-:Y:S01]  /*72c50*/  SHF.R.U32.HI R14, RZ, 0x8, R21 ;  /* 0x00000008ff0e7819 */ /* 0x000fe20000011615 */
[----:B------:R0:W-:Y:S01]  /*72c60*/  STL.64 [R1+0xb18], R12 ;  /* 0x000b180c01007387 */ /* 0x0001e20000100a00 */
[----:B------:R-:W-:Y:S02]  /*72c70*/  SHF.R.U32.HI R17, RZ, 0x8, R18 ;  /* 0x00000008ff117819 */ /* 0x000fe40000011612 */
[----:B------:R-:W-:Y:S02]  /*72c80*/  SHF.R.U32.HI R10, RZ, 0x8, R26 ;  /* 0x00000008ff0a7819 */ /* 0x000fe4000001161a */
[----:B------:R-:W-:Y:S02]  /*72c90*/  SHF.R.U32.HI R11, RZ, 0x8, R25 ;  /* 0x00000008ff0b7819 */ /* 0x000fe40000011619 */
[----:B------:R-:W-:-:S02]  /*72ca0*/  LOP3.LUT R10, R10, 0xffff, RZ, 0xc0, !PT ;  /* 0x0000ffff0a0a7812 */ /* 0x000fc400078ec0ff */
[----:B------:R-:W-:Y:S02]  /*72cb0*/  LOP3.LUT R14, R14, 0xffff, RZ, 0xc0, !PT ;  /* 0x0000ffff0e0e7812 */ /* 0x000fe400078ec0ff */
[----:B------:R-:W-:Y:S02]  /*72cc0*/  LOP3.LUT R11, R11, 0xffff, RZ, 0xc0, !PT ;  /* 0x0000ffff0b0b7812 */ /* 0x000fe400078ec0ff */
[----:B0-----:R-:W-:Y:S02]  /*72cd0*/  SHF.R.U32.HI R13, RZ, 0x8, R22 ;  /* 0x00000008ff0d7819 */ /* 0x001fe40000011616 */
[----:B------:R-:W-:Y:S02]  /*72ce0*/  PRMT R14, R10, 0x3340, R14 ;  /* 0x000033400a0e7816 */ /* 0x000fe4000000000e */
[----:B------:R-:W-:Y:S02]  /*72cf0*/  PRMT R10, R11, 0x3340, R0 ;  /* 0x000033400b0a7816 */ /* 0x000fe40000000000 */
[----:B------:R-:W-:-:S02]  /*72d00*/  SHF.R.U32.HI R11, RZ, 0x8, R30 ;  /* 0x00000008ff0b7819 */ /* 0x000fc4000001161e */
[----:B------:R-:W-:Y:S02]  /*72d10*/  LOP3.LUT R13, R13, 0xffff, RZ, 0xc0, !PT ;  /* 0x0000ffff0d0d7812 */ /* 0x000fe400078ec0ff */
[----:B------:R-:W-:Y:S02]  /*72d20*/  LOP3.LUT R17, R17, 0xffff, RZ, 0xc0, !PT ;  /* 0x0000ffff11117812 */ /* 0x000fe400078ec0ff */
[----:B------:R-:W-:Y:S02]  /*72d30*/  SHF.R.U32.HI R12, RZ, 0x8, R23 ;  /* 0x00000008ff0c7819 */ /* 0x000fe40000011617 */
[----:B------:R-:W-:Y:S02]  /*72d40*/  LOP3.LUT R11, R11, 0xffff, RZ, 0xc0, !PT ;  /* 0x0000ffff0b0b7812 */ /* 0x000fe400078ec0ff */
[----:B------:R-:W-:Y:S02]  /*72d50*/  PRMT R17, R13, 0x3340, R17 ;  /* 0x000033400d117816 */ /* 0x000fe40000000011 */
[----:B------:R-:W-:-:S02]  /*72d60*/  SHF.R.U32.HI R13, RZ, 0x8, R29 ;  /* 0x00000008ff0d7819 */ /* 0x000fc4000001161d */
[----:B------:R-:W-:Y:S02]  /*72d70*/  LOP3.LUT R12, R12, 0xffff, RZ, 0xc0, !PT ;  /* 0x0000ffff0c0c7812 */ /* 0x000fe400078ec0ff */
[--C-:B------:R-:W-:Y:S02]  /*72d80*/  PRMT R11, R11, 0x3340, R0.reuse ;  /* 0x000033400b0b7816 */ /* 0x100fe40000000000 */
[----:B------:R-:W-:Y:S02]  /*72d90*/  LOP3.LUT R13, R13, 0xffff, RZ, 0xc0, !PT ;  /* 0x0000ffff0d0d7812 */ /* 0x000fe400078ec0ff */
[--C-:B------:R-:W-:Y:S02]  /*72da0*/  PRMT R12, R12, 0x3340, R0.reuse ;  /* 0x000033400c0c7816 */ /* 0x100fe40000000000 */
[----:B------:R-:W-:Y:S02]  /*72db0*/  PRMT R11, R16, 0x5410, R11 ;  /* 0x00005410100b7816 */ /* 0x000fe4000000000b */
[----:B------:R-:W-:-:S02]  /*72dc0*/  PRMT R13, R13, 0x3340, R0 ;  /* 0x000033400d0d7816 */ /* 0x000fc40000000000 */
[----:B------:R-:W-:Y:S02]  /*72dd0*/  PRMT R10, R14, 0x5410, R10 ;  /* 0x000054100e0a7816 */ /* 0x000fe4000000000a */
[----:B------:R-:W-:Y:S02]  /*72de0*/  PRMT R14, R15, 0x5410, R12 ;  /* 0x000054100f0e7816 */ /* 0x000fe4000000000c */
[----:B------:R-:W-:Y:S02]  /*72df0*/  PRMT R15, R17, 0x5410, R13 ;  /* 0x00005410110f7816 */ /* 0x000fe4000000000d */
        /* <DEDUP_REMOVED lines=12> */
[----:B------:R0:W-:Y:S01]  /*72ec0*/  STL.64 [R1+0xb48], R18 ;  /* 0x000b481201007387 */ /* 0x0001e20000100a00 */
[----:B---3--:R-:W-:Y:S02]  /*72ed0*/  SHF.R.S32.HI R9, RZ, 0x1f, R38 ;  /* 0x0000001fff097819 */ /* 0x008fe40000011426 */
[----:B0-----:R-:W-:-:S05]  /*72ee0*/  IADD3 R18, P3, R38, R0, RZ ;  /* 0x0000000026127210 */ /* 0x001fca0007f7e0ff */
[----:B------:R-:W-:Y:S01]  /*72ef0*/  IMAD.X R19, R9, 0x1, R2, P3 ;  /* 0x0000000109137824 */ /* 0x000fe200018e0602 */
[----:B------:R-:W-:-:S04]  /*72f00*/  IADD3 R16, P3, R38, R3, RZ ;  /* 0x0000000326107210 */ /* 0x000fc80007f7e0ff */
[----:B------:R-:W-:Y:S01]  /*72f10*/  STL.64 [R1+0xb40], R18 ;  /* 0x000b401201007387 */ /* 0x000fe20000100a00 */
[----:B------:R-:W-:-:S03]  /*72f20*/  IMAD.X R17, R9, 0x1, R4, P3 ;  /* 0x0000000109117824 */ /* 0x000fc600018e0604 */
[----:B------:R-:W2:Y:S04]  /*72f30*/  LDL.LU R37, [R1+0x3b0] ;  /* 0x0003b00001257983 */ /* 0x000ea80000300800 */
[----:B------:R-:W2:Y:S04]  /*72f40*/  LDL.LU R40, [R1+0x3b4] ;  /* 0x0003b40001287983 */ /* 0x000ea80000300800 */
[----:B------:R-:W3:Y:S04]  /*72f50*/  LDL.LU R36, [R1+0x3b8] ;  /* 0x0003b80001247983 */ /* 0x000ee80000300800 */
[----:B------:R-:W-:Y:S01]  /*72f60*/  STL.64 [R1+0xb60], R16 ;  /* 0x000b601001007387 */ /* 0x000fe20000100a00 */
[----:B------:R-:W-:-:S03]  /*72f70*/  NOP ;  /* 0x0000000000007918 */ /* 0x000fc60000000000 */
[----:B------:R-:W3:Y:S04]  /*72f80*/  LDL.LU R41, [R1+0x3bc] ;  /* 0x0003bc0001297983 */ /* 0x000ee80000300800 */
[----:B------:R-:W4:Y:S04]  /*72f90*/  LDL.LU R56, [R1+0x6c] ;  /* 0x00006c0001387983 */ /* 0x000f280000300800 */
[----:B------:R-:W0:Y:S01]  /*72fa0*/  LDS.128 R16, [R45] ;  /* 0x000000002d107984 */ /* 0x000e220000000c00 */
[----:B------:R-:W-:Y:S02]  /*72fb0*/  PRMT R12, R10, 0x5210, R32 ;  /* 0x000052100a0c7816 */ /* 0x000fe40000000020 */
[----:B------:R-:W-:Y:S01]  /*72fc0*/  IADD3 R10, P3, R38, R5, RZ ;  /* 0x00000005260a7210 */ /* 0x000fe20007f7e0ff */
[----:B------:R-:W4:Y:S01]  /*72fd0*/  LDL.LU R39, [R1+0x70] ;  /* 0x0000700001277983 */ /* 0x000f220000300800 */
[----:B------:R-:W-:-:S03]  /*72fe0*/  PRMT R13, R11, 0x5210, R31 ;  /* 0x000052100b0d7816 */ /* 0x000fc6000000001f */
[----:B------:R-:W-:Y:S01]  /*72ff0*/  IMAD.X R11, R9, 0x1, R7, P3 ;  /* 0x00000001090b7824 */ /* 0x000fe200018e0607 */
[----:B0-----:R-:W-:Y:S04]  /*73000*/  STL.64 [R1+0x1d0], R16 ;  /* 0x0001d01001007387 */ /* 0x001fe80000100a00 */
[----:B------:R-:W-:Y:S04]  /*73010*/  STL.64 [R1+0x1d8], R18 ;  /* 0x0001d81201007387 */ /* 0x000fe80000100a00 */
[----:B------:R0:W-:Y:S04]  /*73020*/  STL.64 [R1+0xb38], R10 ;  /* 0x000b380a01007387 */ /* 0x0001e80000100a00 */
[----:B------:R-:W4:Y:S04]  /*73030*/  LDL.LU R27, [R1+0xfc0] ;  /* 0x000fc000011b7983 */ /* 0x000f280000300800 */
[----:B------:R-:W4:Y:S01]  /*73040*/  LDL.LU R28, [R1+0xfc4] ;  /* 0x000fc400011c7983 */ /* 0x000f220000300800 */
[----:B0-----:R-:W-:-:S03]  /*73050*/  IADD3 R10, P3, R38, R6, RZ ;  /* 0x00000006260a7210 */ /* 0x001fc60007f7e0ff */
[----:B------:R-:W4:Y:S02]  /*73060*/  LDL.LU R21, [R1+0xfc8] ;  /* 0x000fc80001157983 */ /* 0x000f240000300800 */
[----:B------:R-:W-:Y:S02]  /*73070*/  IMAD.X R11, R9, 0x1, R8, P3 ;  /* 0x00000001090b7824 */ /* 0x000fe400018e0608 */
        /* <DEDUP_REMOVED lines=28> */
[----:B----4-:R-:W-:Y:S02]  /*73240*/  SHF.R.S32.HI R9, RZ, 0x1f, R56 ;  /* 0x0000001fff097819 */ /* 0x010fe40000011438 */
        /* <DEDUP_REMOVED lines=33> */
[----:B---3--:R-:W-:-:S03]  /*73460*/  F2FP.SATFINITE.E5M2.F32.PACK_AB_MERGE_C R10, R41, R36, RZ ;  /* 0x00000024290a723e */ /* 0x008fc600048060ff */
[----:B------:R-:W3:Y:S04]  /*73470*/  LDL.LU R36, [R1+0x74] ;  /* 0x0000740001247983 */ /* 0x000ee80000300800 */
[----:B0-----:R-:W-:Y:S04]  /*73480*/  STL.64 [R1+0x1a0], R48 ;  /* 0x0001a03001007387 */ /* 0x001fe80000100a00 */
[----:B------:R-:W-:Y:S04]  /*73490*/  STL.64 [R1+0x1a8], R50 ;  /* 0x0001a83201007387 */ /* 0x000fe80000100a00 */
[----:B------:R-:W4:Y:S01]  /*734a0*/  LDL.LU R41, [R1+0x78] ;  /* 0x0000780001297983 */ /* 0x000f220000300800 */
[----:B------:R-:W-:-:S02]  /*734b0*/  F2FP.SATFINITE.E5M2.F32.PACK_AB_MERGE_C R22, R26, R21, RZ ;  /* 0x000000151a16723e */ /* 0x000fc400048060ff */
[----:B------:R-:W-:Y:S02]  /*734c0*/  F2FP.SATFINITE.E5M2.F32.PACK_AB_MERGE_C R21, R61, R20, RZ ;  /* 0x000000143d15723e */ /* 0x000fe400048060ff */
[----:B------:R-:W-:Y:S02]  /*734d0*/  F2FP.SATFINITE.E5M2.F32.PACK_AB_MERGE_C R17, R52, R53, RZ ;  /* 0x000000353411723e */ /* 0x000fe400048060ff */
[----:B------:R-:W-:Y:S02]  /*734e0*/  LOP3.LUT R25, R25, 0xffff, RZ, 0xc0, !PT ;  /* 0x0000ffff19197812 */ /* 0x000fe400078ec0ff */
[----:B------:R-:W-:Y:S02]  /*734f0*/  LOP3.LUT R29, R17, 0xffff, RZ, 0xc0, !PT ;  /* 0x0000ffff111d7812 */ /* 0x000fe400078ec0ff */
[----:B------:R-:W-:Y:S02]  /*73500*/  LOP3.LUT R21, R21, 0xffff, RZ, 0xc0, !PT ;  /* 0x0000ffff15157812 */ /* 0x000fe400078ec0ff */
[----:B------:R-:W-:-:S02]  /*73510*/  F2FP.SATFINITE.E5M2.F32.PACK_AB_MERGE_C R20, R59, R60, RZ ;  /* 0x0000003c3b14723e */ /* 0x000fc400048060ff */
[----:B------:R-:W-:Y:S02]  /*73520*/  LOP3.LUT R26, R24, 0xffff, RZ, 0xc0, !PT ;  /* 0x0000ffff181a7812 */ /* 0x000fe400078ec0ff */
[----:B------:R-:W-:Y:S02]  /*73530*/  PRMT R9, R29, 0x3340, R0 ;  /* 0x000033401d097816 */ /* 0x000fe40000000000 */
[----:B------:R-:W-:Y:S02]  /*73540*/  PRMT R17, R25, 0x3340, R21 ;  /* 0x0000334019117816 */ /* 0x000fe40000000015 */
        /* <DEDUP_REMOVED lines=12> */
[----:B------:R-:W-:Y:S02]  /*73610*/  LOP3.LUT R28, R22, 0xffff, RZ, 0xc0, !PT ;  /* 0x0000ffff161c7812 */ /* 0x000fe400078ec0ff */
[----:B------:R-:W-:Y:S02]  /*73620*/  PRMT R16, R16, 0x5410, R9 ;  /* 0x0000541010107816 */ /* 0x000fe40000000009 */
[----:B------:R-:W-:-:S02]  /*73630*/  LOP3.LUT R22, R14, 0xffff, RZ, 0xc0, !PT ;  /* 0x0000ffff0e167812 */ /* 0x000fc400078ec0ff */
[----:B------:R-:W-:Y:S02]  /*73640*/  PRMT R9, R27, 0x3340, R0 ;  /* 0x000033401b097816 */ /* 0x000fe40000000000 */
[----:B------:R-:W-:Y:S02]  /*73650*/  PRMT R14, R23, 0x3340, R19 ;  /* 0x00003340170e7816 */ /* 0x000fe40000000013 */
[----:B------:R-:W-:Y:S02]  /*73660*/  LOP3.LUT R18, R18, 0xffff, RZ, 0xc0, !PT ;  /* 0x0000ffff12127812 */ /* 0x000fe400078ec0ff */
[----:B------:R-:W-:Y:S02]  /*73670*/  PRMT R14, R14, 0x5410, R9 ;  /* 0x000054100e0e7816 */ /* 0x000fe40000000009 */
[----:B------:R-:W-:Y:S02]  /*73680*/  F2FP.SATFINITE.E5M2.F32.PACK_AB_MERGE_C R13, R44, R46, RZ ;  /* 0x0000002e2c0d723e */ /* 0x000fe400048060ff */
[----:B------:R-:W-:-:S02]  /*73690*/  F2FP.SATFINITE.E5M2.F32.PACK_AB_MERGE_C R12, R38, R43, RZ ;  /* 0x0000002b260c723e */ /* 0x000fc400048060ff */
[----:B--2---:R-:W-:Y:S02]  /*736a0*/  F2FP.SATFINITE.E5M2.F32.PACK_AB_MERGE_C R11, R40, R37, RZ ;  /* 0x00000025280b723e */ /* 0x004fe400048060ff */
[----:B------:R-:W-:Y:S02]  /*736b0*/  PRMT R9, R22, 0x3340, R0 ;  /* 0x0000334016097816 */ /* 0x000fe40000000000 */
[----:B------:R-:W-:Y:S02]  /*736c0*/  PRMT R15, R28, 0x3340, R18 ;  /* 0x000033401c0f7816 */ /* 0x000fe40000000012 */
[----:B------:R-:W-:Y:S02]  /*736d0*/  LOP3.LUT R32, R13, 0xffff, RZ, 0xc0, !PT ;  /* 0x0000ffff0d207812 */ /* 0x000fe400078ec0ff */
[----:B------:R-:W-:Y:S02]  /*736e0*/  PRMT R9, R15, 0x5410, R9 ;  /* 0x000054100f097816 */ /* 0x000fe40000000009 */
        /* <DEDUP_REMOVED lines=14> */
[----:B------:R-:W-:-:S04]  /*737d0*/  SHF.R.U32.HI R14, RZ, 0x8, R20 ;  /* 0x00000008ff0e7819 */ /* 0x000fc80000011614 */
[----:B------:R-:W-:Y:S02]  /*737e0*/  LOP3.LUT R14, R14, 0xffff, RZ, 0xc0, !PT ;  /* 0x0000ffff0e0e7812 */ /* 0x000fe400078ec0ff */
[----:B------:R-:W-:Y:S02]  /*737f0*/  SHF.R.U32.HI R13, RZ, 0x8, R24 ;  /* 0x00000008ff0d7819 */ /* 0x000fe40000011618 */
[----:B------:R-:W-:Y:S02]  /*73800*/  SHF.R.U32.HI R12, RZ, 0x8, R29 ;  /* 0x00000008ff0c7819 */ /* 0x000fe4000001161d */
[----:B------:R-:W-:Y:S02]  /*73810*/  LOP3.LUT R13, R13, 0xffff, RZ, 0xc0, !PT ;  /* 0x0000ffff0d0d7812 */ /* 0x000fe400078ec0ff */
[----:B------:R-:W-:Y:S02]  /*73820*/  LOP3.LUT R12, R12, 0xffff, RZ, 0xc0, !PT ;  /* 0x0000ffff0c0c7812 */ /* 0x000fe400078ec0ff */
[----:B------:R-:W-:-:S02]  /*73830*/  PRMT R13, R13, 0x3340, R0 ;  /* 0x000033400d0d7816 */ /* 0x000fc40000000000 */
[----:B------:R-:W-:-:S04]  /*73840*/  PRMT R12, R12, 0x3340, R0 ;  /* 0x000033400c0c7816 */ /* 0x000fc80000000000 */
[----:B------:R-:W-:Y:S02]  /*73850*/  PRMT R12, R15, 0x5410, R12 ;  /* 0x000054100f0c7816 */ /* 0x000fe4000000000c */
[----:B---3--:R-:W-:Y:S02]  /*73860*/  SHF.R.S32.HI R9, RZ, 0x1f, R36 ;  /* 0x0000001fff097819 */ /* 0x008fe40000011424 */
[----:B------:R-:W-:-:S05]  /*73870*/  IADD3 R10, P3, R36, R0, RZ ;  /* 0x00000000240a7210 */ /* 0x000fca0007f7e0ff */
[----:B------:R-:W-:-:S05]  /*73880*/  IMAD.X R11, R9, 0x1, R2, P3 ;  /* 0x00000001090b7824 */ /* 0x000fca00018e0602 */
[----:B------:R0:W-:Y:S04]  /*73890*/  STL.64 [R1+0x9a8], R10 ;  /* 0x0009a80a01007387 */ /* 0x0001e80000100a00 */
[----:B------:R-:W2:Y:S01]  /*738a0*/  LDL.LU R20, [R1+0x7c] ;  /* 0x00007c0001147983 */ /* 0x000ea20000300800 */
[----:B------:R-:W-:Y:S02]  /*738b0*/  IADD3 R16, P3, R36, R3, RZ ;  /* 0x0000000324107210 */ /* 0x000fe40007f7e0ff */
[----:B0-----:R-:W-:-:S03]  /*738c0*/  SHF.R.U32.HI R10, RZ, 0x8, R26 ;  /* 0x00000008ff0a7819 */ /* 0x001fc6000001161a */
[----:B------:R-:W-:Y:S01]  /*738d0*/  IMAD.X R17, R9, 0x1, R4, P3 ;  /* 0x0000000109117824 */ /* 0x000fe200018e0604 */
[----:B------:R-:W-:-:S04]  /*738e0*/  LOP3.LUT R10, R10, 0xffff, RZ, 0xc0, !PT ;  /* 0x0000ffff0a0a7812 */ /* 0x000fc800078ec0ff */
[----:B------:R0:W-:Y:S01]  /*738f0*/  STL.64 [R1+0xa80], R16 ;  /* 0x000a801001007387 */ /* 0x0001e20000100a00 */
[----:B------:R-:W-:Y:S02]  /*73900*/  PRMT R14, R10, 0x3340, R14 ;  /* 0x000033400a0e7816 */ /* 0x000fe4000000000e */
[----:B------:R-:W-:Y:S02]  /*73910*/  SHF.R.U32.HI R10, RZ, 0x8, R23 ;  /* 0x00000008ff0a7819 */ /* 0x000fe40000011617 */
[----:B------:R-:W-:Y:S02]  /*73920*/  IADD3 R24, P3, R36, R5, RZ ;  /* 0x0000000524187210 */ /* 0x000fe40007f7e0ff */
        /* <DEDUP_REMOVED lines=13> */
[----:B----4-:R-:W-:-:S02]  /*73a00*/  SHF.R.S32.HI R9, RZ, 0x1f, R41 ;  /* 0x0000001fff097819 */ /* 0x010fc40000011429 */
[----:B0-----:R-:W-:-:S05]  /*73a10*/  IADD3 R24, P3, R41, R0, RZ ;  /* 0x0000000029187210 */ /* 0x001fca0007f7e0ff */
[----:B------:R-:W-:Y:S01]  /*73a20*/  IMAD.X R25, R9, 0x1, R2, P3 ;  /* 0x0000000109197824 */ /* 0x000fe200018e0602 */
[----:B------:R-:W-:Y:S02]  /*73a30*/  IADD3 R18, P3, R41, R3, RZ ;  /* 0x0000000329127210 */ /* 0x000fe40007f7e0ff */
[----:B------:R-:W-:-:S03]  /*73a40*/  PRMT R13, R14, 0x5410, R13 ;  /* 0x000054100e0d7816 */ /* 0x000fc6000000000d */
[----:B------:R-:W-:Y:S01]  /*73a50*/  IMAD.X R19, R9, 0x1, R4, P3 ;  /* 0x0000000109137824 */ /* 0x000fe200018e0604 */
[----:B------:R-:W-:Y:S01]  /*73a60*/  IADD3 R14, P3, R41, R5, RZ ;  /* 0x00000005290e7210 */ /* 0x000fe20007f7e0ff */
[----:B------:R-:W-:Y:S04]  /*73a70*/  STL.64 [R1+0xa98], R10 ;  /* 0x000a980a01007387 */ /* 0x000fe80000100a00 */
[----:B------:R-:W-:Y:S01]  /*73a80*/  IMAD.X R15, R9, 0x1, R7, P3 ;  /* 0x00000001090f7824 */ /* 0x000fe200018e0607 */
[----:B------:R-:W-:Y:S04]  /*73a90*/  STL.64 [R1+0xa90], R24 ;  /* 0x000a901801007387 */ /* 0x000fe80000100a00 */
[----:B------:R-:W3:Y:S04]  /*73aa0*/  LDL.LU R39, [R1+0x3d0] ;  /* 0x0003d00001277983 */ /* 0x000ee80000300800 */
[----:B------:R-:W3:Y:S04]  /*73ab0*/  LDL.LU R37, [R1+0x3d4] ;  /* 0x0003d40001257983 */ /* 0x000ee80000300800 */
[----:B------:R-:W-:Y:S04]  /*73ac0*/  STL.64 [R1+0xaa8], R18 ;  /* 0x000aa81201007387 */ /* 0x000fe80000100a00 */
[----:B------:R0:W-:Y:S04]  /*73ad0*/  STL.64 [R1+0xac0], R14 ;  /* 0x000ac00e01007387 */ /* 0x0001e80000100a00 */
[----:B------:R-:W4:Y:S01]  /*73ae0*/  LDL.LU R40, [R1+0x3d8] ;  /* 0x0003d80001287983 */ /* 0x000f220000300800 */
[----:B0-----:R-:W-:-:S03]  /*73af0*/  IADD3 R14, P3, R41, R6, RZ ;  /* 0x00000006290e7210 */ /* 0x001fc60007f7e0ff */
[----:B------:R-:W4:Y:S01]  /*73b00*/  LDL.LU R41, [R1+0x3dc] ;  /* 0x0003dc0001297983 */ /* 0x000f220000300800 */
[----:B------:R-:W-:Y:S02]  /*73b10*/  SHF.R.U32.HI R10, RZ, 0x8, R22 ;  /* 0x00000008ff0a7819 */ /* 0x000fe40000011616 */
[----:B------:R-:W-:Y:S02]  /*73b20*/  SHF.R.U32.HI R11, RZ, 0x8, R27 ;  /* 0x00000008ff0b7819 */ /* 0x000fe4000001161b */
[----:B------:R-:W-:Y:S02]  /*73b30*/  LOP3.LUT R10, R10, 0xffff, RZ, 0xc0, !PT ;  /* 0x0000ffff0a0a7812 */ /* 0x000fe400078ec0ff */
[----:B------:R-:W-:Y:S02]  /*73b40*/  LOP3.LUT R11, R11, 0xffff, RZ, 0xc0, !PT ;  /* 0x0000ffff0b0b7812 */ /* 0x000fe400078ec0ff */
[----:B------:R-:W-:Y:S01]  /*73b50*/  PRMT R10, R10, 0x3340, R0 ;  /* 0x000033400a0a7816 */ /* 0x000fe20000000000 */
[----:B------:R-:W-:Y:S01]  /*73b60*/  IMAD.X R15, R9, 0x1, R8, P3 ;  /* 0x00000001090f7824 */ /* 0x000fe200018e0608 */
[----:B------:R-:W-:-:S02]  /*73b70*/  PRMT R11, R11, 0x3340, R0 ;  /* 0x000033400b0b7816 */ /* 0x000fc40000000000 */
[----:B------:R-:W-:Y:S02]  /*73b80*/  PRMT R10, R16, 0x5410, R10 ;  /* 0x00005410100a7816 */ /* 0x000fe4000000000a */
[----:B------:R-:W-:Y:S01]  /*73b90*/  PRMT R11, R17, 0x5410, R11 ;  /* 0x00005410110b7816 */ /* 0x000fe2000000000b */
[----:B------:R0:W-:Y:S04]  /*73ba0*/  STL.64 [R1+0xab8], R14 ;  /* 0x000ab80e01007387 */ /* 0x0001e80000100a00 */
[----:B------:R-:W4:Y:S01]  /*73bb0*/  LDL.LU R50, [R1+0x84] ;  /* 0x0000840001327983 */ /* 0x000f220000300800 */
[----:B0-----:R-:W-:Y:S02]  /*73bc0*/  PRMT R15, R10, 0x5210, R33 ;  /* 0x000052100a0f7816 */ /* 0x001fe40000000021 */
[----:B------:R-:W-:-:S02]  /*73bd0*/  PRMT R14, R11, 0x5210, R30 ;  /* 0x000052100b0e7816 */ /* 0x000fc4000000001e */
[----:B--2---:R-:W-:Y:S02]  /*73be0*/  SHF.R.S32.HI R9, RZ, 0x1f, R20 ;  /* 0x0000001fff097819 */ /* 0x004fe40000011414 */
[----:B------:R-:W-:-:S05]  /*73bf0*/  IADD3 R16, P3, R20, R0, RZ ;  /* 0x0000000014107210 */ /* 0x000fca0007f7e0ff */
[----:B------:R-:W-:-:S05]  /*73c00*/  IMAD.X R17, R9, 0x1, R2, P3 ;  /* 0x0000000109117824 */ /* 0x000fca00018e0602 */
[----:B------:R-:W-:Y:S01]  /*73c10*/  STL.64 [R1+0xab0], R16 ;  /* 0x000ab01001007387 */ /* 0x000fe20000100a00 */
[----:B------:R-:W-:-:S03]  /*73c20*/  NOP ;  /* 0x0000000000007918 */ /* 0x000fc60000000000 */
[----:B------:R-:W0:Y:S04]  /*73c30*/  LDS.128 R16, [R45] ;  /* 0x000000002d107984 */ /* 0x000e280000000c00 */
[----:B------:R-:W2:Y:S01]  /*73c40*/  LDL.LU R23, [R1+0xfb0] ;  /* 0x000fb00001177983 */ /* 0x000ea20000300800 */
[----:B------:R-:W-:-:S03]  /*73c50*/  IADD3 R10, P3, R20, R3, RZ ;  /* 0x00000003140a7210 */ /* 0x000fc60007f7e0ff */
[----:B------:R-:W2:Y:S02]  /*73c60*/  LDL.LU R29, [R1+0xfb4] ;  /* 0x000fb400011d7983 */ /* 0x000ea40000300800 */
[----:B------:R-:W-:Y:S02]  /*73c70*/  IMAD.X R11, R9, 0x1, R4, P3 ;  /* 0x00000001090b7824 */ /* 0x000fe400018e0604 */
        /* <DEDUP_REMOVED lines=55> */
[----:B--2---:R-:W-:Y:S02]  /*73ff0*/  SHF.R.S32.HI R9, RZ, 0x1f, R36 ;  /* 0x0000001fff097819 */ /* 0x004fe40000011424 */
[----:B0-----:R-:W-:-:S05]  /*74000*/  IADD3 R12, P3, R36, R0, RZ ;  /* 0x00000000240c7210 */ /* 0x001fca0007f7e0ff */
[----:B------:R-:W-:-:S05]  /*74010*/  IMAD.X R13, R9, 0x1, R2, P3 ;  /* 0x00000001090d7824 */ /* 0x000fca00018e0602 */
[----:B------:R0:W-:Y:S01]  /*74020*/  STL.64 [R1+0x970], R12 ;  /* 0x0009700c01007387 */ /* 0x0001e20000100a00 */
[----:B----4-:R-:W-:-:S03]  /*74030*/  F2FP.SATFINITE.E5M2.F32.PACK_AB_MERGE_C R11, R41, R40, RZ ;  /* 0x00000028290b723e */ /* 0x010fc600048060ff */
[----:B------:R-:W2:Y:S01]  /*74040*/  LDL.LU R41, [R1+0xc8] ;  /* 0x0000c80001297983 */ /* 0x000ea20000300800 */
[----:B------:R-:W-:Y:S02]  /*74050*/  F2FP.SATFINITE.E5M2.F32.PACK_AB_MERGE_C R10, R51, R52, RZ ;  /* 0x00000034330a723e */ /* 0x000fe400048060ff */
[----:B------:R-:W-:Y:S01]  /*74060*/  F2FP.SATFINITE.E5M2.F32.PACK_AB_MERGE_C R16, R49, R48, RZ ;  /* 0x000000303110723e */ /* 0x000fe200048060ff */
[----:B------:R-:W-:Y:S01]  /*74070*/  NOP ;  /* 0x0000000000007918 */ /* 0x000fe20000000000 */
[----:B------:R-:W1:Y:S01]  /*74080*/  LDS.128 R48, [R45] ;  /* 0x000000002d307984 */ /* 0x000e620000000c00 */
[----:B------:R-:W-:Y:S02]  /*74090*/  F2FP.SATFINITE.E5M2.F32.PACK_AB_MERGE_C R22, R21, R26, RZ ;  /* 0x0000001a1516723e */ /* 0x000fe400048060ff */
[----:B------:R-:W-:Y:S02]  /*740a0*/  IADD3 R26, P3, R36, R3, RZ ;  /* 0x00000003241a7210 */ /* 0x000fe40007f7e0ff */
[----:B0-----:R-:W-:-:S03]  /*740b0*/  F2FP.SATFINITE.E5M2.F32.PACK_AB_MERGE_C R13, R38, R43, RZ ;  /* 0x0000002b260d723e */ /* 0x001fc600048060ff */
[----:B------:R-:W-:Y:S01]  /*740c0*/  IMAD.X R27, R9, 0x1, R4, P3 ;  /* 0x00000001091b7824 */ /* 0x000fe200018e0604 */
[----:B------:R-:W-:Y:S02]  /*740d0*/  IADD3 R38, P3, R36, R5, RZ ;  /* 0x0000000524267210 */ /* 0x000fe40007f7e0ff */
[----:B---3--:R-:W-:-:S03]  /*740e0*/  F2FP.SATFINITE.E5M2.F32.PACK_AB_MERGE_C R12, R37, R39, RZ ;  /* 0x00000027250c723e */ /* 0x008fc600048060ff */
[----:B------:R-:W-:Y:S01]  /*740f0*/  IMAD.X R39, R9, 0x1, R7, P3 ;  /* 0x0000000109277824 */ /* 0x000fe200018e0607 */
[----:B------:R-:W-:Y:S01]  /*74100*/  STL.64 [R1+0x960], R26 ;  /* 0x0009601a01007387 */ /* 0x000fe20000100a00 */
[----:B------:R-:W-:Y:S02]  /*74110*/  F2FP.SATFINITE.E5M2.F32.PACK_AB_MERGE_C R21, R61, R34, RZ ;  /* 0x000000223d15723e */ /* 0x000fe400048060ff */
[----:B------:R-:W-:Y:S02]  /*74120*/  F2FP.SATFINITE.E5M2.F32.PACK_AB_MERGE_C R17, R53, R54, RZ ;  /* 0x000000363511723e */ /* 0x000fe400048060ff */
[----:B------:R-:W-:Y:S01]  /*74130*/  LOP3.LUT R25, R25, 0xffff, RZ, 0xc0, !PT ;  /* 0x0000ffff19197812 */ /* 0x000fe200078ec0ff */
[----:B-1----:R-:W-:Y:S04]  /*74140*/  STL.64 [R1+0x170], R48 ;  /* 0x0001703001007387 */ /* 0x002fe80000100a00 */
[----:B------:R-:W-:Y:S04]  /*74150*/  STL.64 [R1+0x178], R50 ;  /* 0x0001783201007387 */ /* 0x000fe80000100a00 */
[----:B------:R0:W-:Y:S04]  /*74160*/  STL.64 [R1+0x938], R38 ;  /* 0x0009382601007387 */ /* 0x0001e80000100a00 */
[----:B0-----:R-:W3:Y:S01]  /*74170*/  LDL.LU R39, [R1+0xcc] ;  /* 0x0000cc0001277983 */ /* 0x001ee20000300800 */
[----:B------:R-:W-:-:S02]  /*74180*/  LOP3.LUT R26, R17, 0xffff, RZ, 0xc0, !PT ;  /* 0x0000ffff111a7812 */ /* 0x000fc400078ec0ff */
[----:B------:R-:W-:Y:S02]  /*74190*/  LOP3.LUT R21, R21, 0xffff, RZ, 0xc0, !PT ;  /* 0x0000ffff15157812 */ /* 0x000fe400078ec0ff */
[----:B------:R-:W-:Y:S02]  /*741a0*/  F2FP.SATFINITE.E5M2.F32.PACK_AB_MERGE_C R20, R59, R60, RZ ;  /* 0x0000003c3b14723e */ /* 0x000fe400048060ff */
[----:B------:R-:W-:Y:S02]  /*741b0*/  LOP3.LUT R30, R10, 0xffff, RZ, 0xc0, !PT ;  /* 0x0000ffff0a1e7812 */ /* 0x000fe400078ec0ff */
[----:B------:R-:W-:Y:S02]  /*741c0*/  LOP3.LUT R27, R24, 0xffff, RZ, 0xc0, !PT ;  /* 0x0000ffff181b7812 */ /* 0x000fe400078ec0ff */
[----:B------:R-:W-:Y:S02]  /*741d0*/  PRMT R10, R26, 0x3340, R0 ;  /* 0x000033401a0a7816 */ /* 0x000fe40000000000 */
[----:B------:R-:W-:-:S02]  /*741e0*/  PRMT R17, R25, 0x3340, R21 ;  /* 0x0000334019117816 */ /* 0x000fc40000000015 */
[----:B------:R-:W-:Y:S02]  /*741f0*/  LOP3.LUT R24, R20, 0xffff, RZ, 0xc0, !PT ;  /* 0x0000ffff14187812 */ /* 0x000fe400078ec0ff */
[----:B------:R-:W-:Y:S02]  /*74200*/  F2FP.SATFINITE.E5M2.F32.PACK_AB_MERGE_C R23, R29, R23, RZ ;  /* 0x000000171d17723e */ /* 0x000fe400048060ff */
[----:B------:R-:W-:Y:S02]  /*74210*/  F2FP.SATFINITE.E5M2.F32.PACK_AB_MERGE_C R19, R57, R58, RZ ;  /* 0x0000003a3913723e */ /* 0x000fe400048060ff */
[----:B------:R-:W-:Y:S02]  /*74220*/  PRMT R20, R17, 0x5410, R10 ;  /* 0x0000541011147816 */ /* 0x000fe4000000000a */
[----:B------:R-:W-:Y:S02]  /*74230*/  F2FP.SATFINITE.E5M2.F32.PACK_AB_MERGE_C R15, R47, R35, RZ ;  /* 0x000000232f0f723e */ /* 0x000fe400048060ff */
[----:B------:R-:W-:-:S02]  /*74240*/  PRMT R10, R30, 0x3340, R0 ;  /* 0x000033401e0a7816 */ /* 0x000fc40000000000 */
[----:B------:R-:W-:Y:S02]  /*74250*/  PRMT R17, R27, 0x3340, R24 ;  /* 0x000033401b117816 */ /* 0x000fe40000000018 */
[----:B------:R-:W-:Y:S02]  /*74260*/  LOP3.LUT R23, R23, 0xffff, RZ, 0xc0, !PT ;  /* 0x0000ffff17177812 */ /* 0x000fe400078ec0ff */
[----:B------:R-:W-:Y:S02]  /*74270*/  LOP3.LUT R28, R16, 0xffff, RZ, 0xc0, !PT ;  /* 0x0000ffff101c7812 */ /* 0x000fe400078ec0ff */
[----:B------:R-:W-:Y:S02]  /*74280*/  LOP3.LUT R19, R19, 0xffff, RZ, 0xc0, !PT ;  /* 0x0000ffff13137812 */ /* 0x000fe400078ec0ff */
[----:B------:R-:W-:Y:S02]  /*74290*/  F2FP.SATFINITE.E5M2.F32.PACK_AB_MERGE_C R18, R55, R56, RZ ;  /* 0x000000383712723e */ /* 0x000fe400048060ff */
[----:B------:R-:W-:-:S02]  /*742a0*/  LOP3.LUT R29, R22, 0xffff, RZ, 0xc0, !PT ;  /* 0x0000ffff161d7812 */ /* 0x000fc400078ec0ff */
[----:B------:R-:W-:Y:S02]  /*742b0*/  PRMT R17, R17, 0x5410, R10 ;  /* 0x0000541011117816 */ /* 0x000fe4000000000a */
[----:B------:R-:W-:Y:S02]  /*742c0*/  LOP3.LUT R22, R15, 0xffff, RZ, 0xc0, !PT ;  /* 0x0000ffff0f167812 */ /* 0x000fe400078ec0ff */
[----:B------:R-:W-:Y:S02]  /*742d0*/  PRMT R10, R28, 0x3340, R0 ;  /* 0x000033401c0a7816 */ /* 0x000fe40000000000 */
[----:B------:R-:W-:Y:S02]  /*742e0*/  PRMT R15, R23, 0x3340, R19 ;  /* 0x00003340170f7816 */ /* 0x000fe40000000013 */
[----:B------:R-:W-:Y:S02]  /*742f0*/  LOP3.LUT R18, R18, 0xffff, RZ, 0xc0, !PT ;  /* 0x0000ffff12127812 */ /* 0x000fe400078ec0ff */
        /* <DEDUP_REMOVED lines=10> */
[----:B------:R-:W-:Y:S02]  /*743a0*/  SHF.R.U32.HI R10, RZ, 0x8, R25 ;  /* 0x00000008ff0a7819 */ /* 0x000fe40000011619 */
[----:B------:R-:W-:Y:S02]  /*743b0*/  SHF.R.U32.HI R16, RZ, 0x8, R21 ;  /* 0x00000008ff107819 */ /* 0x000fe40000011615 */
[----:B------:R-:W-:-:S02]  /*743c0*/  LOP3.LUT R10, R10, 0xffff, RZ, 0xc0, !PT ;  /* 0x0000ffff0a0a7812 */ /* 0x000fc400078ec0ff */
        /* <DEDUP_REMOVED lines=17> */
[----:B------:R-:W-:Y:S02]  /*744e0*/  SHF.R.U32.HI R18, RZ, 0x8, R22 ;  /* 0x00000008ff127819 */ /* 0x000fe40000011616 */
[----:B------:R-:W-:Y:S02]  /*744f0*/  LOP3.LUT R13, R13, 0xffff, RZ, 0xc0, !PT ;  /* 0x0000ffff0d0d7812 */ /* 0x000fe400078ec0ff */
[----:B------:R-:W-:-:S02]  /*74500*/  LOP3.LUT R17, R17, 0xffff, RZ, 0xc0, !PT ;  /* 0x0000ffff11117812 */ /* 0x000fc400078ec0ff */
[----:B------:R-:W-:Y:S02]  /*74510*/  LOP3.LUT R18, R18, 0xffff, RZ, 0xc0, !PT ;  /* 0x0000ffff12127812 */ /* 0x000fe400078ec0ff */
[----:B------:R-:W-:Y:S02]  /*74520*/  PRMT R17, R13, 0x3340, R17 ;  /* 0x000033400d117816 */ /* 0x000fe40000000011 */
[----:B------:R-:W-:Y:S02]  /*74530*/  PRMT R13, R18, 0x3340, R0 ;  /* 0x00003340120d7816 */ /* 0x000fe40000000000 */
[----:B------:R-:W-:Y:S02]  /*74540*/  SHF.R.U32.HI R14, RZ, 0x8, R19 ;  /* 0x00000008ff0e7819 */ /* 0x000fe40000011613 */
[----:B--2---:R-:W-:Y:S02]  /*74550*/  SHF.R.S32.HI R9, RZ, 0x1f, R41 ;  /* 0x0000001fff097819 */ /* 0x004fe40000011429 */
[----:B------:R-:W-:-:S05]  /*74560*/  IADD3 R20, P3, R41, R0, RZ ;  /* 0x0000000029147210 */ /* 0x000fca0007f7e0ff */
[----:B------:R-:W-:-:S05]  /*74570*/  IMAD.X R21, R9, 0x1, R2, P3 ;  /* 0x0000000109157824 */ /* 0x000fca00018e0602 */
[----:B------:R0:W-:Y:S02]  /*74580*/  STL.64 [R1+0x928], R20 ;  /* 0x0009281401007387 */ /* 0x0001e40000100a00 */
[----:B0-----:R-:W-:-:S05]  /*74590*/  IADD3 R20, P3, R41, R3, RZ ;  /* 0x0000000329147210 */ /* 0x001fca0007f7e0ff */
[----:B------:R-:W-:-:S05]  /*745a0*/  IMAD.X R21, R9, 0x1, R4, P3 ;  /* 0x0000000109157824 */ /* 0x000fca00018e0604 */
[----:B------:R0:W-:Y:S04]  /*745b0*/  STL.64 [R1+0x940], R20 ;  /* 0x0009401401007387 */ /* 0x0001e80000100a00 */
[----:B------:R-:W2:Y:S01]  /*745c0*/  LDL.LU R37, [R1+0x3f0] ;  /* 0x0003f00001257983 */ /* 0x000ea20000300800 */
[----:B0-----:R-:W-:-:S05]  /*745d0*/  IADD3 R20, P3, R41, R5, RZ ;  /* 0x0000000529147210 */ /* 0x001fca0007f7e0ff */
[----:B------:R-:W-:Y:S01]  /*745e0*/  IMAD.X R21, R9, 0x1, R7, P3 ;  /* 0x0000000109157824 */ /* 0x000fe200018e0607 */
[----:B------:R-:W-:-:S05]  /*745f0*/  IADD3 R18, P3, R41, R6, RZ ;  /* 0x0000000629127210 */ /* 0x000fca0007f7e0ff */
[----:B------:R-:W-:Y:S01]  /*74600*/  IMAD.X R19, R9, 0x1, R8, P3 ;  /* 0x0000000109137824 */ /* 0x000fe200018e0608 */
[----:B------:R-:W-:Y:S04]  /*74610*/  STL.64 [R1+0x958], R20 ;  /* 0x0009581401007387 */ /* 0x000fe80000100a00 */
[----:B------:R-:W2:Y:S04]  /*74620*/  LDL.LU R40, [R1+0x3f4] ;  /* 0x0003f40001287983 */ /* 0x000ea80000300800 */
[----:B------:R-:W4:Y:S04]  /*74630*/  LDL.LU R36, [R1+0x3f8] ;  /* 0x0003f80001247983 */ /* 0x000f280000300800 */
[----:B------:R0:W-:Y:S04]  /*74640*/  STL.64 [R1+0x950], R18 ;  /* 0x0009501201007387 */ /* 0x0001e80000100a00 */
[----:B------:R-:W4:Y:S01]  /*74650*/  LDL.LU R41, [R1+0x3fc] ;  /* 0x0003fc0001297983 */ /* 0x000f220000300800 */
[----:B---3--:R-:W-:-:S02]  /*74660*/  SHF.R.S32.HI R9, RZ, 0x1f, R39 ;  /* 0x0000001fff097819 */ /* 0x008fc40000011427 */
[----:B0-----:R-:W-:-:S05]  /*74670*/  IADD3 R18, P3, R39, R0, RZ ;  /* 0x0000000027127210 */ /* 0x001fca0007f7e0ff */
[----:B------:R-:W-:Y:S01]  /*74680*/  IMAD.X R19, R9, 0x1, R2, P3 ;  /* 0x0000000109137824 */ /* 0x000fe200018e0602 */
[----:B------:R-:W-:-:S04]  /*74690*/  SHF.R.U32.HI R10, RZ, 0x8, R23 ;  /* 0x00000008ff0a7819 */ /* 0x000fc80000011617 */
[----:B------:R0:W-:Y:S01]  /*746a0*/  STL.64 [R1+0x948], R18 ;  /* 0x0009481201007387 */ /* 0x0001e20000100a00 */
[----:B------:R-:W-:Y:S02]  /*746b0*/  LOP3.LUT R10, R10, 0xffff, RZ, 0xc0, !PT ;  /* 0x0000ffff0a0a7812 */ /* 0x000fe400078ec0ff */
[----:B------:R-:W-:Y:S02]  /*746c0*/  LOP3.LUT R14, R14, 0xffff, RZ, 0xc0, !PT ;  /* 0x0000ffff0e0e7812 */ /* 0x000fe400078ec0ff */
[----:B0-----:R-:W-:Y:S02]  /*746d0*/  IADD3 R18, P3, R39, R3, RZ ;  /* 0x0000000327127210 */ /* 0x001fe40007f7e0ff */
[----:B------:R-:W-:-:S03]  /*746e0*/  SHF.R.U32.HI R12, RZ, 0x8, R26 ;  /* 0x00000008ff0c7819 */ /* 0x000fc6000001161a */
[----:B------:R-:W-:Y:S01]  /*746f0*/  IMAD.X R19, R9, 0x1, R4, P3 ;  /* 0x0000000109137824 */ /* 0x000fe200018e0604 */
[----:B------:R-:W-:Y:S02]  /*74700*/  PRMT R14, R10, 0x3340, R14 ;  /* 0x000033400a0e7816 */ /* 0x000fe4000000000e */
[----:B------:R-:W-:Y:S02]  /*74710*/  LOP3.LUT R12, R12, 0xffff, RZ, 0xc0, !PT ;  /* 0x0000ffff0c0c7812 */ /* 0x000fe400078ec0ff */
[----:B------:R-:W-:Y:S01]  /*74720*/  STL.64 [R1+0x968], R18 ;  /* 0x0009681201007387 */ /* 0x000fe20000100a00 */
[----:B------:R-:W-:-:S03]  /*74730*/  SHF.R.U32.HI R10, RZ, 0x8, R30 ;  /* 0x00000008ff0a7819 */ /* 0x000fc6000001161e */
[----:B------:R-:W3:Y:S01]  /*74740*/  LDL.LU R58, [R1+0xd0] ;  /* 0x0000d000013a7983 */ /* 0x000ee20000300800 */
[----:B------:R-:W-:Y:S02]  /*74750*/  PRMT R12, R12, 0x3340, R0 ;  /* 0x000033400c0c7816 */ /* 0x000fe40000000000 */
[----:B------:R-:W-:Y:S02]  /*74760*/  LOP3.LUT R10, R10, 0xffff, RZ, 0xc0, !PT ;  /* 0x0000ffff0a0a7812 */ /* 0x000fe400078ec0ff */
[----:B------:R-:W-:Y:S02]  /*74770*/  PRMT R12, R16, 0x5410, R12 ;  /* 0x00005410100c7816 */ /* 0x000fe4000000000c */
[----:B------:R-:W-:Y:S02]  /*74780*/  PRMT R10, R10, 0x3340, R0 ;  /* 0x000033400a0a7816 */ /* 0x000fe40000000000 */
[----:B------:R-:W-:Y:S02]  /*74790*/  IADD3 R16, P3, R39, R5, RZ ;  /* 0x0000000527107210 */ /* 0x000fe40007f7e0ff */
[----:B------:R-:W-:-:S02]  /*747a0*/  PRMT R10, R15, 0x5410, R10 ;  /* 0x000054100f0a7816 */ /* 0x000fc4000000000a */
[----:B------:R-:W-:Y:S01]  /*747b0*/  PRMT R15, R17, 0x5410, R13 ;  /* 0x00005410110f7816 */ /* 0x000fe2000000000d */
[----:B------:R-:W-:-:S05]  /*747c0*/  IMAD.X R17, R9, 0x1, R7, P3 ;  /* 0x0000000109117824 */ /* 0x000fca00018e0607 */
[----:B------:R-:W-:Y:S01]  /*747d0*/  STL.64 [R1+0x980], R16 ;  /* 0x0009801001007387 */ /* 0x000fe20000100a00 */
[----:B------:R-:W-:-:S03]  /*747e0*/  NOP ;  /* 0x0000000000007918 */ /* 0x000fc60000000000 */
[----:B------:R-:W0:Y:S01]  /*747f0*/  LDS.128 R16, [R45] ;  /* 0x000000002d107984 */ /* 0x000e220000000c00 */
[----:B------:R-:W-:-:S03]  /*74800*/  SHF.R.U32.HI R11, RZ, 0x8, R28 ;  /* 0x00000008ff0b7819 */ /* 0x000fc6000001161c */
[----:B------:R-:W3:Y:S01]  /*74810*/  LDL.LU R43, [R1+0xd4] ;  /* 0x0000d400012b7983 */ /* 0x000ee20000300800 */
[----:B------:R-:W-:-:S04]  /*74820*/  LOP3.LUT R11, R11, 0xffff, RZ, 0xc0, !PT ;  /* 0x0000ffff0b0b7812 */ /* 0x000fc800078ec0ff */
[----:B------:R-:W-:Y:S02]  /*74830*/  PRMT R11, R11, 0x3340, R0 ;  /* 0x000033400b0b7816 */ /* 0x000fe40000000000 */
[----:B------:R-:W-:Y:S02]  /*74840*/  PRMT R13, R10, 0x5210, R33 ;  /* 0x000052100a0d7816 */ /* 0x000fe40000000021 */
[----:B------:R-:W-:Y:S02]  /*74850*/  PRMT R11, R14, 0x5410, R11 ;  /* 0x000054100e0b7816 */ /* 0x000fe4000000000b */
[----:B------:R-:W-:Y:S02]  /*74860*/  IADD3 R10, P3, R39, R6, RZ ;  /* 0x00000006270a7210 */ /* 0x000fe40007f7e0ff */
[----:B------:R-:W-:-:S03]  /*74870*/  PRMT R14, R11, 0x5210, R32 ;  /* 0x000052100b0e7816 */ /* 0x000fc60000000020 */
[----:B------:R-:W-:-:S05]  /*74880*/  IMAD.X R11, R9, 0x1, R8, P3 ;  /* 0x00000001090b7824 */ /* 0x000fca00018e0608 */
[----:B------:R1:W-:Y:S04]  /*74890*/  STL.64 [R1+0x978], R10 ;  /* 0x0009780a01007387 */ /* 0x0003e80000100a00 */
[----:B------:R-:W3:Y:S04]  /*748a0*/  LDL.LU R27, [R1+0xfa0] ;  /* 0x000fa000011b7983 */ /* 0x000ee80000300800 */
[----:B------:R-:W3:Y:S04]  /*748b0*/  LDL.LU R23, [R1+0xfa4] ;  /* 0x000fa40001177983 */ /* 0x000ee80000300800 */
[----:B0-----:R-:W-:Y:S04]  /*748c0*/  STL.64 [R1+0x160], R16 ;  /* 0x0001601001007387 */ /* 0x001fe80000100a00 */
[----:B------:R-:W-:Y:S04]  /*748d0*/  STL.64 [R1+0x168], R18 ;  /* 0x0001681201007387 */ /* 0x000fe80000100a00 */
        /* <DEDUP_REMOVED lines=22> */
[----:B--2---:R-:W-:-:S03]  /*74a40*/  F2FP.SATFINITE.E5M2.F32.PACK_AB_MERGE_C R25, R40, R37, RZ ;  /* 0x000000252819723e */ /* 0x004fc600048060ff */
[----:B------:R-:W2:Y:S04]  /*74a50*/  LDL.LU R37, [R1+0x280] ;  /* 0x0002800001257983 */ /* 0x000ea80000300800 */
[----:B------:R-:W2:Y:S01]  /*74a60*/  LDL.LU R40, [R1+0x284] ;  /* 0x0002840001287983 */ /* 0x000ea20000300800 */
[----:B----4-:R-:W-:-:S03]  /*74a70*/  F2FP.SATFINITE.E5M2.F32.PACK_AB_MERGE_C R24, R41, R36, RZ ;  /* 0x000000242918723e */ /* 0x010fc600048060ff */
[----:B------:R-:W4:Y:S04]  /*74a80*/  LDL.LU R36, [R1+0x288] ;  /* 0x0002880001247983 */ /* 0x000f280000300800 */
[----:B------:R-:W4:Y:S01]  /*74a90*/  LDL.LU R41, [R1+0x28c] ;  /* 0x00028c0001297983 */ /* 0x000f220000300800 */
[----:B---3--:R-:W-:Y:S02]  /*74aa0*/  SHF.R.S32.HI R9, RZ, 0x1f, R58 ;  /* 0x0000001fff097819 */ /* 0x008fe4000001143a */
[----:B-1----:R-:W-:-:S05]  /*74ab0*/  IADD3 R10, P3, R58, R0, RZ ;  /* 0x000000003a0a7210 */ /* 0x002fca0007f7e0ff */
        /* <DEDUP_REMOVED lines=62> */
[--C-:B------:R-:W-:Y:S02]  /*74ea0*/  PRMT R9, R29, 0x3340, R0.reuse ;  /* 0x000033401d097816 */ /* 0x100fe40000000000 */
[----:B------:R-:W-:Y:S02]  /*74eb0*/  PRMT R14, R27, 0x3340, R19 ;  /* 0x000033401b0e7816 */ /* 0x000fe40000000013 */
[----:B------:R-:W-:Y:S02]  /*74ec0*/  LOP3.LUT R18, R18, 0xffff, RZ, 0xc0, !PT ;  /* 0x0000ffff12127812 */ /* 0x000fe400078ec0ff */
[----:B------:R-:W-:Y:S02]  /*74ed0*/  PRMT R14, R14, 0x5410, R9 ;  /* 0x000054100e0e7816 */ /* 0x000fe40000000009 */
[----:B------:R-:W-:Y:S02]  /*74ee0*/  PRMT R9, R22, 0x3340, R0 ;  /* 0x0000334016097816 */ /* 0x000fe40000000000 */
[----:B------:R-:W-:-:S02]  /*74ef0*/  PRMT R15, R23, 0x3340, R18 ;  /* 0x00003340170f7816 */ /* 0x000fc40000000012 */
[----:B------:R-:W-:Y:S02]  /*74f00*/  F2FP.SATFINITE.E5M2.F32.PACK_AB_MERGE_C R13, R44, R46, RZ ;  /* 0x0000002e2c0d723e */ /* 0x000fe400048060ff */
[----:B------:R-:W-:Y:S02]  /*74f10*/  F2FP.SATFINITE.E5M2.F32.PACK_AB_MERGE_C R12, R39, R38, RZ ;  /* 0x00000026270c723e */ /* 0x000fe400048060ff */
[----:B--2---:R-:W-:Y:S02]  /*74f20*/  F2FP.SATFINITE.E5M2.F32.PACK_AB_MERGE_C R11, R40, R37, RZ ;  /* 0x00000025280b723e */ /* 0x004fe400048060ff */
        /* <DEDUP_REMOVED lines=13> */
[----:B------:R-:W-:Y:S02]  /*75000*/  SHF.R.U32.HI R16, RZ, 0x8, R21 ;  /* 0x00000008ff107819 */ /* 0x000fe40000011615 */
[----:B0-----:R-:W-:Y:S02]  /*75010*/  SHF.R.U32.HI R13, RZ, 0x8, R20 ;  /* 0x00000008ff0d7819 */ /* 0x001fe40000011614 */
[----:B---3--:R-:W-:Y:S02]  /*75020*/  SHF.R.S32.HI R9, RZ, 0x1f, R36 ;  /* 0x0000001fff097819 */ /* 0x008fe40000011424 */
[----:B------:R-:W-:-:S05]  /*75030*/  IADD3 R10, P3, R36, R0, RZ ;  /* 0x00000000240a7210 */ /* 0x000fca0007f7e0ff */
        /* <DEDUP_REMOVED lines=8> */
[----:B0-----:R-:W-:-:S05]  /*750c0*/  IADD3 R14, P3, R36, R6, RZ ;  /* 0x00000006240e7210 */ /* 0x001fca0007f7e0ff */
[----:B------:R-:W-:Y:S01]  /*750d0*/  IMAD.X R15, R9, 0x1, R8, P3 ;  /* 0x00000001090f7824 */ /* 0x000fe200018e0608 */
[----:B------:R-:W-:Y:S02]  /*750e0*/  SHF.R.U32.HI R9, RZ, 0x8, R27 ;  /* 0x00000008ff097819 */ /* 0x000fe4000001161b */
[----:B------:R-:W2:Y:S02]  /*750f0*/  LDL.LU R27, [R1+0xe0] ;  /* 0x0000e000011b7983 */ /* 0x000ea40000300800 */
[----:B------:R-:W-:Y:S02]  /*75100*/  LOP3.LUT R9, R9, 0xffff, RZ, 0xc0, !PT ;  /* 0x0000ffff09097812 */ /* 0x000fe400078ec0ff */
[----:B------:R0:W-:Y:S02]  /*75110*/  STL.64 [R1+0x8b0], R14 ;  /* 0x0008b00e01007387 */ /* 0x0001e40000100a00 */
[----:B------:R-:W-:Y:S02]  /*75120*/  PRMT R17, R9, 0x3340, R17 ;  /* 0x0000334009117816 */ /* 0x000fe40000000011 */
[----:B------:R-:W-:-:S04]  /*75130*/  SHF.R.U32.HI R9, RZ, 0x8, R23 ;  /* 0x00000008ff097819 */ /* 0x000fc80000011617 */
[----:B------:R-:W-:Y:S02]  /*75140*/  LOP3.LUT R9, R9, 0xffff, RZ, 0xc0, !PT ;  /* 0x0000ffff09097812 */ /* 0x000fe400078ec0ff */
[----:B0-----:R-:W-:-:S04]  /*75150*/  SHF.R.U32.HI R15, RZ, 0x8, R18 ;  /* 0x00000008ff0f7819 */ /* 0x001fc80000011612 */
[----:B------:R-:W-:Y:S02]  /*75160*/  LOP3.LUT R15, R15, 0xffff, RZ, 0xc0, !PT ;  /* 0x0000ffff0f0f7812 */ /* 0x000fe400078ec0ff */
[----:B----4-:R-:W-:Y:S02]  /*75170*/  IADD3 R20, P3, R41, R0, RZ ;  /* 0x0000000029147210 */ /* 0x010fe40007f7e0ff */
[----:B------:R-:W-:Y:S02]  /*75180*/  PRMT R15, R9, 0x3340, R15 ;  /* 0x00003340090f7816 */ /* 0x000fe4000000000f */
[----:B------:R-:W-:-:S05]  /*75190*/  SHF.R.S32.HI R9, RZ, 0x1f, R41 ;  /* 0x0000001fff097819 */ /* 0x000fca0000011429 */
        /* <DEDUP_REMOVED lines=9> */
[----:B0-----:R-:W-:-:S05]  /*75230*/  IADD3 R18, P3, R41, R5, RZ ;  /* 0x0000000529127210 */ /* 0x001fca0007f7e0ff */
[----:B------:R-:W-:-:S05]  /*75240*/  IMAD.X R19, R9, 0x1, R7, P3 ;  /* 0x0000000109137824 */ /* 0x000fca00018e0607 */
[----:B------:R0:W-:Y:S01]  /*75250*/  STL.64 [R1+0x8e0], R18 ;  /* 0x0008e01201007387 */ /* 0x0001e20000100a00 */
[----:B------:R-:W-:Y:S02]  /*75260*/  SHF.R.U32.HI R10, RZ, 0x8, R25 ;  /* 0x00000008ff0a7819 */ /* 0x000fe40000011619 */
[----:B------:R-:W-:Y:S02]  /*75270*/  SHF.R.U32.HI R12, RZ, 0x8, R28 ;  /* 0x00000008ff0c7819 */ /* 0x000fe4000001161c */
[----:B0-----:R-:W-:-:S05]  /*75280*/  IADD3 R18, P3, R41, R6, RZ ;  /* 0x0000000629127210 */ /* 0x001fca0007f7e0ff */
[----:B------:R-:W-:Y:S01]  /*75290*/  IMAD.X R19, R9, 0x1, R8, P3 ;  /* 0x0000000109137824 */ /* 0x000fe200018e0608 */
[----:B------:R-:W-:Y:S02]  /*752a0*/  SHF.R.U32.HI R14, RZ, 0x8, R29 ;  /* 0x00000008ff0e7819 */ /* 0x000fe4000001161d */
[----:B------:R-:W-:Y:S02]  /*752b0*/  LOP3.LUT R10, R10, 0xffff, RZ, 0xc0, !PT ;  /* 0x0000ffff0a0a7812 */ /* 0x000fe400078ec0ff */
[----:B------:R0:W-:Y:S01]  /*752c0*/  STL.64 [R1+0x8d8], R18 ;  /* 0x0008d81201007387 */ /* 0x0001e20000100a00 */
[----:B------:R-:W-:Y:S02]  /*752d0*/  LOP3.LUT R16, R16, 0xffff, RZ, 0xc0, !PT ;  /* 0x0000ffff10107812 */ /* 0x000fe400078ec0ff */
[----:B------:R-:W-:Y:S01]  /*752e0*/  LOP3.LUT R12, R12, 0xffff, RZ, 0xc0, !PT ;  /* 0x0000ffff0c0c7812 */ /* 0x000fe200078ec0ff */
[----:B------:R-:W4:Y:S01]  /*752f0*/  LDL.LU R52, [R1+0xe4] ;  /* 0x0000e40001347983 */ /* 0x000f220000300800 */
[----:B------:R-:W-:-:S02]  /*75300*/  LOP3.LUT R14, R14, 0xffff, RZ, 0xc0, !PT ;  /* 0x0000ffff0e0e7812 */ /* 0x000fc400078ec0ff */
[----:B------:R-:W-:Y:S01]  /*75310*/  PRMT R16, R10, 0x3340, R16 ;  /* 0x000033400a107816 */ /* 0x000fe20000000010 */
[----:B------:R-:W4:Y:S01]  /*75320*/  LDL.LU R41, [R1+0xe8] ;  /* 0x0000e80001297983 */ /* 0x000f220000300800 */
[--C-:B------:R-:W-:Y:S02]  /*75330*/  PRMT R12, R12, 0x3340, R0.reuse ;  /* 0x000033400c0c7816 */ /* 0x100fe40000000000 */
[----:B------:R-:W-:Y:S02]  /*75340*/  PRMT R14, R14, 0x3340, R0 ;  /* 0x000033400e0e7816 */ /* 0x000fe40000000000 */
[----:B------:R-:W-:Y:S02]  /*75350*/  PRMT R12, R16, 0x5410, R12 ;  /* 0x00005410100c7816 */ /* 0x000fe4000000000c */
[----:B------:R-:W-:Y:S02]  /*75360*/  PRMT R14, R17, 0x5410, R14 ;  /* 0x00005410110e7816 */ /* 0x000fe4000000000e */
[----:B------:R-:W-:-:S02]  /*75370*/  SHF.R.U32.HI R11, RZ, 0x8, R24 ;  /* 0x00000008ff0b7819 */ /* 0x000fc40000011618 */
[----:B------:R-:W-:Y:S02]  /*75380*/  LOP3.LUT R13, R13, 0xffff, RZ, 0xc0, !PT ;  /* 0x0000ffff0d0d7812 */ /* 0x000fe400078ec0ff */
[----:B------:R-:W-:Y:S02]  /*75390*/  LOP3.LUT R11, R11, 0xffff, RZ, 0xc0, !PT ;  /* 0x0000ffff0b0b7812 */ /* 0x000fe400078ec0ff */
[----:B------:R-:W-:Y:S02]  /*753a0*/  SHF.R.U32.HI R10, RZ, 0x8, R22 ;  /* 0x00000008ff0a7819 */ /* 0x000fe40000011616 */
[----:B------:R-:W-:Y:S02]  /*753b0*/  PRMT R13, R11, 0x3340, R13 ;  /* 0x000033400b0d7816 */ /* 0x000fe4000000000d */
[----:B------:R-:W-:Y:S02]  /*753c0*/  LOP3.LUT R10, R10, 0xffff, RZ, 0xc0, !PT ;  /* 0x0000ffff0a0a7812 */ /* 0x000fe400078ec0ff */
[----:B------:R-:W-:-:S02]  /*753d0*/  SHF.R.U32.HI R11, RZ, 0x8, R26 ;  /* 0x00000008ff0b7819 */ /* 0x000fc4000001161a */
[----:B------:R-:W-:Y:S02]  /*753e0*/  PRMT R10, R10, 0x3340, R0 ;  /* 0x000033400a0a7816 */ /* 0x000fe40000000000 */
[----:B------:R-:W-:Y:S02]  /*753f0*/  LOP3.LUT R11, R11, 0xffff, RZ, 0xc0, !PT ;  /* 0x0000ffff0b0b7812 */ /* 0x000fe400078ec0ff */
[----:B------:R-:W-:Y:S02]  /*75400*/  PRMT R10, R15, 0x5410, R10 ;  /* 0x000054100f0a7816 */ /* 0x000fe4000000000a */
[----:B------:R-:W-:Y:S02]  /*75410*/  PRMT R11, R11, 0x3340, R0 ;  /* 0x000033400b0b7816 */ /* 0x000fe40000000000 */
[----:B------:R-:W-:Y:S02]  /*75420*/  PRMT R15, R10, 0x5210, R32 ;  /* 0x000052100a0f7816 */ /* 0x000fe40000000020 */
[----:B------:R-:W-:-:S04]  /*75430*/  PRMT R11, R13, 0x5410, R11 ;  /* 0x000054100d0b7816 */ /* 0x000fc8000000000b */
[----:B------:R-:W-:Y:S02]  /*75440*/  PRMT R13, R11, 0x5210, R30 ;  /* 0x000052100b0d7816 */ /* 0x000fe4000000001e */
[----:B--2---:R-:W-:Y:S02]  /*75450*/  SHF.R.S32.HI R9, RZ, 0x1f, R27 ;  /* 0x0000001fff097819 */ /* 0x004fe4000001141b */
[----:B0-----:R-:W-:-:S05]  /*75460*/  IADD3 R18, P3, R27, R0, RZ ;  /* 0x000000001b127210 */ /* 0x001fca0007f7e0ff */
        /* <DEDUP_REMOVED lines=64> */
[----:B------:R4:W-:Y:S04]  /*75870*/  STL.64 [R1+0x7c8], R10 ;  /* 0x0007c80a01007387 */ /* 0x0009e80000100a00 */
[----:B------:R-:W-:Y:S01]  /*75880*/  STL.64 [R1+0x7c0], R12 ;  /* 0x0007c00c01007387 */ /* 0x000fe20000100a00 */
[----:B--2---:R-:W-:Y:S02]  /*75890*/  F2FP.SATFINITE.E5M2.F32.PACK_AB_MERGE_C R23, R26, R28, RZ ;  /* 0x0000001c1a17723e */ /* 0x004fe400048060ff */
[----:B------:R-:W-:-:S05]  /*758a0*/  IADD3 R26, P3, R41, R3, RZ ;  /* 0x00000003291a7210 */ /* 0x000fca0007f7e0ff */
[----:B------:R-:W-:-:S05]  /*758b0*/  IMAD.X R27, R9, 0x1, R4, P3 ;  /* 0x00000001091b7824 */ /* 0x000fca00018e0604 */
[----:B------:R0:W-:Y:S01]  /*758c0*/  STL.64 [R1+0x7a8], R26 ;  /* 0x0007a81a01007387 */ /* 0x0001e20000100a00 */
[----:B----4-:R-:W-:-:S03]  /*758d0*/  F2FP.SATFINITE.E5M2.F32.PACK_AB_MERGE_C R11, R36, R40, RZ ;  /* 0x00000028240b723e */ /* 0x010fc600048060ff */
[----:B------:R-:W2:Y:S01]  /*758e0*/  LDL.LU R36, [R1+0xec] ;  /* 0x0000ec0001247983 */ /* 0x000ea20000300800 */
[----:B------:R-:W-:Y:S02]  /*758f0*/  F2FP.SATFINITE.E5M2.F32.PACK_AB_MERGE_C R22, R21, R20, RZ ;  /* 0x000000141516723e */ /* 0x000fe400048060ff */
[----:B------:R-:W-:Y:S02]  /*75900*/  F2FP.SATFINITE.E5M2.F32.PACK_AB_MERGE_C R10, R50, R51, RZ ;  /* 0x00000033320a723e */ /* 0x000fe400048060ff */
[----:B------:R-:W-:Y:S01]  /*75910*/  F2FP.SATFINITE.E5M2.F32.PACK_AB_MERGE_C R16, R49, R48, RZ ;  /* 0x000000303110723e */ /* 0x000fe200048060ff */
[----:B------:R-:W-:Y:S01]  /*75920*/  NOP ;  /* 0x0000000000007918 */ /* 0x000fe20000000000 */
[----:B------:R-:W-:Y:S01]  /*75930*/  F2FP.SATFINITE.E5M2.F32.PACK_AB_MERGE_C R21, R61, R34, RZ ;  /* 0x000000223d15723e */ /* 0x000fe200048060ff */
[----:B------:R-:W1:Y:S01]  /*75940*/  LDS.128 R48, [R45] ;  /* 0x000000002d307984 */ /* 0x000e620000000c00 */
[----:B------:R-:W-:Y:S02]  /*75950*/  F2FP.SATFINITE.E5M2.F32.PACK_AB_MERGE_C R17, R53, R54, RZ ;  /* 0x000000363511723e */ /* 0x000fe400048060ff */
[----:B0-----:R-:W-:-:S02]  /*75960*/  LOP3.LUT R26, R25, 0xffff, RZ, 0xc0, !PT ;  /* 0x0000ffff191a7812 */ /* 0x001fc400078ec0ff */
[----:B------:R-:W-:Y:S02]  /*75970*/  LOP3.LUT R28, R17, 0xffff, RZ, 0xc0, !PT ;  /* 0x0000ffff111c7812 */ /* 0x000fe400078ec0ff */
[----:B------:R-:W-:Y:S02]  /*75980*/  LOP3.LUT R25, R21, 0xffff, RZ, 0xc0, !PT ;  /* 0x0000ffff15197812 */ /* 0x000fe400078ec0ff */
[----:B------:R-:W-:Y:S02]  /*75990*/  F2FP.SATFINITE.E5M2.F32.PACK_AB_MERGE_C R20, R59, R60, RZ ;  /* 0x0000003c3b14723e */ /* 0x000fe400048060ff */
[----:B------:R-:W-:Y:S02]  /*759a0*/  LOP3.LUT R30, R10, 0xffff, RZ, 0xc0, !PT ;  /* 0x0000ffff0a1e7812 */ /* 0x000fe400078ec0ff */
[----:B------:R-:W-:Y:S02]  /*759b0*/  PRMT R10, R28, 0x3340, R0 ;  /* 0x000033401c0a7816 */ /* 0x000fe40000000000 */
[----:B------:R-:W-:-:S02]  /*759c0*/  PRMT R17, R26, 0x3340, R25 ;  /* 0x000033401a117816 */ /* 0x000fc40000000019 */
[----:B------:R-:W-:Y:S02]  /*759d0*/  LOP3.LUT R24, R24, 0xffff, RZ, 0xc0, !PT ;  /* 0x0000ffff18187812 */ /* 0x000fe400078ec0ff */
[----:B------:R-:W-:Y:S02]  /*759e0*/  LOP3.LUT R21, R20, 0xffff, RZ, 0xc0, !PT ;  /* 0x0000ffff14157812 */ /* 0x000fe400078ec0ff */
        /* <DEDUP_REMOVED lines=9> */
[----:B------:R-:W-:-:S02]  /*75a80*/  PRMT R17, R17, 0x5410, R10 ;  /* 0x0000541011117816 */ /* 0x000fc4000000000a */
[----:B------:R-:W-:Y:S02]  /*75a90*/  LOP3.LUT R29, R15, 0xffff, RZ, 0xc0, !PT ;  /* 0x0000ffff0f1d7812 */ /* 0x000fe400078ec0ff */
[----:B------:R-:W-:Y:S02]  /*75aa0*/  PRMT R10, R23, 0x3340, R0 ;  /* 0x00003340170a7816 */ /* 0x000fe40000000000 */
[----:B------:R-:W-:Y:S02]  /*75ab0*/  PRMT R15, R27, 0x3340, R19 ;  /* 0x000033401b0f7816 */ /* 0x000fe40000000013 */
[----:B------:R-:W-:Y:S02]  /*75ac0*/  LOP3.LUT R22, R22, 0xffff, RZ, 0xc0, !PT ;  /* 0x0000ffff16167812 */ /* 0x000fe400078ec0ff */
[----:B------:R-:W-:Y:S02]  /*75ad0*/  LOP3.LUT R18, R18, 0xffff, RZ, 0xc0, !PT ;  /* 0x0000ffff12127812 */ /* 0x000fe400078ec0ff */
[----:B---3--:R-:W-:-:S02]  /*75ae0*/  F2FP.SATFINITE.E5M2.F32.PACK_AB_MERGE_C R12, R37, R39, RZ ;  /* 0x00000027250c723e */ /* 0x008fc400048060ff */
        /* <DEDUP_REMOVED lines=10> */
[----:B------:R-:W-:Y:S01]  /*75b90*/  IADD3 R10, P3, R41, R5, RZ ;  /* 0x00000005290a7210 */ /* 0x000fe20007f7e0ff */
[----:B-1----:R-:W-:Y:S04]  /*75ba0*/  STL.64 [R1+0x110], R48 ;  /* 0x0001103001007387 */ /* 0x002fe80000100a00 */
        /* <DEDUP_REMOVED lines=20> */
[----:B------:R-:W-:-:S04]  /*75cf0*/  LOP3.LUT R9, R9, 0xffff, RZ, 0xc0, !PT ;  /* 0x0000ffff09097812 */ /* 0x000fc800078ec0ff */
[----:B------:R-:W-:Y:S01]  /*75d00*/  PRMT R16, R9, 0x3340, R16 ;  /* 0x0000334009107816 */ /* 0x000fe20000000010 */
[----:B------:R-:W-:Y:S01]  /*75d10*/  STL.64 [R1+0x768], R10 ;  /* 0x0007680a01007387 */ /* 0x000fe20000100a00 */
[----:B--2---:R-:W-:Y:S02]  /*75d20*/  SHF.R.S32.HI R9, RZ, 0x1f, R36 ;  /* 0x0000001fff097819 */ /* 0x004fe40000011424 */
[----:B------:R-:W-:-:S05]  /*75d30*/  IADD3 R12, P3, R36, R0, RZ ;  /* 0x00000000240c7210 */ /* 0x000fca0007f7e0ff */
[----:B------:R-:W-:Y:S01]  /*75d40*/  IMAD.X R13, R9, 0x1, R2, P3 ;  /* 0x00000001090d7824 */ /* 0x000fe200018e0602 */
[----:B------:R-:W-:-:S05]  /*75d50*/  IADD3 R20, P3, R36, R3, RZ ;  /* 0x0000000324147210 */ /* 0x000fca0007f7e0ff */
[----:B------:R-:W-:Y:S01]  /*75d60*/  IMAD.X R21, R9, 0x1, R4, P3 ;  /* 0x0000000109157824 */ /* 0x000fe200018e0604 */
[----:B------:R-:W-:Y:S04]  /*75d70*/  STL.64 [R1+0x760], R12 ;  /* 0x0007600c01007387 */ /* 0x000fe80000100a00 */
[----:B------:R0:W-:Y:S04]  /*75d80*/  STL.64 [R1+0x780], R20 ;  /* 0x0007801401007387 */ /* 0x0001e80000100a00 */
[----:B------:R-:W2:Y:S01]  /*75d90*/  LDL.LU R61, [R1+0x1154] ;  /* 0x00115400013d7983 */ /* 0x000ea20000300800 */
[----:B------:R-:W-:-:S02]  /*75da0*/  SHF.R.U32.HI R17, RZ, 0x8, R18 ;  /* 0x00000008ff117819 */ /* 0x000fc40000011612 */
[----:B0-----:R-:W-:Y:S02]  /*75db0*/  IADD3 R20, P3, R36, R5, RZ ;  /* 0x0000000524147210 */ /* 0x001fe40007f7e0ff */
[----:B------:R-:W-:-:S03]  /*75dc0*/  SHF.R.U32.HI R10, RZ, 0x8, R27 ;  /* 0x00000008ff0a7819 */ /* 0x000fc6000001161b */
[C---:B------:R-:W-:Y:S01]  /*75dd0*/  IMAD.X R21, R9.reuse, 0x1, R7, P3 ;  /* 0x0000000109157824 */ /* 0x040fe200018e0607 */
[----:B------:R-:W-:Y:S02]  /*75de0*/  IADD3 R18, P3, R36, R6, RZ ;  /* 0x0000000624127210 */ /* 0x000fe40007f7e0ff */
[----:B------:R-:W-:Y:S02]  /*75df0*/  SHF.R.U32.HI R15, RZ, 0x8, R19 ;  /* 0x00000008ff0f7819 */ /* 0x000fe40000011613 */
[----:B------:R-:W-:Y:S01]  /*75e00*/  SHF.R.U32.HI R12, RZ, 0x8, R23 ;  /* 0x00000008ff0c7819 */ /* 0x000fe20000011617 */
[----:B------:R-:W-:Y:S01]  /*75e10*/  IMAD.X R19, R9, 0x1, R8, P3 ;  /* 0x0000000109137824 */ /* 0x000fe200018e0608 */
[----:B------:R-:W-:Y:S02]  /*75e20*/  LOP3.LUT R10, R10, 0xffff, RZ, 0xc0, !PT ;  /* 0x0000ffff0a0a7812 */ /* 0x000fe400078ec0ff */
[----:B------:R-:W-:Y:S02]  /*75e30*/  LOP3.LUT R15, R15, 0xffff, RZ, 0xc0, !PT ;  /* 0x0000ffff0f0f7812 */ /* 0x000fe400078ec0ff */
[----:B------:R-:W-:Y:S01]  /*75e40*/  LOP3.LUT R12, R12, 0xffff, RZ, 0xc0, !PT ;  /* 0x0000ffff0c0c7812 */ /* 0x000fe200078ec0ff */
[----:B------:R-:W-:Y:S01]  /*75e50*/  STL.64 [R1+0x798], R20 ;  /* 0x0007981401007387 */ /* 0x000fe20000100a00 */
[----:B------:R-:W-:-:S02]  /*75e60*/  PRMT R15, R10, 0x3340, R15 ;  /* 0x000033400a0f7816 */ /* 0x000fc4000000000f */
[----:B------:R-:W-:Y:S01]  /*75e70*/  PRMT R10, R12, 0x3340, R0 ;  /* 0x000033400c0a7816 */ /* 0x000fe20000000000 */
[----:B------:R0:W-:Y:S01]  /*75e80*/  STL.64 [R1+0x790], R18 ;  /* 0x0007901201007387 */ /* 0x0001e20000100a00 */
[----:B------:R-:W-:Y:S01]  /*75e90*/  SHF.R.U32.HI R12, RZ, 0x8, R22 ;  /* 0x00000008ff0c7819 */ /* 0x000fe20000011616 */
[----:B------:R-:W-:Y:S01]  /*75ea0*/  NOP ;  /* 0x0000000000007918 */ /* 0x000fe20000000000 */
[----:B------:R-:W-:Y:S01]  /*75eb0*/  SHF.R.U32.HI R13, RZ, 0x8, R30 ;  /* 0x00000008ff0d7819 */ /* 0x000fe2000001161e */
[----:B------:R-:W4:Y:S01]  /*75ec0*/  LDL.LU R37, [R1+0x520] ;  /* 0x0005200001257983 */ /* 0x000f220000300800 */
[----:B------:R-:W-:Y:S02]  /*75ed0*/  LOP3.LUT R12, R12, 0xffff, RZ, 0xc0, !PT ;  /* 0x0000ffff0c0c7812 */ /* 0x000fe400078ec0ff */
[----:B------:R-:W-:Y:S01]  /*75ee0*/  LOP3.LUT R17, R17, 0xffff, RZ, 0xc0, !PT ;  /* 0x0000ffff11117812 */ /* 0x000fe200078ec0ff */
[----:B------:R-:W4:Y:S01]  /*75ef0*/  LDL.LU R40, [R1+0x524] ;  /* 0x0005240001287983 */ /* 0x000f220000300800 */
[----:B------:R-:W-:-:S02]  /*75f00*/  LOP3.LUT R13, R13, 0xffff, RZ, 0xc0, !PT ;  /* 0x0000ffff0d0d7812 */ /* 0x000fc400078ec0ff */
[----:B------:R-:W-:Y:S01]  /*75f10*/  PRMT R17, R12, 0x3340, R17 ;  /* 0x000033400c117816 */ /* 0x000fe20000000011 */
[----:B------:R-:W1:Y:S01]  /*75f20*/  LDS.128 R20, [R45] ;  /* 0x000000002d147984 */ /* 0x000e620000000c00 */
[----:B------:R-:W-:Y:S02]  /*75f30*/  SHF.R.U32.HI R12, RZ, 0x8, R29 ;  /* 0x00000008ff0c7819 */ /* 0x000fe4000001161d */
[--C-:B------:R-:W-:Y:S02]  /*75f40*/  PRMT R13, R13, 0x3340, R0.reuse ;  /* 0x000033400d0d7816 */ /* 0x100fe40000000000 */
[----:B------:R-:W-:Y:S02]  /*75f50*/  LOP3.LUT R12, R12, 0xffff, RZ, 0xc0, !PT ;  /* 0x0000ffff0c0c7812 */ /* 0x000fe400078ec0ff */
[----:B------:R-:W-:Y:S02]  /*75f60*/  PRMT R13, R16, 0x5410, R13 ;  /* 0x00005410100d7816 */ /* 0x000fe4000000000d */
[----:B------:R-:W-:-:S02]  /*75f70*/  PRMT R12, R12, 0x3340, R0 ;  /* 0x000033400c0c7816 */ /* 0x000fc40000000000 */
[----:B------:R-:W-:Y:S02]  /*75f80*/  PRMT R10, R15, 0x5410, R10 ;  /* 0x000054100f0a7816 */ /* 0x000fe4000000000a */
[----:B------:R-:W-:Y:S02]  /*75f90*/  PRMT R15, R17, 0x5410, R12 ;  /* 0x00005410110f7816 */ /* 0x000fe4000000000c */
[----:B---3--:R-:W-:Y:S02]  /*75fa0*/  SHF.R.S32.HI R9, RZ, 0x1f, R41 ;  /* 0x0000001fff097819 */ /* 0x008fe40000011429 */
[----:B0-----:R-:W-:-:S05]  /*75fb0*/  IADD3 R18, P3, R41, R0, RZ ;  /* 0x0000000029127210 */ /* 0x001fca0007f7e0ff */
        /* <DEDUP_REMOVED lines=8> */
[----:B------:R-:W3:Y:S01]  /*76040*/  LDL.LU R36, [R1+0x528] ;  /* 0x0005280001247983 */ /* 0x000ee20000300800 */
[----:B0-----:R-:W-:-:S03]  /*76050*/  IADD3 R16, P3, R41, R6, RZ ;  /* 0x0000000629107210 */ /* 0x001fc60007f7e0ff */
[----:B------:R-:W3:Y:S02]  /*76060*/  LDL.LU R41, [R1+0x52c] ;  /* 0x00052c0001297983 */ /* 0x000ee40000300800 */
[----:B------:R-:W-:-:S05]  /*76070*/  IMAD.X R17, R9, 0x1, R8, P3 ;  /* 0x0000000109117824 */ /* 0x000fca00018e0608 */
[----:B------:R-:W-:Y:S04]  /*76080*/  STL.64 [R1+0x7b0], R16 ;  /* 0x0007b01001007387 */ /* 0x000fe80000100a00 */
[----:B------:R-:W3:Y:S01]  /*76090*/  LDL.LU R46, [R1+0x1158] ;  /* 0x00115800012e7983 */ /* 0x000ee20000300800 */
[----:B------:R-:W-:-:S03]  /*760a0*/  SHF.R.U32.HI R11, RZ, 0x8, R28 ;  /* 0x00000008ff0b7819 */ /* 0x000fc6000001161c */
[----:B------:R-:W3:Y:S01]  /*760b0*/  LDL.LU R19, [R1+0xf80] ;  /* 0x000f800001137983 */ /* 0x000ee20000300800 */
[----:B------:R-:W-:-:S03]  /*760c0*/  LOP3.LUT R11, R11, 0xffff, RZ, 0xc0, !PT ;  /* 0x0000ffff0b0b7812 */ /* 0x000fc600078ec0ff */
[----:B------:R-:W3:Y:S01]  /*760d0*/  LDL.LU R27, [R1+0xf84] ;  /* 0x000f8400011b7983 */ /* 0x000ee20000300800 */
[----:B------:R-:W-:-:S03]  /*760e0*/  PRMT R11, R11, 0x3340, R0 ;  /* 0x000033400b0b7816 */ /* 0x000fc60000000000 */
[----:B-1----:R0:W-:Y:S04]  /*760f0*/  STL.64 [R1+0xe0], R20 ;  /* 0x0000e01401007387 */ /* 0x0021e80000100a00 */
[----:B------:R-:W-:Y:S01]  /*76100*/  STL.64 [R1+0xe8], R22 ;  /* 0x0000e81601007387 */ /* 0x000fe20000100a00 */
[----:B------:R-:W-:Y:S02]  /*76110*/  PRMT R11, R14, 0x5410, R11 ;  /* 0x000054100e0b7816 */ /* 0x000fe4000000000b */
[----:B------:R-:W-:Y:S01]  /*76120*/  PRMT R14, R10, 0x5210, R34 ;  /* 0x000052100a0e7816 */ /* 0x000fe20000000022 */
[----:B0-----:R-:W3:Y:S04]  /*76130*/  LDL.LU R21, [R1+0xf88] ;  /* 0x000f880001157983 */ /* 0x001ee80000300800 */
[----:B------:R-:W3:Y:S04]  /*76140*/  LDL.LU R28, [R1+0xf8c] ;  /* 0x000f8c00011c7983 */ /* 0x000ee80000300800 */
[----:B------:R-:W3:Y:S04]  /*76150*/  LDL.LU R26, [R1+0xdc0] ;  /* 0x000dc000011a7983 */ /* 0x000ee80000300800 */
[----:B------:R-:W3:Y:S04]  /*76160*/  LDL.LU R20, [R1+0xdc4] ;  /* 0x000dc40001147983 */ /* 0x000ee80000300800 */
[----:B------:R-:W3:Y:S04]  /*76170*/  LDL.LU R60, [R1+0xdc8] ;  /* 0x000dc800013c7983 */ /* 0x000ee80000300800 */
[----:B------:R-:W3:Y:S04]  /*76180*/  LDL.LU R59, [R1+0xdcc] ;  /* 0x000dcc00013b7983 */ /* 0x000ee80000300800 */
[----:B------:R-:W3:Y:S01]  /*76190*/  LDL.LU R58, [R1+0xc00] ;  /* 0x000c0000013a7983 */ /* 0x000ee20000300800 */
[----:B------:R-:W-:-:S03]  /*761a0*/  PRMT R12, R11, 0x5210, R32 ;  /* 0x000052100b0c7816 */ /* 0x000fc60000000020 */
[----:B------:R-:W3:Y:S04]  /*761b0*/  LDL.LU R56, [R1+0xc04] ;  /* 0x000c040001387983 */ /* 0x000ee80000300800 */
[----:B------:R-:W3:Y:S04]  /*761c0*/  LDL.LU R55, [R1+0xc08] ;  /* 0x000c080001377983 */ /* 0x000ee80000300800 */
[----:B------:R-:W3:Y:S04]  /*761d0*/  LDL.LU R54, [R1+0xc0c] ;  /* 0x000c0c0001367983 */ /* 0x000ee80000300800 */
[----:B------:R-:W3:Y:S04]  /*761e0*/  LDL.LU R57, [R1+0x115c] ;  /* 0x00115c0001397983 */ /* 0x000ee80000300800 */
[----:B------:R-:W3:Y:S04]  /*761f0*/  LDL.LU R53, [R1+0xa30] ;  /* 0x000a300001357983 */ /* 0x000ee80000300800 */
[----:B------:R-:W3:Y:S04]  /*76200*/  LDL.LU R52, [R1+0xa34] ;  /* 0x000a340001347983 */ /* 0x000ee80000300800 */
[----:B------:R-:W3:Y:S01]  /*76210*/  LDL.LU R51, [R1+0xa38] ;  /* 0x000a380001337983 */ /* 0x000ee20000300800 */
        /* <DEDUP_REMOVED lines=10> */
[----:B------:R-:W2:Y:S01]  /*762c0*/  LDL.LU R43, [R1+0x694] ;  /* 0x00069400012b7983 */ /* 0x000ea20000300800 */
[----:B0-----:R-:W-:-:S02]  /*762d0*/  IADD3 R10, P3, R61, R3, RZ ;  /* 0x000000033d0a7210 */ /* 0x001fc40007f7e0ff */
[----:B----4-:R-:W-:Y:S01]  /*762e0*/  F2FP.SATFINITE.E5M2.F32.PACK_AB_MERGE_C R25, R40, R37, RZ ;  /* 0x000000252819723e */ /* 0x010fe200048060ff */
[----:B------:R-:W4:Y:S02]  /*762f0*/  LDL.LU R38, [R1+0x698] ;  /* 0x0006980001267983 */ /* 0x000f240000300800 */
[----:B------:R-:W-:Y:S02]  /*76300*/  IMAD.X R11, R9, 0x1, R4, P3 ;  /* 0x00000001090b7824 */ /* 0x000fe400018e0604 */
[----:B------:R-:W4:Y:S04]  /*76310*/  LDL.LU R39, [R1+0x69c] ;  /* 0x00069c0001277983 */ /* 0x000f280000300800 */
[----:B------:R-:W4:Y:S04]  /*76320*/  LDL.LU R37, [R1+0x240] ;  /* 0x0002400001257983 */ /* 0x000f280000300800 */
[----:B------:R-:W4:Y:S01]  /*76330*/  LDL.LU R40, [R1+0x244] ;  /* 0x0002440001287983 */ /* 0x000f220000300800 */
[----:B------:R-:W-:-:S02]  /*76340*/  PRMT R13, R13, 0x5210, R31 ;  /* 0x000052100d0d7816 */ /* 0x000fc4000000001f */
[----:B------:R-:W-:Y:S01]  /*76350*/  PRMT R15, R15, 0x5210, R33 ;  /* 0x000052100f0f7816 */ /* 0x000fe20000000021 */
[----:B------:R-:W-:-:S04]  /*76360*/  NOP ;  /* 0x0000000000007918 */ /* 0x000fc80000000000 */
[----:B------:R-:W-:Y:S01]  /*76370*/  STSM.16.M88.4 [R45], R12 ;  /* 0x0000000c2d007844 */ /* 0x000fe20000000200 */
[----:B------:R-:W-:Y:S02]  /*76380*/  LOP3.LUT R25, R25, 0xffff, RZ, 0xc0, !PT ;  /* 0x0000ffff19197812 */ /* 0x000fe400078ec0ff */
[----:B---3--:R-:W-:Y:S02]  /*76390*/  F2FP.SATFINITE.E5M2.F32.PACK_AB_MERGE_C R24, R41, R36, RZ ;  /* 0x000000242918723e */ /* 0x008fe400048060ff */
[----:B------:R-:W3:Y:S04]  /*763a0*/  LDL.LU R36, [R1+0x248] ;  /* 0x0002480001247983 */ /* 0x000ee80000300800 */
[----:B------:R-:W3:Y:S04]  /*763b0*/  LDL.LU R41, [R1+0x24c] ;  /* 0x00024c0001297983 */ /* 0x000ee80000300800 */
        /* <DEDUP_REMOVED lines=21> */
[----:B------:R-:W-:Y:S02]  /*76510*/  SHF.R.S32.HI R9, RZ, 0x1f, R57 ;  /* 0x0000001fff097819 */ /* 0x000fe40000011439 */
[----:B------:R-:W-:Y:S02]  /*76520*/  IADD3 R26, P3, R57, R0, RZ ;  /* 0x00000000391a7210 */ /* 0x000fe40007f7e0ff */
[----:B------:R-:W-:Y:S02]  /*76530*/  F2FP.SATFINITE.E5M2.F32.PACK_AB_MERGE_C R17, R52, R53, RZ ;  /* 0x000000353411723e */ /* 0x000fe400048060ff */
[----:B------:R-:W-:Y:S01]  /*76540*/  F2FP.SATFINITE.E5M2.F32.PACK_AB_MERGE_C R23, R27, R19, RZ ;  /* 0x000000131b17723e */ /* 0x000fe200048060ff */
[----:B------:R-:W-:Y:S01]  /*76550*/  IMAD.X R27, R9, 0x1, R2, P3 ;  /* 0x00000001091b7824 */ /* 0x000fe200018e0602 */
[----:B------:R-:W-:Y:S01]  /*76560*/  LOP3.LUT R17, R17, 0xffff, RZ, 0xc0, !PT ;  /* 0x0000ffff11117812 */ /* 0x000fe200078ec0ff */
[----:B------:R-:W-:Y:S01]  /*76570*/  STL.64 [R1+0x728], R12 ;  /* 0x0007280c01007387 */ /* 0x000fe20000100a00 */
[----:B------:R-:W-:-:S02]  /*76580*/  LOP3.LUT R21, R21, 0xffff, RZ, 0xc0, !PT ;  /* 0x0000ffff15157812 */ /* 0x000fc400078ec0ff */
[----:B------:R-:W-:Y:S01]  /*76590*/  F2FP.SATFINITE.E5M2.F32.PACK_AB_MERGE_C R20, R59, R60, RZ ;  /* 0x0000003c3b14723e */ /* 0x000fe200048060ff */
[----:B------:R0:W-:Y:S01]  /*765a0*/  STL.64 [R1+0x720], R26 ;  /* 0x0007201a01007387 */ /* 0x0001e20000100a00 */
[----:B------:R-:W-:-:S03]  /*765b0*/  LOP3.LUT R24, R24, 0xffff, RZ, 0xc0, !PT ;  /* 0x0000ffff18187812 */ /* 0x000fc600078ec0ff */
[----:B------:R-:W-:Y:S01]  /*765c0*/  STL [R1+0xc28], R25 ;  /* 0x000c281901007387 */ /* 0x000fe20000100800 */
[----:B------:R-:W-:-:S03]  /*765d0*/  F2FP.SATFINITE.E5M2.F32.PACK_AB_MERGE_C R19, R56, R58, RZ ;  /* 0x0000003a3813723e */ /* 0x000fc600048060ff */
[----:B------:R1:W-:Y:S04]  /*765e0*/  STL [R1+0xc38], R17 ;  /* 0x000c381101007387 */ /* 0x0003e80000100800 */
[----:B------:R1:W-:Y:S01]  /*765f0*/  STL [R1+0xc24], R21 ;  /* 0x000c241501007387 */ /* 0x0003e20000100800 */
[----:B------:R-:W-:-:S03]  /*76600*/  LOP3.LUT R23, R23, 0xffff, RZ, 0xc0, !PT ;  /* 0x0000ffff17177812 */ /* 0x000fc600078ec0ff */
[----:B------:R1:W-:Y:S01]  /*76610*/  STL [R1+0xc34], R24 ;  /* 0x000c341801007387 */ /* 0x0003e20000100800 */
[----:B------:R-:W-:Y:S02]  /*76620*/  LOP3.LUT R19, R19, 0xffff, RZ, 0xc0, !PT ;  /* 0x0000ffff13137812 */ /* 0x000fe400078ec0ff */
[----:B--2---:R-:W-:-:S04]  /*76630*/  F2FP.SATFINITE.E5M2.F32.PACK_AB_MERGE_C R10, R50, R51, RZ ;  /* 0x00000033320a723e */ /* 0x004fc800048060ff */
[----:B0-----:R-:W-:Y:S02]  /*76640*/  LOP3.LUT R26, R10, 0xffff, RZ, 0xc0, !PT ;  /* 0x0000ffff0a1a7812 */ /* 0x001fe400078ec0ff */
[----:B------:R-:W-:Y:S02]  /*76650*/  PRMT R10, R17, 0x3340, R0 ;  /* 0x00003340110a7816 */ /* 0x000fe40000000000 */
[----:B-1----:R-:W-:Y:S02]  /*76660*/  PRMT R17, R25, 0x3340, R21 ;  /* 0x0000334019117816 */ /* 0x002fe40000000015 */
[----:B------:R-:W-:Y:S02]  /*76670*/  F2FP.SATFINITE.E5M2.F32.PACK_AB_MERGE_C R16, R49, R48, RZ ;  /* 0x000000303110723e */ /* 0x000fe400048060ff */
[----:B------:R-:W-:Y:S01]  /*76680*/  LOP3.LUT R21, R20, 0xffff, RZ, 0xc0, !PT ;  /* 0x0000ffff14157812 */ /* 0x000fe200078ec0ff */
[----:B------:R-:W-:Y:S01]  /*76690*/  STL [R1+0xc44], R26 ;  /* 0x000c441a01007387 */ /* 0x000fe20000100800 */
[----:B------:R-:W-:-:S02]  /*766a0*/  PRMT R20, R17, 0x5410, R10 ;  /* 0x0000541011147816 */ /* 0x000fc4000000000a */
[----:B------:R-:W-:Y:S01]  /*766b0*/  F2FP.SATFINITE.E5M2.F32.PACK_AB_MERGE_C R15, R47, R35, RZ ;  /* 0x000000232f0f723e */ /* 0x000fe200048060ff */
[----:B------:R0:W-:Y:S01]  /*766c0*/  STL [R1+0xc2c], R21 ;  /* 0x000c2c1501007387 */ /* 0x0001e20000100800 */
[----:B------:R-:W-:Y:S02]  /*766d0*/  LOP3.LUT R16, R16, 0xffff, RZ, 0xc0, !PT ;  /* 0x0000ffff10107812 */ /* 0x000fe400078ec0ff */
[----:B------:R-:W-:Y:S01]  /*766e0*/  PRMT R17, R24, 0x3340, R21 ;  /* 0x0000334018117816 */ /* 0x000fe20000000015 */
[----:B------:R-:W-:Y:S01]  /*766f0*/  STL [R1+0xc3c], R23 ;  /* 0x000c3c1701007387 */ /* 0x000fe20000100800 */
[----:B------:R-:W-:Y:S02]  /*76700*/  LOP3.LUT R24, R15, 0xffff, RZ, 0xc0, !PT ;  /* 0x0000ffff0f187812 */ /* 0x000fe400078ec0ff */
[----:B0-----:R-:W-:Y:S01]  /*76710*/  LOP3.LUT R21, R22, 0xffff, RZ, 0xc0, !PT ;  /* 0x0000ffff16157812 */ /* 0x001fe200078ec0ff */
[----:B------:R0:W-:Y:S01]  /*76720*/  STL [R1+0xc4c], R16 ;  /* 0x000c4c1001007387 */ /* 0x0001e20000100800 */
[----:B------:R-:W-:-:S03]  /*76730*/  F2FP.SATFINITE.E5M2.F32.PACK_AB_MERGE_C R14, R43, R44, RZ ;  /* 0x0000002c2b0e723e */ /* 0x000fc600048060ff */
[----:B------:R-:W-:Y:S04]  /*76740*/  STL [R1+0xc30], R19 ;  /* 0x000c301301007387 */ /* 0x000fe80000100800 */
[----:B------:R-:W-:Y:S04]  /*76750*/  STL [R1+0xc48], R21 ;  /* 0x000c481501007387 */ /* 0x000fe80000100800 */
[----:B------:R-:W-:Y:S04]  /*76760*/  STL [R1+0xc50], R24 ;  /* 0x000c501801007387 */ /* 0x000fe80000100800 */
[----:B------:R-:W2:Y:S04]  /*76770*/  LDL.LU R44, [R1+0x590] ;  /* 0x00059000012c7983 */ /* 0x000ea80000300800 */
[----:B------:R-:W2:Y:S01]  /*76780*/  LDL.LU R43, [R1+0x594] ;  /* 0x00059400012b7983 */ /* 0x000ea20000300800 */
[----:B----4-:R-:W-:-:S02]  /*76790*/  F2FP.SATFINITE.E5M2.F32.PACK_AB_MERGE_C R13, R39, R38, RZ ;  /* 0x00000026270d723e */ /* 0x010fc400048060ff */
[----:B------:R-:W-:Y:S01]  /*767a0*/  F2FP.SATFINITE.E5M2.F32.PACK_AB_MERGE_C R12, R40, R37, RZ ;  /* 0x00000025280c723e */ /* 0x000fe200048060ff */
[----:B------:R-:W4:Y:S04]  /*767b0*/  LDL.LU R38, [R1+0x598] ;  /* 0x0005980001267983 */ /* 0x000f280000300800 */
[----:B------:R-:W4:Y:S04]  /*767c0*/  LDL.LU R39, [R1+0x59c] ;  /* 0x00059c0001277983 */ /* 0x000f280000300800 */
[----:B------:R-:W4:Y:S01]  /*767d0*/  LDL.LU R40, [R1+0x580] ;  /* 0x0005800001287983 */ /* 0x000f220000300800 */
[----:B------:R-:W-:-:S02]  /*767e0*/  PRMT R10, R26, 0x3340, R0 ;  /* 0x000033401a0a7816 */ /* 0x000fc40000000000 */
[----:B------:R-:W-:Y:S02]  /*767f0*/  F2FP.SATFINITE.E5M2.F32.PACK_AB_MERGE_C R18, R54, R55, RZ ;  /* 0x000000373612723e */ /* 0x000fe400048060ff */
[----:B------:R-:W-:Y:S02]  /*76800*/  PRMT R17, R17, 0x5410, R10 ;  /* 0x0000541011117816 */ /* 0x000fe4000000000a */
[----:B------:R-:W-:Y:S02]  /*76810*/  PRMT R10, R16, 0x3340, R0 ;  /* 0x00003340100a7816 */ /* 0x000fe40000000000 */
[----:B------:R-:W-:Y:S02]  /*76820*/  PRMT R15, R23, 0x3340, R19 ;  /* 0x00003340170f7816 */ /* 0x000fe40000000013 */
[----:B------:R-:W-:Y:S02]  /*76830*/  LOP3.LUT R56, R18, 0xffff, RZ, 0xc0, !PT ;  /* 0x0000ffff12387812 */ /* 0x000fe400078ec0ff */
[----:B------:R-:W-:-:S02]  /*76840*/  PRMT R15, R15, 0x5410, R10 ;  /* 0x000054100f0f7816 */ /* 0x000fc4000000000a */
[----:B0-----:R-:W-:Y:S02]  /*76850*/  PRMT R16, R21, 0x3340, R56 ;  /* 0x0000334015107816 */ /* 0x001fe40000000038 */
[----:B------:R-:W-:Y:S02]  /*76860*/  PRMT R10, R24, 0x3340, R0 ;  /* 0x00003340180a7816 */ /* 0x000fe40000000000 */
[----:B------:R-:W-:Y:S02]  /*76870*/  LOP3.LUT R54, R13, 0xffff, RZ, 0xc0, !PT ;  /* 0x0000ffff0d367812 */ /* 0x000fe400078ec0ff */
[----:B------:R-:W-:Y:S02]  /*76880*/  PRMT R10, R16, 0x5410, R10 ;  /* 0x00005410100a7816 */ /* 0x000fe4000000000a */
[----:B------:R-:W-:Y:S01]  /*76890*/  PRMT R13, R17, 0x4210, R54 ;  /* 0x00004210110d7816 */ /* 0x000fe20000000036 */
[----:B------:R-:W-:Y:S01]  /*768a0*/  NOP ;  /* 0x0000000000007918 */ /* 0x000fe20000000000 */
[----:B------:R-:W0:Y:S01]  /*768b0*/  LDS.128 R16, [R45] ;  /* 0x000000002d107984 */ /* 0x000e220000000c00 */
[----:B---3--:R-:W-:-:S03]  /*768c0*/  F2FP.SATFINITE.E5M2.F32.PACK_AB_MERGE_C R11, R41, R36, RZ ;  /* 0x00000024290b723e */ /* 0x008fc600048060ff */
[----:B------:R-:W3:Y:S04]  /*768d0*/  LDL.LU R36, [R1+0x584] ;  /* 0x0005840001247983 */ /* 0x000ee80000300800 */
[----:B------:R-:W3:Y:S04]  /*768e0*/  LDL.LU R51, [R1+0x588] ;  /* 0x0005880001337983 */ /* 0x000ee80000300800 */
[----:B------:R-:W3:Y:S04]  /*768f0*/  LDL.LU R50, [R1+0x58c] ;  /* 0x00058c0001327983 */ /* 0x000ee80000300800 */
[----:B------:R-:W3:Y:S04]  /*76900*/  LDL.LU R35, [R1+0x570] ;  /* 0x0005700001237983 */ /* 0x000ee80000300800 */
[----:B------:R-:W3:Y:S04]  /*76910*/  LDL.LU R47, [R1+0x574] ;  /* 0x00057400012f7983 */ /* 0x000ee80000300800 */
[----:B------:R-:W3:Y:S04]  /*76920*/  LDL.LU R46, [R1+0x578] ;  /* 0x00057800012e7983 */ /* 0x000ee80000300800 */
[----:B------:R-:W3:Y:S01]  /*76930*/  LDL.LU R37, [R1+0x57c] ;  /* 0x00057c0001257983 */ /* 0x000ee20000300800 */
[----:B------:R-:W-:-:S02]  /*76940*/  LOP3.LUT R55, R14, 0xffff, RZ, 0xc0, !PT ;  /* 0x0000ffff0e377812 */ /* 0x000fc400078ec0ff */
[----:B------:R-:W-:Y:S01]  /*76950*/  LOP3.LUT R52, R12, 0xffff, RZ, 0xc0, !PT ;  /* 0x0000ffff0c347812 */ /* 0x000fe200078ec0ff */
[----:B------:R-:W3:Y:S01]  /*76960*/  LDL.LU R41, [R1+0x1160] ;  /* 0x0011600001297983 */ /* 0x000ee20000300800 */
[----:B------:R-:W-:-:S03]  /*76970*/  LOP3.LUT R53, R11, 0xffff, RZ, 0xc0, !PT ;  /* 0x0000ffff0b357812 */ /* 0x000fc600078ec0ff */
[----:B------:R-:W-:Y:S04]  /*76980*/  STL [R1+0x2b38], R56 ;  /* 0x002b383801007387 */ /* 0x000fe80000100800 */
[----:B------:R-:W-:Y:S04]  /*76990*/  STL [R1+0x2ad8], R55 ;  /* 0x002ad83701007387 */ /* 0x000fe80000100800 */
[----:B------:R-:W-:Y:S01]  /*769a0*/  STL [R1+0x2adc], R54 ;  /* 0x002adc3601007387 */ /* 0x000fe20000100800 */
[----:B------:R-:W-:-:S03]  /*769b0*/  PRMT R14, R15, 0x4210, R52 ;  /* 0x000042100f0e7816 */ /* 0x000fc60000000034 */
[----:B------:R-:W-:Y:S01]  /*769c0*/  STL [R1+0x2ae0], R52 ;  /* 0x002ae03401007387 */ /* 0x000fe20000100800 */
[----:B------:R-:W-:-:S03]  /*769d0*/  PRMT R15, R10, 0x4210, R53 ;  /* 0x000042100a0f7816 */ /* 0x000fc60000000035 */
[----:B------:R-:W-:Y:S01]  /*769e0*/  STL [R1+0x2ae4], R53 ;  /* 0x002ae43501007387 */ /* 0x000fe20000100800 */
[----:B------:R-:W-:Y:S01]  /*769f0*/  PRMT R12, R20, 0x4210, R55 ;  /* 0x00004210140c7816 */ /* 0x000fe20000000037 */
[----:B------:R-:W-:Y:S02]  /*76a00*/  NOP ;  /* 0x0000000000007918 */ /* 0x000fe40000000000 */
[----:B0-----:R-:W-:Y:S04]  /*76a10*/  STL.64 [R1+0xd0], R16 ;  /* 0x0000d01001007387 */ /* 0x001fe80000100a00 */
[----:B------:R-:W-:Y:S04]  /*76a20*/  STL.64 [R1+0xd8], R18 ;  /* 0x0000d81201007387 */ /* 0x000fe80000100a00 */
[----:B------:R-:W3:Y:S04]  /*76a30*/  LDL.LU R48, [R1+0x560] ;  /* 0x0005600001307983 */ /* 0x000ee80000300800 */
[----:B------:R-:W3:Y:S04]  /*76a40*/  LDL.LU R49, [R1+0x564] ;  /* 0x0005640001317983 */ /* 0x000ee80000300800 */
[----:B------:R0:W-:Y:S01]  /*76a50*/  STSM.16.M88.4 [R45], R12 ;  /* 0x0000000c2d007844 */ /* 0x0001e20000000200 */
[----:B--2---:R-:W-:-:S05]  /*76a60*/  F2FP.SATFINITE.E5M2.F32.PACK_AB_MERGE_C R10, R43, R44, RZ ;  /* 0x0000002c2b0a723e */ /* 0x004fca00048060ff */
[----:B------:R1:W-:Y:S04]  /*76a70*/  STL [R1+0xc20], R10 ;  /* 0x000c200a01007387 */ /* 0x0003e80000100800 */
[----:B0-----:R-:W2:Y:S04]  /*76a80*/  LDL.LU R45, [R1+0x568] ;  /* 0x00056800012d7983 */ /* 0x001ea80000300800 */
[----:B------:R-:W2:Y:S01]  /*76a90*/  LDL.LU R44, [R1+0x56c] ;  /* 0x00056c00012c7983 */ /* 0x000ea20000300800 */
[----:B-1----:R-:W-:-:S05]  /*76aa0*/  IADD3 R10, P3, R57, R3, RZ ;  /* 0x00000003390a7210 */ /* 0x002fca0007f7e0ff */
[----:B------:R-:W-:-:S05]  /*76ab0*/  IMAD.X R11, R9, 0x1, R4, P3 ;  /* 0x00000001090b7824 */ /* 0x000fca00018e0604 */
[----:B------:R4:W-:Y:S04]  /*76ac0*/  STL.64 [R1+0x710], R10 ;  /* 0x0007100a01007387 */ /* 0x0009e80000100a00 */
[----:B------:R-:W2:Y:S01]  /*76ad0*/  LDL.LU R43, [R1+0x5b0] ;  /* 0x0005b000012b7983 */ /* 0x000ea20000300800 */
[----:B----4-:R-:W-:-:S05]  /*76ae0*/  F2FP.SATFINITE.E5M2.F32.PACK_AB_MERGE_C R11, R39, R38, RZ ;  /* 0x00000026270b723e */ /* 0x010fca00048060ff */
[----:B------:R-:W-:Y:S04]  /*76af0*/  STL [R1+0xc1c], R11 ;  /* 0x000c1c0b01007387 */ /* 0x000fe80000100800 */
[----:B------:R-:W4:Y:S01]  /*76b00*/  LDL.LU R38, [R1+0x5b4] ;  /* 0x0005b40001267983 */ /* 0x000f220000300800 */
[----:B---3--:R-:W-:-:S05]  /*76b10*/  F2FP.SATFINITE.E5M2.F32.PACK_AB_MERGE_C R10, R36, R40, RZ ;  /* 0x00000028240a723e */ /* 0x008fca00048060ff */
[----:B------:R0:W-:Y:S04]  /*76b20*/  STL [R1+0xc18], R10 ;  /* 0x000c180a01007387 */ /* 0x0001e80000100800 */
[----:B------:R-:W3:Y:S04]  /*76b30*/  LDL.LU R39, [R1+0x5b8] ;  /* 0x0005b80001277983 */ /* 0x000ee80000300800 */
[----:B------:R-:W3:Y:S01]  /*76b40*/  LDL.LU R36, [R1+0x5bc] ;  /* 0x0005bc0001247983 */ /* 0x000ee20000300800 */
[----:B0-----:R-:W-:-:S03]  /*76b50*/  IADD3 R10, P3, R57, R5, RZ ;  /* 0x00000005390a7210 */ /* 0x001fc60007f7e0ff */
[----:B------:R-:W3:Y:S02]  /*76b60*/  LDL.LU R40, [R1+0x1164] ;  /* 0x0011640001287983 */ /* 0x000ee40000300800 */
[----:B------:R-:W-:-:S05]  /*76b70*/  IMAD.X R11, R9, 0x1, R7, P3 ;  /* 0x00000001090b7824 */ /* 0x000fca00018e0607 */
[----:B------:R0:W-:Y:S02]  /*76b80*/  STL.64 [R1+0x6f8], R10 ;  /* 0x0006f80a01007387 */ /* 0x0001e40000100a00 */
[----:B0-----:R-:W-:-:S05]  /*76b90*/  IADD3 R10, P3, R57, R6, RZ ;  /* 0x00000006390a7210 */ /* 0x001fca0007f7e0ff */
[----:B------:R-:W-:Y:S01]  /*76ba0*/  IMAD.X R11, R9, 0x1, R8, P3 ;  /* 0x00000001090b7824 */ /* 0x000fe200018e0608 */
[----:B------:R-:W-:-:S04]  /*76bb0*/  F2FP.SATFINITE.E5M2.F32.PACK_AB_MERGE_C R9, R37, R46, RZ ;  /* 0x0000002e2509723e */ /* 0x000fc800048060ff */
[----:B------:R0:W-:Y:S02]  /*76bc0*/  STL.64 [R1+0x6f0], R10 ;  /* 0x0006f00a01007387 */ /* 0x0001e40000100a00 */
[----:B0-----:R-:W-:Y:S02]  /*76bd0*/  F2FP.SATFINITE.E5M2.F32.PACK_AB_MERGE_C R11, R50, R51, RZ ;  /* 0x00000033320b723e */ /* 0x001fe400048060ff */
[----:B------:R-:W-:-:S03]  /*76be0*/  F2FP.SATFINITE.E5M2.F32.PACK_AB_MERGE_C R10, R47, R35, RZ ;  /* 0x000000232f0a723e */ /* 0x000fc600048060ff */
[----:B------:R-:W-:Y:S04]  /*76bf0*/  STL [R1+0xc14], R11 ;  /* 0x000c140b01007387 */ /* 0x000fe80000100800 */
[----:B------:R-:W-:Y:S04]  /*76c00*/  STL [R1+0xc10], R10 ;  /* 0x000c100a01007387 */ /* 0x000fe80000100800 */
        /* <DEDUP_REMOVED lines=11> */
[----:B0-----:R-:W-:-:S02]  /*76cc0*/  SHF.R.S32.HI R9, RZ, 0x1f, R41 ;  /* 0x0000001fff097819 */ /* 0x001fc40000011429 */
[----:B------:R-:W-:-:S05]  /*76cd0*/  IADD3 R10, P3, R41, R0, RZ ;  /* 0x00000000290a7210 */ /* 0x000fca0007f7e0ff */
[----:B------:R-:W-:-:S05]  /*76ce0*/  IMAD.X R11, R9, 0x1, R2, P3 ;  /* 0x00000001090b7824 */ /* 0x000fca00018e0602 */
[----:B------:R0:W-:Y:S04]  /*76cf0*/  STL.64 [R1+0x6e0], R10 ;  /* 0x0006e00a01007387 */ /* 0x0001e80000100a00 */
[----:B------:R-:W3:Y:S01]  /*76d00*/  LDL.LU R50, [R1+0x618] ;  /* 0x0006180001327983 */ /* 0x000ee20000300800 */
[----:B0-----:R-:W-:-:S05]  /*76d10*/  F2FP.SATFINITE.E5M2.F32.PACK_AB_MERGE_C R11, R49, R48, RZ ;  /* 0x00000030310b723e */ /* 0x001fca00048060ff */
[----:B------:R-:W-:Y:S04]  /*76d20*/  STL [R1+0xc08], R11 ;  /* 0x000c080b01007387 */ /* 0x000fe80000100800 */
[----:B------:R-:W3:Y:S01]  /*76d30*/  LDL.LU R48, [R1+0x61c] ;  /* 0x00061c0001307983 */ /* 0x000ee20000300800 */
[----:B--2---:R-:W-:-:S05]  /*76d40*/  F2FP.SATFINITE.E5M2.F32.PACK_AB_MERGE_C R10, R44, R45, RZ ;  /* 0x0000002d2c0a723e */ /* 0x004fca00048060ff */
[----:B------:R0:W-:Y:S04]  /*76d50*/  STL [R1+0xc04], R10 ;  /* 0x000c040a01007387 */ /* 0x0001e80000100800 */
[----:B------:R-:W2:Y:S04]  /*76d60*/  LDL.LU R49, [R1+0x600] ;  /* 0x0006000001317983 */ /* 0x000ea80000300800 */
[----:B------:R-:W2:Y:S01]  /*76d70*/  LDL.LU R45, [R1+0x604] ;  /* 0x00060400012d7983 */ /* 0x000ea20000300800 */
[----:B0-----:R-:W-:-:S05]  /*76d80*/  IADD3 R10, P3, R41, R3, RZ ;  /* 0x00000003290a7210 */ /* 0x001fca0007f7e0ff */
[----:B------:R-:W-:-:S05]  /*76d90*/  IMAD.X R11, R9, 0x1, R4, P3 ;  /* 0x00000001090b7824 */ /* 0x000fca00018e0604 */
[----:B------:R0:W-:Y:S01]  /*76da0*/  STL.64 [R1+0x718], R10 ;  /* 0x0007180a01007387 */ /* 0x0001e20000100a00 */
[----:B----4-:R-:W-:Y:S02]  /*76db0*/  F2FP.SATFINITE.E5M2.F32.PACK_AB_MERGE_C R13, R38, R43, RZ ;  /* 0x0000002b260d723e */ /* 0x010fe400048060ff */
[----:B0-----:R-:W-:-:S03]  /*76dc0*/  IADD3 R10, P3, R41, R5, RZ ;  /* 0x00000005290a7210 */ /* 0x001fc60007f7e0ff */
[----:B------:R-:W-:Y:S02]  /*76dd0*/  STL [R1+0xa5c], R13 ;  /* 0x000a5c0d01007387 */ /* 0x000fe40000100800 */
[----:B------:R-:W-:Y:S01]  /*76de0*/  IMAD.X R11, R9, 0x1, R7, P3 ;  /* 0x00000001090b7824 */ /* 0x000fe200018e0607 */
[----:B---3--:R-:W-:-:S05]  /*76df0*/  F2FP.SATFINITE.E5M2.F32.PACK_AB_MERGE_C R12, R36, R39, RZ ;  /* 0x00000027240c723e */ /* 0x008fca00048060ff */
[----:B------:R-:W-:Y:S04]  /*76e00*/  STL [R1+0xa68], R12 ;  /* 0x000a680c01007387 */ /* 0x000fe80000100800 */
[----:B------:R0:W-:Y:S04]  /*76e10*/  STL.64 [R1+0x708], R10 ;  /* 0x0007080a01007387 */ /* 0x0001e80000100a00 */
[----:B------:R-:W3:Y:S04]  /*76e20*/  LDL.LU R36, [R1+0x1168] ;  /* 0x0011680001247983 */ /* 0x000ee80000300800 */
[----:B------:R-:W4:Y:S01]  /*76e30*/  LDL.LU R51, [R1+0x608] ;  /* 0x0006080001337983 */ /* 0x000f220000300800 */
[----:B0-----:R-:W-:-:S03]  /*76e40*/  IADD3 R10, P3, R41, R6, RZ ;  /* 0x00000006290a7210 */ /* 0x001fc60007f7e0ff */
[----:B------:R-:W4:Y:S02]  /*76e50*/  LDL.LU R44, [R1+0x60c] ;  /* 0x00060c00012c7983 */ /* 0x000f240000300800 */
[----:B------:R-:W-:Y:S02]  /*76e60*/  IMAD.X R11, R9, 0x1, R8, P3 ;  /* 0x00000001090b7824 */ /* 0x000fe400018e0608 */
[----:B------:R-:W3:Y:S04]  /*76e70*/  LDL.LU R43, [R1+0xf70] ;  /* 0x000f7000012b7983 */ /* 0x000ee80000300800 */
[----:B------:R0:W-:Y:S04]  /*76e80*/  STL.64 [R1+0x700], R10 ;  /* 0x0007000a01007387 */ /* 0x0001e80000100a00 */
[----:B------:R-:W3:Y:S04]  /*76e90*/  LDL.LU R38, [R1+0xf74] ;  /* 0x000f740001267983 */ /* 0x000ee80000300800 */
[----:B------:R-:W3:Y:S04]  /*76ea0*/  LDL.LU R39, [R1+0xf78] ;  /* 0x000f780001277983 */ /* 0x000ee80000300800 */
[----:B------:R-:W3:Y:S01]  /*76eb0*/  LDL.LU R41, [R1+0xf7c] ;  /* 0x000f7c0001297983 */ /* 0x000ee20000300800 */
[----:B------:R-:W-:-:S02]  /*76ec0*/  F2FP.SATFINITE.E5M2.F32.PACK_AB_MERGE_C R9, R61, R26, RZ ;  /* 0x0000001a3d09723e */ /* 0x000fc400048060ff */
[----:B0-----:R-:W-:-:S03]  /*76ed0*/  F2FP.SATFINITE.E5M2.F32.PACK_AB_MERGE_C R10, R59, R60, RZ ;  /* 0x0000003c3b0a723e */ /* 0x001fc600048060ff */
[----:B------:R0:W-:Y:S04]  /*76ee0*/  STL [R1+0xa40], R9 ;  /* 0x000a400901007387 */ /* 0x0001e80000100800 */
[----:B------:R1:W-:Y:S01]  /*76ef0*/  STL [R1+0xa3c], R10 ;  /* 0x000a3c0a01007387 */ /* 0x0003e20000100800 */
[----:B0-----:R-:W-:Y:S02]  /*76f00*/  SHF.R.S32.HI R9, RZ, 0x1f, R40 ;  /* 0x0000001fff097819 */ /* 0x001fe40000011428 */
[----:B-1----:R-:W-:Y:S02]  /*76f10*/  IADD3 R10, P3, R40, R0, RZ ;  /* 0x00000000280a7210 */ /* 0x002fe40007f7e0ff */
[----:B------:R-:W-:-:S03]  /*76f20*/  F2FP.SATFINITE.E5M2.F32.PACK_AB_MERGE_C R12, R57, R58, RZ ;  /* 0x0000003a390c723e */ /* 0x000fc600048060ff */
[----:B------:R-:W-:Y:S02]  /*76f30*/  IMAD.X R11, R9, 0x1, R2, P3 ;  /* 0x00000001090b7824 */ /* 0x000fe400018e0602 */
[----:B------:R-:W-:Y:S04]  /*76f40*/  STL [R1+0x878], R12 ;  /* 0x0008780c01007387 */ /* 0x000fe80000100800 */
[----:B------:R0:W-:Y:S02]  /*76f50*/  STL.64 [R1+0x6e8], R10 ;  /* 0x0006e80a01007387 */ /* 0x0001e40000100a00 */
[----:B0-----:R-:W-:Y:S02]  /*76f60*/  F2FP.SATFINITE.E5M2.F32.PACK_AB_MERGE_C R11, R47, R35, RZ ;  /* 0x000000232f0b723e */ /* 0x001fe400048060ff */
[----:B------:R-:W3:Y:S01]  /*76f70*/  LDL.LU R35, [R1+0xf60] ;  /* 0x000f600001237983 */ /* 0x000ee20000300800 */
[----:B------:R-:W-:-:S03]  /*76f80*/  F2FP.SATFINITE.E5M2.F32.PACK_AB_MERGE_C R10, R37, R46, RZ ;  /* 0x0000002e250a723e */ /* 0x000fc600048060ff */
[----:B------:R-:W-:Y:S04]  /*76f90*/  STL [R1+0x874], R11 ;  /* 0x0008740b01007387 */ /* 0x000fe80000100800 */
[----:B------:R-:W3:Y:S04]  /*76fa0*/  LDL.LU R47, [R1+0xf64] ;  /* 0x000f6400012f7983 */ /* 0x000ee80000300800 */
[----:B------:R0:W-:Y:S04]  /*76fb0*/  STL [R1+0xc8], R10 ;  /* 0x0000c80a01007387 */ /* 0x0001e80000100800 */
[----:B------:R-:W3:Y:S04]  /*76fc0*/  LDL.LU R46, [R1+0xf68] ;  /* 0x000f6800012e7983 */ /* 0x000ee80000300800 */
[----:B------:R-:W3:Y:S01]  /*76fd0*/  LDL.LU R37, [R1+0xf6c] ;  /* 0x000f6c0001257983 */ /* 0x000ee20000300800 */
[----:B0-----:R-:W-:-:S05]  /*76fe0*/  IADD3 R10, P3, R40, R3, RZ ;  /* 0x00000003280a7210 */ /* 0x001fca0007f7e0ff */
[----:B------:R-:W-:-:S05]  /*76ff0*/  IMAD.X R11, R9, 0x1, R4, P3 ;  /* 0x00000001090b7824 */ /* 0x000fca00018e0604 */
[----:B------:R0:W-:Y:S01]  /*77000*/  STL.64 [R1+0x6d8], R10 ;  /* 0x0006d80a01007387 */ /* 0x0001e20000100a00 */
[----:B------:R-:W-:Y:S02]  /*77010*/  F2FP.SATFINITE.E5M2.F32.PACK_AB_MERGE_C R12, R48, R50, RZ ;  /* 0x00000032300c723e */ /* 0x000fe400048060ff */
[----:B0-----:R-:W-:-:S03]  /*77020*/  IADD3 R10, P3, R40, R5, RZ ;  /* 0x00000005280a7210 */ /* 0x001fc60007f7e0ff */
[----:B------:R-:W-:Y:S02]  /*77030*/  STL [R1+0x8c], R12 ;  /* 0x00008c0c01007387 */ /* 0x000fe40000100800 */
[----:B------:R-:W-:-:S05]  /*77040*/  IMAD.X R11, R9, 0x1, R7, P3 ;  /* 0x00000001090b7824 */ /* 0x000fca00018e0607 */
[----:B------:R0:W-:Y:S04]  /*77050*/  STL.64 [R1+0x6d0], R10 ;  /* 0x0006d00a01007387 */ /* 0x0001e80000100a00 */
[----:B------:R-:W3:Y:S04]  /*77060*/  LDL.LU R50, [R1+0xf50] ;  /* 0x000f500001327983 */ /* 0x000ee80000300800 */
[----:B------:R-:W3:Y:S01]  /*77070*/  LDL.LU R48, [R1+0xf54] ;  /* 0x000f540001307983 */ /* 0x000ee20000300800 */
[----:B0-----:R-:W-:Y:S02]  /*77080*/  IADD3 R10, P3, R40, R6, RZ ;  /* 0x00000006280a7210 */ /* 0x001fe40007f7e0ff */
[----:B--2---:R-:W-:-:S02]  /*77090*/  F2FP.SATFINITE.E5M2.F32.PACK_AB_MERGE_C R45, R45, R49, RZ ;  /* 0x000000312d2d723e */ /* 0x004fc400048060ff */
[----:B------:R-:W2:Y:S04]  /*770a0*/  LDL.LU R49, [R1+0xf58] ;  /* 0x000f580001317983 */ /* 0x000ea80000300800 */
[----:B------:R-:W2:Y:S01]  /*770b0*/  LDL.LU R40, [R1+0xf5c] ;  /* 0x000f5c0001287983 */ /* 0x000ea20000300800 */
[----:B------:R-:W-:-:S03]  /*770c0*/  IMAD.X R11, R9, 0x1, R8, P3 ;  /* 0x00000001090b7824 */ /* 0x000fc600018e0608 */
[----:B------:R-:W2:Y:S01]  /*770d0*/  LDL.LU R58, [R1+0x116c] ;  /* 0x00116c00013a7983 */ /* 0x000ea20000300800 */
[----:B----4-:R-:W-:-:S05]  /*770e0*/  F2FP.SATFINITE.E5M2.F32.PACK_AB_MERGE_C R44, R44, R51, RZ ;  /* 0x000000332c2c723e */ /* 0x010fca00048060ff */
[----:B------:R-:W-:Y:S04]  /*770f0*/  STL.64 [R1+0x2b78], R44 ;  /* 0x002b782c01007387 */ /* 0x000fe80000100a00 */
[----:B------:R-:W-:Y:S01]  /*77100*/  STL.64 [R1+0x6c8], R10 ;  /* 0x0006c80a01007387 */ /* 0x000fe20000100a00 */
[----:B---3--:R-:W-:-:S05]  /*77110*/  F2FP.SATFINITE.E5M2.F32.PACK_AB_MERGE_C R54, R38, R43, RZ ;  /* 0x0000002b2636723e */ /* 0x008fca00048060ff */
[----:B------:R-:W-:Y:S01]  /*77120*/  STL [R1+0x2b40], R54 ;  /* 0x002b403601007387 */ /* 0x000fe20000100800 */
[----:B------:R-:W-:-:S03]  /*77130*/  F2FP.SATFINITE.E5M2.F32.PACK_AB_MERGE_C R9, R41, R39, RZ ;  /* 0x000000272909723e */ /* 0x000fc600048060ff */
[----:B------:R-:W3:Y:S04]  /*77140*/  LDL.LU R27, [R1+0xf40] ;  /* 0x000f4000011b7983 */ /* 0x000ee80000300800 */
[----:B------:R0:W-:Y:S04]  /*77150*/  STL [R1+0xc00], R9 ;  /* 0x000c000901007387 */ /* 0x0001e80000100800 */
[----:B------:R-:W3:Y:S04]  /*77160*/  LDL.LU R28, [R1+0xf44] ;  /* 0x000f4400011c7983 */ /* 0x000ee80000300800 */
[----:B------:R-:W4:Y:S04]  /*77170*/  LDL.LU R26, [R1+0xf48] ;  /* 0x000f4800011a7983 */ /* 0x000f280000300800 */
[----:B------:R-:W4:Y:S04]  /*77180*/  LDL.LU R61, [R1+0xf4c] ;  /* 0x000f4c00013d7983 */ /* 0x000f280000300800 */
[----:B------:R-:W4:Y:S04]  /*77190*/  LDL.LU R43, [R1+0xf30] ;  /* 0x000f3000012b7983 */ /* 0x000f280000300800 */
[----:B------:R-:W4:Y:S01]  /*771a0*/  LDL.LU R38, [R1+0xf34] ;  /* 0x000f340001267983 */ /* 0x000f220000300800 */
[----:B0-----:R-:W-:-:S02]  /*771b0*/  SHF.R.S32.HI R9, RZ, 0x1f, R36 ;  /* 0x0000001fff097819 */ /* 0x001fc40000011424 */
[----:B------:R-:W-:Y:S01]  /*771c0*/  IADD3 R10, P3, R36, R0, RZ ;  /* 0x00000000240a7210 */ /* 0x000fe20007f7e0ff */
[----:B------:R-:W-:Y:S01]  /*771d0*/  IMAD.MOV.U32 R41, RZ, RZ, R42 ;  /* 0x000000ffff297224 */ /* 0x000fe200078e002a */
[----:B------:R-:W4:Y:S03]  /*771e0*/  LDL.LU R39, [R1+0xf38] ;  /* 0x000f380001277983 */ /* 0x000f260000300800 */
[----:B------:R-:W-:Y:S01]  /*771f0*/  IMAD.X R11, R9, 0x1, R2, P3 ;  /* 0x00000001090b7824 */ /* 0x000fe200018e0602 */
[----:B------:R-:W4:Y:S04]  /*77200*/  LDL.LU R42, [R1+0xf3c] ;  /* 0x000f3c00012a7983 */ /* 0x000f280000300800 */
[----:B------:R0:W-:Y:S04]  /*77210*/  STL.64 [R1+0x6c0], R10 ;  /* 0x0006c00a01007387 */ /* 0x0001e80000100a00 */
[----:B------:R-:W4:Y:S01]  /*77220*/  LDL.LU R60, [R1+0xf20] ;  /* 0x000f2000013c7983 */ /* 0x000f220000300800 */
[----:B0-----:R-:W-:-:S05]  /*77230*/  F2FP.SATFINITE.E5M2.F32.PACK_AB_MERGE_C R11, R47, R35, RZ ;  /* 0x000000232f0b723e */ /* 0x001fca00048060ff */
[----:B------:R-:W-:Y:S04]  /*77240*/  STL [R1+0xa64], R11 ;  /* 0x000a640b01007387 */ /* 0x000fe80000100800 */
[----:B------:R-:W4:Y:S01]  /*77250*/  LDL.LU R59, [R1+0xf24] ;  /* 0x000f2400013b7983 */ /* 0x000f220000300800 */
[----:B------:R-:W-:-:S05]  /*77260*/  F2FP.SATFINITE.E5M2.F32.PACK_AB_MERGE_C R10, R37, R46, RZ ;  /* 0x0000002e250a723e */ /* 0x000fca00048060ff */
[----:B------:R0:W-:Y:S04]  /*77270*/  STL [R1+0xa60], R10 ;  /* 0x000a600a01007387 */ /* 0x0001e80000100800 */
[----:B------:R-:W4:Y:S04]  /*77280*/  LDL.LU R57, [R1+0xf28] ;  /* 0x000f280001397983 */ /* 0x000f280000300800 */
[----:B------:R-:W4:Y:S04]  /*77290*/  LDL.LU R35, [R1+0xf2c] ;  /* 0x000f2c0001237983 */ /* 0x000f280000300800 */
[----:B------:R-:W4:Y:S04]  /*772a0*/  LDL.LU R47, [R1+0x1130] ;  /* 0x00113000012f7983 */ /* 0x000f280000300800 */
[----:B------:R-:W4:Y:S01]  /*772b0*/  LDL.LU R46, [R1+0x1134] ;  /* 0x00113400012e7983 */ /* 0x000f220000300800 */
[----:B0-----:R-:W-:-:S03]  /*772c0*/  IADD3 R10, P3, R36, R3, RZ ;  /* 0x00000003240a7210 */ /* 0x001fc60007f7e0ff */
[----:B------:R-:W4:Y:S02]  /*772d0*/  LDL.LU R37, [R1+0x1170] ;  /* 0x0011700001257983 */ /* 0x000f240000300800 */
[----:B------:R-:W-:-:S05]  /*772e0*/  IMAD.X R11, R9, 0x1, R4, P3 ;  /* 0x00000001090b7824 */ /* 0x000fca00018e0604 */
[----:B------:R0:W-:Y:S02]  /*772f0*/  STL.64 [R1+0x6b8], R10 ;  /* 0x0006b80a01007387 */ /* 0x0001e40000100a00 */
[----:B0-----:R-:W-:Y:S02]  /*77300*/  IADD3 R10, P3, R36, R5, RZ ;  /* 0x00000005240a7210 */ /* 0x001fe40007f7e0ff */
[----:B------:R-:W-:-:S03]  /*77310*/  F2FP.SATFINITE.E5M2.F32.PACK_AB_MERGE_C R13, R48, R50, RZ ;  /* 0x00000032300d723e */ /* 0x000fc600048060ff */
[----:B------:R-:W-:Y:S02]  /*77320*/  IMAD.X R11, R9, 0x1, R7, P3 ;  /* 0x00000001090b7824 */ /* 0x000fe400018e0607 */
[----:B------:R-:W-:Y:S01]  /*77330*/  STL [R1+0xa58], R13 ;  /* 0x000a580d01007387 */ /* 0x000fe20000100800 */
[----:B--2---:R-:W-:-:S05]  /*77340*/  F2FP.SATFINITE.E5M2.F32.PACK_AB_MERGE_C R12, R40, R49, RZ ;  /* 0x00000031280c723e */ /* 0x004fca00048060ff */
[----:B------:R-:W-:Y:S04]  /*77350*/  STL [R1+0xa54], R12 ;  /* 0x000a540c01007387 */ /* 0x000fe80000100800 */
[----:B------:R0:W-:Y:S04]  /*77360*/  STL.64 [R1+0x6b0], R10 ;  /* 0x0006b00a01007387 */ /* 0x0001e80000100a00 */
[----:B------:R-:W2:Y:S04]  /*77370*/  LDL.LU R51, [R1+0x1138] ;  /* 0x0011380001337983 */ /* 0x000ea80000300800 */
[----:B------:R-:W2:Y:S04]  /*77380*/  LDL.LU R50, [R1+0x113c] ;  /* 0x00113c0001327983 */ /* 0x000ea80000300800 */
[----:B------:R-:W2:Y:S04]  /*77390*/  LDL.LU R48, [R1+0x1120] ;  /* 0x0011200001307983 */ /* 0x000ea80000300800 */
[----:B------:R-:W2:Y:S01]  /*773a0*/  LDL.LU R49, [R1+0x1124] ;  /* 0x0011240001317983 */ /* 0x000ea20000300800 */
[----:B0-----:R-:W-:-:S03]  /*773b0*/  IADD3 R10, P3, R36, R6, RZ ;  /* 0x00000006240a7210 */ /* 0x001fc60007f7e0ff */
[----:B------:R-:W2:Y:S04]  /*773c0*/  LDL.LU R40, [R1+0x1128] ;  /* 0x0011280001287983 */ /* 0x000ea80000300800 */
[----:B------:R-:W2:Y:S01]  /*773d0*/  LDL.LU R36, [R1+0x112c] ;  /* 0x00112c0001247983 */ /* 0x000ea20000300800 */
[----:B------:R-:W-:-:S05]  /*773e0*/  IMAD.X R11, R9, 0x1, R8, P3 ;  /* 0x00000001090b7824 */ /* 0x000fca00018e0608 */
[----:B------:R3:W-:Y:S02]  /*773f0*/  STL.64 [R1+0x6a8], R10 ;  /* 0x0006a80a01007387 */ /* 0x0007e40000100a00 */
[----:B---3--:R-:W-:Y:S02]  /*77400*/  F2FP.SATFINITE.E5M2.F32.PACK_AB_MERGE_C R11, R28, R27, RZ ;  /* 0x0000001b1c0b723e */ /* 0x008fe400048060ff */
[----:B----4-:R-:W-:-:S03]  /*77410*/  F2FP.SATFINITE.E5M2.F32.PACK_AB_MERGE_C R9, R61, R26, RZ ;  /* 0x0000001a3d09723e */ /* 0x010fc600048060ff */
[----:B------:R-:W-:Y:S01]  /*77420*/  STL [R1+0xa4c], R11 ;  /* 0x000a4c0b01007387 */ /* 0x000fe20000100800 */
[----:B------:R-:W-:-:S03]  /*77430*/  F2FP.SATFINITE.E5M2.F32.PACK_AB_MERGE_C R10, R38, R43, RZ ;  /* 0x0000002b260a723e */ /* 0x000fc600048060ff */
[----:B------:R0:W-:Y:S04]  /*77440*/  STL [R1+0xa50], R9 ;  /* 0x000a500901007387 */ /* 0x0001e80000100800 */
[----:B------:R1:W-:Y:S01]  /*77450*/  STL [R1+0xa38], R10 ;  /* 0x000a380a01007387 */ /* 0x0003e20000100800 */
[----:B0-----:R-:W-:Y:S02]  /*77460*/  SHF.R.S32.HI R9, RZ, 0x1f, R58 ;  /* 0x0000001fff097819 */ /* 0x001fe4000001143a */
[----:B-1----:R-:W-:-:S05]  /*77470*/  IADD3 R10, P3, R58, R0, RZ ;  /* 0x000000003a0a7210 */ /* 0x002fca0007f7e0ff */
[----:B------:R-:W-:-:S05]  /*77480*/  IMAD.X R11, R9, 0x1, R2, P3 ;  /* 0x00000001090b7824 */ /* 0x000fca00018e0602 */
[----:B------:R0:W-:Y:S04]  /*77490*/  STL.64 [R1+0x6a0], R10 ;  /* 0x0006a00a01007387 */ /* 0x0001e80000100a00 */
[----:B------:R-:W3:Y:S01]  /*774a0*/  LDL.LU R43, [R1+0xf10] ;  /* 0x000f1000012b7983 */ /* 0x000ee20000300800 */
[----:B0-----:R-:W-:-:S03]  /*774b0*/  F2FP.SATFINITE.E5M2.F32.PACK_AB_MERGE_C R10, R42, R39, RZ ;  /* 0x000000272a0a723e */ /* 0x001fc600048060ff */
[----:B------:R-:W3:Y:S04]  /*774c0*/  LDL.LU R42, [R1+0xf14] ;  /* 0x000f1400012a7983 */ /* 0x000ee80000300800 */
[----:B------:R0:W-:Y:S04]  /*774d0*/  STL [R1+0xa34], R10 ;  /* 0x000a340a01007387 */ /* 0x0001e80000100800 */
[----:B------:R-:W4:Y:S04]  /*774e0*/  LDL.LU R38, [R1+0xf18] ;  /* 0x000f180001267983 */ /* 0x000f280000300800 */
[----:B------:R-:W4:Y:S01]  /*774f0*/  LDL.LU R39, [R1+0xf1c] ;  /* 0x000f1c0001277983 */ /* 0x000f220000300800 */
[----:B0-----:R-:W-:-:S05]  /*77500*/  IADD3 R10, P3, R58, R3, RZ ;  /* 0x000000033a0a7210 */ /* 0x001fca0007f7e0ff */
[----:B------:R-:W-:Y:S01]  /*77510*/  IMAD.X R11, R9, 0x1, R4, P3 ;  /* 0x00000001090b7824 */ /* 0x000fe200018e0604 */
[----:B------:R-:W-:-:S05]  /*77520*/  F2FP.SATFINITE.E5M2.F32.PACK_AB_MERGE_C R12, R59, R60, RZ ;  /* 0x0000003c3b0c723e */ /* 0x000fca00048060ff */
[----:B------:R-:W-:Y:S04]  /*77530*/  STL [R1+0xcc], R12 ;  /* 0x0000cc0c01007387 */ /* 0x000fe80000100800 */
[----:B------:R0:W-:Y:S02]  /*77540*/  STL.64 [R1+0x698], R10 ;  /* 0x0006980a01007387 */ /* 0x0001e40000100a00 */
[----:B0-----:R-:W-:Y:S02]  /*77550*/  F2FP.SATFINITE.E5M2.F32.PACK_AB_MERGE_C R11, R35, R57, RZ ;  /* 0x00000039230b723e */ /* 0x001fe400048060ff */
[----:B------:R-:W4:Y:S01]  /*77560*/  LDL.LU R57, [R1+0xdb0] ;  /* 0x000db00001397983 */ /* 0x000f220000300800 */
[----:B------:R-:W-:-:S03]  /*77570*/  F2FP.SATFINITE.E5M2.F32.PACK_AB_MERGE_C R10, R46, R47, RZ ;  /* 0x0000002f2e0a723e */ /* 0x000fc600048060ff */
[----:B------:R-:W-:Y:S04]  /*77580*/  STL [R1+0x868], R11 ;  /* 0x0008680b01007387 */ /* 0x000fe80000100800 */
[----:B------:R-:W4:Y:S04]  /*77590*/  LDL.LU R35, [R1+0xdb4] ;  /* 0x000db40001237983 */ /* 0x000f280000300800 */
[----:B------:R0:W-:Y:S04]  /*775a0*/  STL [R1+0x6c], R10 ;  /* 0x00006c0a01007387 */ /* 0x0001e80000100800 */
[----:B------:R-:W4:Y:S04]  /*775b0*/  LDL.LU R47, [R1+0xdb8] ;  /* 0x000db800012f7983 */ /* 0x000f280000300800 */
[----:B------:R-:W4:Y:S01]  /*775c0*/  LDL.LU R46, [R1+0xdbc] ;  /* 0x000dbc00012e7983 */ /* 0x000f220000300800 */
[----:B0-----:R-:W-:-:S05]  /*775d0*/  IADD3 R10, P3, R58, R5, RZ ;  /* 0x000000053a0a7210 */ /* 0x001fca0007f7e0ff */
[----:B------:R-:W-:-:S05]  /*775e0*/  IMAD.X R11, R9, 0x1, R7, P3 ;  /* 0x00000001090b7824 */ /* 0x000fca00018e0607 */
[----:B------:R0:W-:Y:S02]  /*775f0*/  STL.64 [R1+0x690], R10 ;  /* 0x0006900a01007387 */ /* 0x0001e40000100a00 */
[----:B0-----:R-:W-:-:S05]  /*77600*/  IADD3 R10, P3, R58, R6, RZ ;  /* 0x000000063a0a7210 */ /* 0x001fca0007f7e0ff */
[----:B------:R-:W-:Y:S01]  /*77610*/  IMAD.X R11, R9, 0x1, R8, P3 ;  /* 0x00000001090b7824 */ /* 0x000fe200018e0608 */
[----:B--2---:R-:W-:-:S05]  /*77620*/  F2FP.SATFINITE.E5M2.F32.PACK_AB_MERGE_C R59, R50, R51, RZ ;  /* 0x00000033323b723e */ /* 0x004fca00048060ff */
[----:B------:R0:W-:Y:S01]  /*77630*/  STL [R1+0x2b74], R59 ;  /* 0x002b743b01007387 */ /* 0x0001e20000100800 */
[----:B------:R-:W-:-:S03]  /*77640*/  F2FP.SATFINITE.E5M2.F32.PACK_AB_MERGE_C R9, R49, R48, RZ ;  /* 0x000000303109723e */ /* 0x000fc600048060ff */
[----:B------:R1:W-:Y:S04]  /*77650*/  STL.64 [R1+0x618], R10 ;  /* 0x0006180a01007387 */ /* 0x0003e80000100a00 */
[----:B------:R-:W2:Y:S04]  /*77660*/  LDL.LU R28, [R1+0x1174] ;  /* 0x00117400011c7983 */ /* 0x000ea80000300800 */
[----:B------:R1:W-:Y:S01]  /*77670*/  STL [R1+0x58], R9 ;  /* 0x0000580901007387 */ /* 0x0003e20000100800 */
[----:B0-----:R-:W-:Y:S02]  /*77680*/  F2FP.SATFINITE.E5M2.F32.PACK_AB_MERGE_C R59, R36, R40, RZ ;  /* 0x00000028243b723e */ /* 0x001fe400048060ff */
[----:B-1----:R-:W-:-:S02]  /*77690*/  IADD3 R10, P3, R37, R0, RZ ;  /* 0x00000000250a7210 */ /* 0x002fc40007f7e0ff */
[----:B------:R-:W-:Y:S01]  /*776a0*/  SHF.R.S32.HI R9, RZ, 0x1f, R37 ;  /* 0x0000001fff097819 */ /* 0x000fe20000011425 */
[----:B------:R-:W-:Y:S04]  /*776b0*/  STL [R1+0x2b80], R59 ;  /* 0x002b803b01007387 */ /* 0x000fe80000100800 */
[----:B------:R-:W-:Y:S01]  /*776c0*/  IMAD.X R11, R9, 0x1, R2, P3 ;  /* 0x00000001090b7824 */ /* 0x000fe200018e0602 */
[----:B------:R-:W2:Y:S04]  /*776d0*/  LDL.LU R32, [R1+0xda0] ;  /* 0x000da00001207983 */ /* 0x000ea80000300800 */
[----:B------:R-:W2:Y:S01]  /*776e0*/  LDL.LU R58, [R1+0xda4] ;  /* 0x000da400013a7983 */ /* 0x000ea20000300800 */
[----:B------:R-:W-:-:S03]  /*776f0*/  IMAD.MOV.U32 R36, RZ, RZ, R41 ;  /* 0x000000ffff247224 */ /* 0x000fc600078e0029 */
[----:B------:R0:W-:Y:S04]  /*77700*/  STL.64 [R1+0x608], R10 ;  /* 0x0006080a01007387 */ /* 0x0001e80000100a00 */
[----:B------:R-:W2:Y:S04]  /*77710*/  LDL.LU R51, [R1+0xda8] ;  /* 0x000da80001337983 */ /* 0x000ea80000300800 */
[----:B------:R-:W2:Y:S04]  /*77720*/  LDL.LU R50, [R1+0xdac] ;  /* 0x000dac0001327983 */ /* 0x000ea80000300800 */
[----:B------:R-:W2:Y:S04]  /*77730*/  LDL.LU R40, [R1+0xd90] ;  /* 0x000d900001287983 */ /* 0x000ea80000300800 */
[----:B------:R-:W2:Y:S01]  /*77740*/  LDL.LU R41, [R1+0xd94] ;  /* 0x000d940001297983 */ /* 0x000ea20000300800 */
[----:B0-----:R-:W-:-:S05]  /*77750*/  IADD3 R10, P3, R37, R3, RZ ;  /* 0x00000003250a7210 */ /* 0x001fca0007f7e0ff */
[----:B------:R-:W-:Y:S01]  /*77760*/  IMAD.X R11, R9, 0x1, R4, P3 ;  /* 0x00000001090b7824 */ /* 0x000fe200018e0604 */
[----:B---3--:R-:W-:Y:S02]  /*77770*/  F2FP.SATFINITE.E5M2.F32.PACK_AB_MERGE_C R42, R42, R43, RZ ;  /* 0x0000002b2a2a723e */ /* 0x008fe400048060ff */
[----:B----4-:R-:W-:-:S05]  /*77780*/  F2FP.SATFINITE.E5M2.F32.PACK_AB_MERGE_C R43, R39, R38, RZ ;  /* 0x00000026272b723e */ /* 0x010fca00048060ff */
[----:B------:R-:W-:Y:S04]  /*77790*/  STL.64 [R1+0x2b88], R42 ;  /* 0x002b882a01007387 */ /* 0x000fe80000100a00 */
[----:B------:R-:W3:Y:S04]  /*777a0*/  LDL.LU R48, [R1+0xd98] ;  /* 0x000d980001307983 */ /* 0x000ee80000300800 */
[----:B------:R-:W3:Y:S04]  /*777b0*/  LDL.LU R49, [R1+0xd9c] ;  /* 0x000d9c0001317983 */ /* 0x000ee80000300800 */
[----:B------:R-:W4:Y:S04]  /*777c0*/  LDL.LU R38, [R1+0xd80] ;  /* 0x000d800001267983 */ /* 0x000f280000300800 */
[----:B------:R0:W-:Y:S04]  /*777d0*/  STL.64 [R1+0x5f8], R10 ;  /* 0x0005f80a01007387 */ /* 0x0001e80000100a00 */
[----:B------:R-:W4:Y:S01]  /*777e0*/  LDL.LU R39, [R1+0xd84] ;  /* 0x000d840001277983 */ /* 0x000f220000300800 */
[----:B0-----:R-:W-:-:S05]  /*777f0*/  IADD3 R10, P3, R37, R5, RZ ;  /* 0x00000005250a7210 */ /* 0x001fca0007f7e0ff */
[----:B------:R-:W-:Y:S01]  /*77800*/  IMAD.X R11, R9, 0x1, R7, P3 ;  /* 0x00000001090b7824 */ /* 0x000fe200018e0607 */
[----:B------:R-:W-:-:S05]  /*77810*/  F2FP.SATFINITE.E5M2.F32.PACK_AB_MERGE_C R54, R35, R57, RZ ;  /* 0x000000392336723e */ /* 0x000fca00048060ff */
[----:B------:R-:W-:Y:S01]  /*77820*/  STL [R1+0x2b48], R54 ;  /* 0x002b483601007387 */ /* 0x000fe20000100800 */
[----:B------:R-:W-:-:S05]  /*77830*/  F2FP.SATFINITE.E5M2.F32.PACK_AB_MERGE_C R55, R46, R47, RZ ;  /* 0x0000002f2e37723e */ /* 0x000fca00048060ff */
[----:B------:R-:W-:Y:S04]  /*77840*/  STL [R1+0x2b44], R55 ;  /* 0x002b443701007387 */ /* 0x000fe80000100800 */
[----:B------:R-:W4:Y:S04]  /*77850*/  LDL.LU R29, [R1+0xd88] ;  /* 0x000d8800011d7983 */ /* 0x000f280000300800 */
        /* <DEDUP_REMOVED lines=9> */
[----:B------:R-:W4:Y:S04]  /*778f0*/  LDL.LU R35, [R1+0xd64] ;  /* 0x000d640001237983 */ /* 0x000f280000300800 */
[----:B------:R-:W4:Y:S04]  /*77900*/  LDL.LU R47, [R1+0xd68] ;  /* 0x000d6800012f7983 */ /* 0x000f280000300800 */
[----:B------:R-:W4:Y:S01]  /*77910*/  LDL.LU R37, [R1+0xd6c] ;  /* 0x000d6c0001257983 */ /* 0x000f220000300800 */
[----:B------:R-:W-:-:S05]  /*77920*/  IMAD.X R11, R9, 0x1, R8, P3 ;  /* 0x00000001090b7824 */ /* 0x000fca00018e0608 */
[----:B------:R2:W-:Y:S02]  /*77930*/  STL.64 [R1+0x5c8], R10 ;  /* 0x0005c80a01007387 */ /* 0x0005e40000100a00 */
[----:B--2---:R-:W-:-:S05]  /*77940*/  F2FP.SATFINITE.E5M2.F32.PACK_AB_MERGE_C R10, R58, R32, RZ ;  /* 0x000000203a0a723e */ /* 0x004fca00048060ff */
[----:B------:R0:W-:Y:S01]  /*77950*/  STL [R1+0xa30], R10 ;  /* 0x000a300a01007387 */ /* 0x0001e20000100800 */
[----:B------:R-:W-:Y:S02]  /*77960*/  F2FP.SATFINITE.E5M2.F32.PACK_AB_MERGE_C R9, R50, R51, RZ ;  /* 0x000000333209723e */ /* 0x000fe400048060ff */
[----:B------:R-:W-:Y:S02]  /*77970*/  F2FP.SATFINITE.E5M2.F32.PACK_AB_MERGE_C R51, R41, R40, RZ ;  /* 0x000000282933723e */ /* 0x000fe400048060ff */
[----:B0-----:R-:W-:-:S03]  /*77980*/  IADD3 R10, P3, R28, R0, RZ ;  /* 0x000000001c0a7210 */ /* 0x001fc60007f7e0ff */
[----:B------:R-:W-:Y:S04]  /*77990*/  STL [R1+0x2b64], R51 ;  /* 0x002b643301007387 */ /* 0x000fe80000100800 */
[----:B------:R0:W-:Y:S04]  /*779a0*/  STL [R1+0x87c], R9 ;  /* 0x00087c0901007387 */ /* 0x0001e80000100800 */
[----:B------:R-:W2:Y:S04]  /*779b0*/  LDL.LU R58, [R1+0x1110] ;  /* 0x00111000013a7983 */ /* 0x000ea80000300800 */
[----:B------:R-:W2:Y:S01]  /*779c0*/  LDL.LU R41, [R1+0x1114] ;  /* 0x0011140001297983 */ /* 0x000ea20000300800 */
[----:B0-----:R-:W-:-:S03]  /*779d0*/  SHF.R.S32.HI R9, RZ, 0x1f, R28 ;  /* 0x0000001fff097819 */ /* 0x001fc6000001141c */
[----:B------:R-:W2:Y:S02]  /*779e0*/  LDL.LU R50, [R1+0x1118] ;  /* 0x0011180001327983 */ /* 0x000ea40000300800 */
[----:B------:R-:W-:-:S05]  /*779f0*/  IMAD.X R11, R9, 0x1, R2, P3 ;  /* 0x00000001090b7824 */ /* 0x000fca00018e0602 */
[----:B------:R3:W-:Y:S04]  /*77a00*/  STL.64 [R1+0x610], R10 ;  /* 0x0006100a01007387 */ /* 0x0007e80000100a00 */
[----:B------:R-:W2:Y:S01]  /*77a10*/  LDL.LU R40, [R1+0x111c] ;  /* 0x00111c0001287983 */ /* 0x000ea20000300800 */
[----:B---3--:R-:W-:-:S03]  /*77a20*/  F2FP.SATFINITE.E5M2.F32.PACK_AB_MERGE_C R11, R49, R48, RZ ;  /* 0x00000030310b723e */ /* 0x008fc600048060ff */
[----:B------:R-:W3:Y:S04]  /*77a30*/  LDL.LU R48, [R1+0x1100] ;  /* 0x0011000001307983 */ /* 0x000ee80000300800 */
[----:B------:R-:W-:Y:S01]  /*77a40*/  STL [R1+0x86c], R11 ;  /* 0x00086c0b01007387 */ /* 0x000fe20000100800 */
[----:B----4-:R-:W-:-:S03]  /*77a50*/  F2FP.SATFINITE.E5M2.F32.PACK_AB_MERGE_C R10, R39, R38, RZ ;  /* 0x00000026270a723e */ /* 0x010fc600048060ff */
[----:B------:R-:W3:Y:S04]  /*77a60*/  LDL.LU R39, [R1+0x1104] ;  /* 0x0011040001277983 */ /* 0x000ee80000300800 */
[----:B------:R0:W-:Y:S04]  /*77a70*/  STL [R1+0x864], R10 ;  /* 0x0008640a01007387 */ /* 0x0001e80000100800 */
[----:B------:R-:W4:Y:S04]  /*77a80*/  LDL.LU R49, [R1+0x1108] ;  /* 0x0011080001317983 */ /* 0x000f280000300800 */
[----:B------:R-:W4:Y:S01]  /*77a90*/  LDL.LU R38, [R1+0x110c] ;  /* 0x00110c0001267983 */ /* 0x000f220000300800 */
[----:B0-----:R-:W-:-:S05]  /*77aa0*/  IADD3 R10, P3, R28, R3, RZ ;  /* 0x000000031c0a7210 */ /* 0x001fca0007f7e0ff */
[----:B------:R-:W-:-:S05]  /*77ab0*/  IMAD.X R11, R9, 0x1, R4, P3 ;  /* 0x00000001090b7824 */ /* 0x000fca00018e0604 */
[----:B------:R0:W-:Y:S02]  /*77ac0*/  STL.64 [R1+0x600], R10 ;  /* 0x0006000a01007387 */ /* 0x0001e40000100a00 */
[----:B0-----:R-:W-:Y:S02]  /*77ad0*/  IADD3 R10, P3, R28, R5, RZ ;  /* 0x000000051c0a7210 */ /* 0x001fe40007f7e0ff */
[----:B------:R-:W-:-:S03]  /*77ae0*/  F2FP.SATFINITE.E5M2.F32.PACK_AB_MERGE_C R13, R30, R29, RZ ;  /* 0x0000001d1e0d723e */ /* 0x000fc600048060ff */
[----:B------:R-:W-:Y:S02]  /*77af0*/  IMAD.X R11, R9, 0x1, R7, P3 ;  /* 0x00000001090b7824 */ /* 0x000fe400018e0607 */
[----:B------:R-:W-:Y:S01]  /*77b00*/  STL [R1+0x860], R13 ;  /* 0x0008600d01007387 */ /* 0x000fe20000100800 */
[----:B------:R-:W-:-:S05]  /*77b10*/  F2FP.SATFINITE.E5M2.F32.PACK_AB_MERGE_C R12, R46, R27, RZ ;  /* 0x0000001b2e0c723e */ /* 0x000fca00048060ff */
[----:B------:R-:W-:Y:S04]  /*77b20*/  STL [R1+0x68], R12 ;  /* 0x0000680c01007387 */ /* 0x000fe80000100800 */
[----:B------:R-:W4:Y:S04]  /*77b30*/  LDL.LU R46, [R1+0x117c] ;  /* 0x00117c00012e7983 */ /* 0x000f280000300800 */
        /* <DEDUP_REMOVED lines=9> */
[----:B------:R-:W4:Y:S04]  /*77bd0*/  LDL.LU R29, [R1+0xd50] ;  /* 0x000d5000011d7983 */ /* 0x000f280000300800 */
[----:B------:R0:W-:Y:S04]  /*77be0*/  STL [R1+0x40], R9 ;  /* 0x0000400901007387 */ /* 0x0001e80000100800 */
[----:B------:R-:W4:Y:S01]  /*77bf0*/  LDL.LU R35, [R1+0xd54] ;  /* 0x000d540001237983 */ /* 0x000f220000300800 */
[----:B------:R-:W-:-:S03]  /*77c00*/  IMAD.MOV.U32 R47, RZ, RZ, R36 ;  /* 0x000000ffff2f7224 */ /* 0x000fc600078e0024 */
[----:B------:R-:W4:Y:S04]  /*77c10*/  LDL.LU R37, [R1+0xd58] ;  /* 0x000d580001257983 */ /* 0x000f280000300800 */
[----:B------:R-:W4:Y:S01]  /*77c20*/  LDL.LU R36, [R1+0xd5c] ;  /* 0x000d5c0001247983 */ /* 0x000f220000300800 */
[----:B0-----:R-:W-:-:S03]  /*77c30*/  SHF.R.S32.HI R9, RZ, 0x1f, R57 ;  /* 0x0000001fff097819 */ /* 0x001fc60000011439 */
[----:B------:R-:W4:Y:S01]  /*77c40*/  LDL.LU R30, [R1+0xbf0] ;  /* 0x000bf000011e7983 */ /* 0x000f220000300800 */
[----:B------:R-:W-:-:S03]  /*77c50*/  IADD3 R10, P3, R57, R0, RZ ;  /* 0x00000000390a7210 */ /* 0x000fc60007f7e0ff */
[----:B------:R-:W4:Y:S02]  /*77c60*/  LDL.LU R27, [R1+0xbf4] ;  /* 0x000bf400011b7983 */ /* 0x000f240000300800 */
[----:B------:R-:W-:Y:S01]  /*77c70*/  IMAD.X R11, R9, 0x1, R2, P3 ;  /* 0x00000001090b7824 */ /* 0x000fe200018e0602 */
[----:B--2---:R-:W-:-:S05]  /*77c80*/  F2FP.SATFINITE.E5M2.F32.PACK_AB_MERGE_C R41, R41, R58, RZ ;  /* 0x0000003a2929723e */ /* 0x004fca00048060ff */
[----:B------:R-:W-:Y:S04]  /*77c90*/  STL [R1+0x2b90], R41 ;  /* 0x002b902901007387 */ /* 0x000fe80000100800 */
[----:B------:R0:W-:Y:S01]  /*77ca0*/  STL.64 [R1+0x5c0], R10 ;  /* 0x0005c00a01007387 */ /* 0x0001e20000100a00 */
[----:B------:R-:W-:-:S05]  /*77cb0*/  F2FP.SATFINITE.E5M2.F32.PACK_AB_MERGE_C R40, R40, R50, RZ ;  /* 0x000000322828723e */ /* 0x000fca00048060ff */
[----:B------:R-:W-:Y:S04]  /*77cc0*/  STL [R1+0x2b94], R40 ;  /* 0x002b942801007387 */ /* 0x000fe80000100800 */
[----:B------:R-:W2:Y:S04]  /*77cd0*/  LDL.LU R28, [R1+0xbf8] ;  /* 0x000bf800011c7983 */ /* 0x000ea80000300800 */
[----:B------:R-:W2:Y:S01]  /*77ce0*/  LDL.LU R61, [R1+0xbfc] ;  /* 0x000bfc00013d7983 */ /* 0x000ea20000300800 */
[----:B0-----:R-:W-:-:S05]  /*77cf0*/  IADD3 R10, P3, R57, R3, RZ ;  /* 0x00000003390a7210 */ /* 0x001fca0007f7e0ff */
[----:B------:R-:W-:-:S05]  /*77d00*/  IMAD.X R11, R9, 0x1, R4, P3 ;  /* 0x00000001090b7824 */ /* 0x000fca00018e0604 */
[----:B------:R0:W-:Y:S04]  /*77d10*/  STL.64 [R1+0x5b8], R10 ;  /* 0x0005b80a01007387 */ /* 0x0001e80000100a00 */
[----:B------:R-:W2:Y:S01]  /*77d20*/  LDL.LU R58, [R1+0xbe0] ;  /* 0x000be000013a7983 */ /* 0x000ea20000300800 */
[----:B0-----:R-:W-:-:S05]  /*77d30*/  IADD3 R10, P3, R57, R5, RZ ;  /* 0x00000005390a7210 */ /* 0x001fca0007f7e0ff */
[----:B------:R-:W-:Y:S01]  /*77d40*/  IMAD.X R11, R9, 0x1, R7, P3 ;  /* 0x00000001090b7824 */ /* 0x000fe200018e0607 */
[----:B---3--:R-:W-:Y:S02]  /*77d50*/  F2FP.SATFINITE.E5M2.F32.PACK_AB_MERGE_C R39, R39, R48, RZ ;  /* 0x000000302727723e */ /* 0x008fe400048060ff */
[----:B------:R-:W3:Y:S01]  /*77d60*/  LDL.LU R48, [R1+0xbe4] ;  /* 0x000be40001307983 */ /* 0x000ee20000300800 */
[----:B----4-:R-:W-:-:S05]  /*77d70*/  F2FP.SATFINITE.E5M2.F32.PACK_AB_MERGE_C R38, R38, R49, RZ ;  /* 0x000000312626723e */ /* 0x010fca00048060ff */
[----:B------:R-:W-:Y:S04]  /*77d80*/  STL.64 [R1+0x2b98], R38 ;  /* 0x002b982601007387 */ /* 0x000fe80000100a00 */
[----:B------:R-:W4:Y:S04]  /*77d90*/  LDL.LU R26, [R1+0xbe8] ;  /* 0x000be800011a7983 */ /* 0x000f280000300800 */
[----:B------:R-:W4:Y:S04]  /*77da0*/  LDL.LU R60, [R1+0xbec] ;  /* 0x000bec00013c7983 */ /* 0x000f280000300800 */
[----:B------:R-:W4:Y:S04]  /*77db0*/  LDL.LU R50, [R1+0xbd0] ;  /* 0x000bd00001327983 */ /* 0x000f280000300800 */
[----:B------:R0:W-:Y:S04]  /*77dc0*/  STL.64 [R1+0x5b0], R10 ;  /* 0x0005b00a01007387 */ /* 0x0001e80000100a00 */
[----:B------:R-:W4:Y:S01]  /*77dd0*/  LDL.LU R49, [R1+0xbd4] ;  /* 0x000bd40001317983 */ /* 0x000f220000300800 */
[----:B0-----:R-:W-:-:S03]  /*77de0*/  IADD3 R10, P3, R57, R6, RZ ;  /* 0x00000006390a7210 */ /* 0x001fc60007f7e0ff */
[----:B------:R-:W4:Y:S02]  /*77df0*/  LDL.LU R57, [R1+0x1180] ;  /* 0x0011800001397983 */ /* 0x000f240000300800 */
[----:B------:R-:W-:-:S05]  /*77e00*/  IMAD.X R11, R9, 0x1, R8, P3 ;  /* 0x00000001090b7824 */ /* 0x000fca00018e0608 */
[----:B------:R0:W-:Y:S01]  /*77e10*/  STL.64 [R1+0x5a8], R10 ;  /* 0x0005a80a01007387 */ /* 0x0001e20000100a00 */
[----:B------:R-:W-:Y:S02]  /*77e20*/  SHF.R.S32.HI R9, RZ, 0x1f, R46 ;  /* 0x0000001fff097819 */ /* 0x000fe4000001142e */
[----:B0-----:R-:W-:-:S05]  /*77e30*/  IADD3 R10, P3, R46, R0, RZ ;  /* 0x000000002e0a7210 */ /* 0x001fca0007f7e0ff */
[----:B------:R-:W-:Y:S01]  /*77e40*/  IMAD.X R11, R9, 0x1, R2, P3 ;  /* 0x00000001090b7824 */ /* 0x000fe200018e0602 */
[----:B------:R-:W-:-:S05]  /*77e50*/  F2FP.SATFINITE.E5M2.F32.PACK_AB_MERGE_C R35, R35, R29, RZ ;  /* 0x0000001d2323723e */ /* 0x000fca00048060ff */
[----:B------:R-:W-:Y:S01]  /*77e60*/  STL [R1+0x2ba0], R35 ;  /* 0x002ba02301007387 */ /* 0x000fe20000100800 */
[----:B------:R-:W-:-:S03]  /*77e70*/  F2FP.SATFINITE.E5M2.F32.PACK_AB_MERGE_C R34, R36, R37, RZ ;  /* 0x000000252422723e */ /* 0x000fc600048060ff */
[----:B------:R-:W4:Y:S04]  /*77e80*/  LDL.LU R37, [R1+0xbd8] ;  /* 0x000bd80001257983 */ /* 0x000f280000300800 */
[----:B------:R-:W4:Y:S01]  /*77e90*/  LDL.LU R36, [R1+0xbdc] ;  /* 0x000bdc0001247983 */ /* 0x000f220000300800 */
[----:B------:R-:W-:-:S03]  /*77ea0*/  F2FP.SATFINITE.E5M2.F32.PACK_AB_MERGE_C R52, R27, R30, RZ ;  /* 0x0000001e1b34723e */ /* 0x000fc600048060ff */
[----:B------:R-:W-:Y:S04]  /*77eb0*/  STL [R1+0x2ba4], R34 ;  /* 0x002ba42201007387 */ /* 0x000fe80000100800 */
[----:B------:R-:W-:Y:S04]  /*77ec0*/  STL [R1+0x2b4c], R52 ;  /* 0x002b4c3401007387 */ /* 0x000fe80000100800 */
[----:B------:R-:W4:Y:S04]  /*77ed0*/  LDL.LU R25, [R1+0xbc0] ;  /* 0x000bc00001197983 */ /* 0x000f280000300800 */
[----:B------:R-:W4:Y:S04]  /*77ee0*/  LDL.LU R31, [R1+0xbc4] ;  /* 0x000bc400011f7983 */ /* 0x000f280000300800 */
[----:B------:R-:W4:Y:S04]  /*77ef0*/  LDL.LU R32, [R1+0xbc8] ;  /* 0x000bc80001207983 */ /* 0x000f280000300800 */
[----:B------:R3:W-:Y:S04]  /*77f00*/  STL.64 [R1+0x5a0], R10 ;  /* 0x0005a00a01007387 */ /* 0x0007e80000100a00 */
[----:B------:R-:W4:Y:S01]  /*77f10*/  LDL.LU R30, [R1+0xbcc] ;  /* 0x000bcc00011e7983 */ /* 0x000f220000300800 */
[----:B--2---:R-:W-:-:S03]  /*77f20*/  F2FP.SATFINITE.E5M2.F32.PACK_AB_MERGE_C R56, R61, R28, RZ ;  /* 0x0000001c3d38723e */ /* 0x004fc600048060ff */
[----:B------:R-:W2:Y:S04]  /*77f30*/  LDL.LU R28, [R1+0xbb0] ;  /* 0x000bb000011c7983 */ /* 0x000ea80000300800 */
[----:B------:R-:W2:Y:S04]  /*77f40*/  LDL.LU R61, [R1+0xbb4] ;  /* 0x000bb400013d7983 */ /* 0x000ea80000300800 */
[----:B------:R-:W-:Y:S01]  /*77f50*/  STL [R1+0x2b3c], R56 ;  /* 0x002b3c3801007387 */ /* 0x000fe20000100800 */
[----:B---3--:R-:W-:-:S03]  /*77f60*/  F2FP.SATFINITE.E5M2.F32.PACK_AB_MERGE_C R10, R48, R58, RZ ;  /* 0x0000003a300a723e */ /* 0x008fc600048060ff */
[----:B------:R-:W3:Y:S04]  /*77f70*/  LDL.LU R58, [R1+0xbb8] ;  /* 0x000bb800013a7983 */ /* 0x000ee80000300800 */
[----:B------:R-:W3:Y:S04]  /*77f80*/  LDL.LU R48, [R1+0xbbc] ;  /* 0x000bbc0001307983 */ /* 0x000ee80000300800 */
[----:B------:R0:W-:Y:S02]  /*77f90*/  STL [R1+0x74], R10 ;  /* 0x0000740a01007387 */ /* 0x0001e40000100800 */
[----:B0-----:R-:W-:-:S02]  /*77fa0*/  IADD3 R10, P3, R46, R3, RZ ;  /* 0x000000032e0a7210 */ /* 0x001fc40007f7e0ff */
[----:B----4-:R-:W-:-:S03]  /*77fb0*/  F2FP.SATFINITE.E5M2.F32.PACK_AB_MERGE_C R54, R60, R26, RZ ;  /* 0x0000001a3c36723e */ /* 0x010fc600048060ff */
[----:B------:R-:W-:Y:S02]  /*77fc0*/  IMAD.X R11, R9, 0x1, R4, P3 ;  /* 0x00000001090b7824 */ /* 0x000fe400018e0604 */
[----:B------:R-:W-:Y:S04]  /*77fd0*/  STL [R1+0x2b54], R54 ;  /* 0x002b543601007387 */ /* 0x000fe80000100800 */
[----:B------:R0:W-:Y:S04]  /*77fe0*/  STL.64 [R1+0x598], R10 ;  /* 0x0005980a01007387 */ /* 0x0001e80000100a00 */
[----:B------:R-:W4:Y:S04]  /*77ff0*/  LDL.LU R29, [R1+0xba0] ;  /* 0x000ba000011d7983 */ /* 0x000f280000300800 */
[----:B------:R-:W4:Y:S01]  /*78000*/  LDL.LU R27, [R1+0xba4] ;  /* 0x000ba400011b7983 */ /* 0x000f220000300800 */
[----:B0-----:R-:W-:-:S05]  /*78010*/  F2FP.SATFINITE.E5M2.F32.PACK_AB_MERGE_C R10, R49, R50, RZ ;  /* 0x00000032310a723e */ /* 0x001fca00048060ff */
[----:B------:R0:W-:Y:S04]  /*78020*/  STL [R1+0x64], R10 ;  /* 0x0000640a01007387 */ /* 0x0001e80000100800 */
[----:B------:R-:W4:Y:S04]  /*78030*/  LDL.LU R26, [R1+0xba8] ;  /* 0x000ba800011a7983 */ /* 0x000f280000300800 */
[----:B------:R-:W4:Y:S01]  /*78040*/  LDL.LU R60, [R1+0xbac] ;  /* 0x000bac00013c7983 */ /* 0x000f220000300800 */
[----:B0-----:R-:W-:-:S05]  /*78050*/  IADD3 R10, P3, R46, R5, RZ ;  /* 0x000000052e0a7210 */ /* 0x001fca0007f7e0ff */
[----:B------:R-:W-:-:S05]  /*78060*/  IMAD.X R11, R9, 0x1, R7, P3 ;  /* 0x00000001090b7824 */ /* 0x000fca00018e0607 */
[----:B------:R0:W-:Y:S04]  /*78070*/  STL.64 [R1+0x590], R10 ;  /* 0x0005900a01007387 */ /* 0x0001e80000100a00 */
[----:B------:R-:W4:Y:S01]  /*78080*/  LDL.LU R49, [R1+0x10f0] ;  /* 0x0010f00001317983 */ /* 0x000f220000300800 */
[----:B0-----:R-:W-:-:S05]  /*78090*/  IADD3 R10, P3, R46, R6, RZ ;  /* 0x000000062e0a7210 */ /* 0x001fca0007f7e0ff */
[----:B------:R-:W-:Y:S01]  /*780a0*/  IMAD.X R11, R9, 0x1, R8, P3 ;  /* 0x00000001090b7824 */ /* 0x000fe200018e0608 */
[----:B------:R-:W-:Y:S02]  /*780b0*/  SHF.R.S32.HI R9, RZ, 0x1f, R57 ;  /* 0x0000001fff097819 */ /* 0x000fe40000011439 */
[----:B------:R-:W-:Y:S02]  /*780c0*/  F2FP.SATFINITE.E5M2.F32.PACK_AB_MERGE_C R50, R36, R37, RZ ;  /* 0x000000252432723e */ /* 0x000fe400048060ff */
[----:B------:R-:W4:Y:S04]  /*780d0*/  LDL.LU R36, [R1+0x10f4] ;  /* 0x0010f40001247983 */ /* 0x000f280000300800 */
[----:B------:R0:W-:Y:S04]  /*780e0*/  STL.64 [R1+0x588], R10 ;  /* 0x0005880a01007387 */ /* 0x0001e80000100a00 */
[----:B------:R-:W4:Y:S04]  /*780f0*/  LDL.LU R46, [R1+0x10f8] ;  /* 0x0010f800012e7983 */ /* 0x000f280000300800 */
[----:B------:R-:W4:Y:S01]  /*78100*/  LDL.LU R37, [R1+0x10fc] ;  /* 0x0010fc0001257983 */ /* 0x000f220000300800 */
[----:B0-----:R-:W-:-:S03]  /*78110*/  IADD3 R10, P3, R57, R0, RZ ;  /* 0x00000000390a7210 */ /* 0x001fc60007f7e0ff */
[----:B------:R-:W4:Y:S01]  /*78120*/  LDL.LU R33, [R1+0x1184] ;  /* 0x0011840001217983 */ /* 0x000f220000300800 */
[----:B------:R-:W-:Y:S01]  /*78130*/  F2FP.SATFINITE.E5M2.F32.PACK_AB_MERGE_C R51, R31, R25, RZ ;  /* 0x000000191f33723e */ /* 0x000fe200048060ff */
[----:B------:R-:W-:Y:S02]  /*78140*/  IMAD.X R11, R9, 0x1, R2, P3 ;  /* 0x00000001090b7824 */ /* 0x000fe400018e0602 */
[----:B------:R-:W-:Y:S01]  /*78150*/  STL [R1+0x2b58], R50 ;  /* 0x002b583201007387 */ /* 0x000fe20000100800 */
[----:B------:R-:W-:-:S03]  /*78160*/  F2FP.SATFINITE.E5M2.F32.PACK_AB_MERGE_C R12, R30, R32, RZ ;  /* 0x000000201e0c723e */ /* 0x000fc600048060ff */
[----:B------:R-:W-:Y:S04]  /*78170*/  STL [R1+0x2b6c], R51 ;  /* 0x002b6c3301007387 */ /* 0x000fe80000100800 */
[----:B------:R-:W-:Y:S04]  /*78180*/  STL [R1+0x54], R12 ;  /* 0x0000540c01007387 */ /* 0x000fe80000100800 */
[----:B------:R2:W-:Y:S04]  /*78190*/  STL.64 [R1+0x580], R10 ;  /* 0x0005800a01007387 */ /* 0x0005e80000100a00 */
[----:B------:R-:W4:Y:S04]  /*781a0*/  LDL.LU R31, [R1+0x10e0] ;  /* 0x0010e000011f7983 */ /* 0x000f280000300800 */
[----:B------:R-:W4:Y:S01]  /*781b0*/  LDL.LU R32, [R1+0x10e4] ;  /* 0x0010e40001207983 */ /* 0x000f220000300800 */
[----:B--2---:R-:W-:-:S05]  /*781c0*/  F2FP.SATFINITE.E5M2.F32.PACK_AB_MERGE_C R10, R61, R28, RZ ;  /* 0x0000001c3d0a723e */ /* 0x004fca00048060ff */
[----:B------:R0:W-:Y:S04]  /*781d0*/  STL [R1+0x3c], R10 ;  /* 0x00003c0a01007387 */ /* 0x0001e80000100800 */
[----:B------:R-:W2:Y:S04]  /*781e0*/  LDL.LU R30, [R1+0x10e8] ;  /* 0x0010e800011e7983 */ /* 0x000ea80000300800 */
[----:B------:R-:W2:Y:S01]  /*781f0*/  LDL.LU R28, [R1+0x10ec] ;  /* 0x0010ec00011c7983 */ /* 0x000ea20000300800 */
[----:B0-----:R-:W-:-:S03]  /*78200*/  IADD3 R10, P3, R57, R3, RZ ;  /* 0x00000003390a7210 */ /* 0x001fc60007f7e0ff */
[----:B------:R-:W2:Y:S02]  /*78210*/  LDL.LU R61, [R1+0xb90] ;  /* 0x000b9000013d7983 */ /* 0x000ea40000300800 */
[----:B------:R-:W-:Y:S01]  /*78220*/  IMAD.X R11, R9, 0x1, R4, P3 ;  /* 0x00000001090b7824 */ /* 0x000fe200018e0604 */
[----:B---3--:R-:W-:Y:S02]  /*78230*/  F2FP.SATFINITE.E5M2.F32.PACK_AB_MERGE_C R48, R48, R58, RZ ;  /* 0x0000003a3030723e */ /* 0x008fe400048060ff */
[----:B------:R-:W3:Y:S04]  /*78240*/  LDL.LU R58, [R1+0xb94] ;  /* 0x000b9400013a7983 */ /* 0x000ee80000300800 */
[----:B------:R-:W-:Y:S04]  /*78250*/  STL [R1+0x2b70], R48 ;  /* 0x002b703001007387 */ /* 0x000fe80000100800 */
[----:B------:R4:W-:Y:S02]  /*78260*/  STL.64 [R1+0x570], R10 ;  /* 0x0005700a01007387 */ /* 0x0009e40000100a00 */
[----:B----4-:R-:W-:-:S05]  /*78270*/  F2FP.SATFINITE.E5M2.F32.PACK_AB_MERGE_C R11, R27, R29, RZ ;  /* 0x0000001d1b0b723e */ /* 0x010fca00048060ff */
[----:B------:R-:W-:Y:S04]  /*78280*/  STL [R1+0x20], R11 ;  /* 0x0000200b01007387 */ /* 0x000fe80000100800 */
[----:B------:R-:W4:Y:S01]  /*78290*/  LDL.LU R19, [R1+0xb98] ;  /* 0x000b980001137983 */ /* 0x000f220000300800 */
[----:B------:R-:W-:-:S05]  /*782a0*/  F2FP.SATFINITE.E5M2.F32.PACK_AB_MERGE_C R10, R60, R26, RZ ;  /* 0x0000001a3c0a723e */ /* 0x000fca00048060ff */
[----:B------:R0:W-:Y:S04]  /*782b0*/  STL [R1+0x24], R10 ;  /* 0x0000240a01007387 */ /* 0x0001e80000100800 */
[----:B------:R-:W4:Y:S04]  /*782c0*/  LDL.LU R25, [R1+0xb9c] ;  /* 0x000b9c0001197983 */ /* 0x000f280000300800 */
[----:B------:R-:W4:Y:S01]  /*782d0*/  LDL.LU R23, [R1+0xa20] ;  /* 0x000a200001177983 */ /* 0x000f220000300800 */
[----:B0-----:R-:W-:-:S03]  /*782e0*/  IADD3 R10, P3, R57, R5, RZ ;  /* 0x00000005390a7210 */ /* 0x001fc60007f7e0ff */
[----:B------:R-:W4:Y:S02]  /*782f0*/  LDL.LU R21, [R1+0xa24] ;  /* 0x000a240001157983 */ /* 0x000f240000300800 */
[----:B------:R-:W-:-:S05]  /*78300*/  IMAD.X R11, R9, 0x1, R7, P3 ;  /* 0x00000001090b7824 */ /* 0x000fca00018e0607 */
[----:B------:R0:W-:Y:S02]  /*78310*/  STL.64 [R1+0x568], R10 ;  /* 0x0005680a01007387 */ /* 0x0001e40000100a00 */
[----:B0-----:R-:W-:-:S05]  /*78320*/  IADD3 R10, P3, R57, R6, RZ ;  /* 0x00000006390a7210 */ /* 0x001fca0007f7e0ff */
[----:B------:R-:W-:Y:S01]  /*78330*/  IMAD.X R11, R9, 0x1, R8, P3 ;  /* 0x00000001090b7824 */ /* 0x000fe200018e0608 */
[----:B------:R-:W-:-:S05]  /*78340*/  F2FP.SATFINITE.E5M2.F32.PACK_AB_MERGE_C R36, R36, R49, RZ ;  /* 0x000000312424723e */ /* 0x000fca00048060ff */
[----:B------:R-:W-:Y:S04]  /*78350*/  STL [R1+0x2ba8], R36 ;  /* 0x002ba82401007387 */ /* 0x000fe80000100800 */
[----:B------:R0:W-:Y:S04]  /*78360*/  STL.64 [R1+0x560], R10 ;  /* 0x0005600a01007387 */ /* 0x0001e80000100a00 */
[----:B------:R-:W4:Y:S04]  /*78370*/  LDL.LU R27, [R1+0xa28] ;  /* 0x000a2800011b7983 */ /* 0x000f280000300800 */
[----:B------:R-:W4:Y:S01]  /*78380*/  LDL.LU R26, [R1+0xa2c] ;  /* 0x000a2c00011a7983 */ /* 0x000f220000300800 */
[----:B------:R-:W-:-:S03]  /*78390*/  F2FP.SATFINITE.E5M2.F32.PACK_AB_MERGE_C R37, R37, R46, RZ ;  /* 0x0000002e2525723e */ /* 0x000fc600048060ff */
[----:B------:R-:W4:Y:S04]  /*783a0*/  LDL.LU R49, [R1+0xa10] ;  /* 0x000a100001317983 */ /* 0x000f280000300800 */
[----:B------:R-:W4:Y:S01]  /*783b0*/  LDL.LU R46, [R1+0xa14] ;  /* 0x000a1400012e7983 */ /* 0x000f220000300800 */
[----:B------:R-:W-:Y:S02]  /*783c0*/  SHF.R.S32.HI R9, RZ, 0x1f, R33 ;  /* 0x0000001fff097819 */ /* 0x000fe40000011421 */
[----:B0-----:R-:W-:Y:S01]  /*783d0*/  IADD3 R10, P3, R33, R0, RZ ;  /* 0x00000000210a7210 */ /* 0x001fe20007f7e0ff */
[----:B------:R-:W4:Y:S04]  /*783e0*/  LDL.LU R60, [R1+0xa18] ;  /* 0x000a1800013c7983 */ /* 0x000f280000300800 */
[----:B------:R-:W-:Y:S01]  /*783f0*/  IMAD.X R11, R9, 0x1, R2, P3 ;  /* 0x00000001090b7824 */ /* 0x000fe200018e0602 */
[----:B------:R-:W4:Y:S04]  /*78400*/  LDL.LU R57, [R1+0xa1c] ;  /* 0x000a1c0001397983 */ /* 0x000f280000300800 */
[----:B------:R-:W4:Y:S01]  /*78410*/  LDL.LU R29, [R1+0x1188] ;  /* 0x00118800011d7983 */ /* 0x000f220000300800 */
[----:B------:R-:W-:-:S03]  /*78420*/  F2FP.SATFINITE.E5M2.F32.PACK_AB_MERGE_C R31, R32, R31, RZ ;  /* 0x0000001f201f723e */ /* 0x000fc600048060ff */
[----:B------:R-:W-:Y:S04]  /*78430*/  STL [R1+0x2bc0], R37 ;  /* 0x002bc02501007387 */ /* 0x000fe80000100800 */
[----:B------:R-:W-:Y:S04]  /*78440*/  STL [R1+0x2bd0], R31 ;  /* 0x002bd01f01007387 */ /* 0x000fe80000100800 */
[----:B------:R0:W-:Y:S01]  /*78450*/  STL.64 [R1+0x548], R10 ;  /* 0x0005480a01007387 */ /* 0x0001e20000100a00 */
[----:B--2---:R-:W-:-:S03]  /*78460*/  F2FP.SATFINITE.E5M2.F32.PACK_AB_MERGE_C R32, R28, R30, RZ ;  /* 0x0000001e1c20723e */ /* 0x004fc600048060ff */
[----:B------:R-:W2:Y:S04]  /*78470*/  LDL.LU R30, [R1+0xa00] ;  /* 0x000a0000011e7983 */ /* 0x000ea80000300800 */
[----:B------:R-:W2:Y:S01]  /*78480*/  LDL.LU R28, [R1+0xa04] ;  /* 0x000a0400011c7983 */ /* 0x000ea20000300800 */
[----:B0-----:R-:W-:-:S05]  /*78490*/  IADD3 R10, P3, R33, R3, RZ ;  /* 0x00000003210a7210 */ /* 0x001fca0007f7e0ff */
[----:B------:R-:W-:Y:S01]  /*784a0*/  IMAD.X R11, R9, 0x1, R4, P3 ;  /* 0x00000001090b7824 */ /* 0x000fe200018e0604 */
[----:B------:R-:W-:-:S05]  /*784b0*/  IADD3 R12, P3, R33, R5, RZ ;  /* 0x00000005210c7210 */ /* 0x000fca0007f7e0ff */
[----:B------:R-:W-:Y:S01]  /*784c0*/  IMAD.X R13, R9, 0x1, R7, P3 ;  /* 0x00000001090d7824 */ /* 0x000fe200018e0607 */
[----:B---3--:R-:W-:Y:S02]  /*784d0*/  F2FP.SATFINITE.E5M2.F32.PACK_AB_MERGE_C R24, R58, R61, RZ ;  /* 0x0000003d3a18723e */ /* 0x008fe400048060ff */
[----:B------:R-:W3:Y:S04]  /*784e0*/  LDL.LU R61, [R1+0xa08] ;  /* 0x000a0800013d7983 */ /* 0x000ee80000300800 */
[----:B------:R0:W-:Y:S04]  /*784f0*/  STL.64 [R1+0x530], R10 ;  /* 0x0005300a01007387 */ /* 0x0001e80000100a00 */
[----:B------:R-:W3:Y:S04]  /*78500*/  LDL.LU R58, [R1+0xa0c] ;  /* 0x000a0c00013a7983 */ /* 0x000ee80000300800 */
[----:B0-----:R-:W3:Y:S01]  /*78510*/  LDL.LU R10, [R1+0x118c] ;  /* 0x00118c00010a7983 */ /* 0x001ee20000300800 */
[----:B----4-:R-:W-:-:S02]  /*78520*/  F2FP.SATFINITE.E5M2.F32.PACK_AB_MERGE_C R25, R25, R19, RZ ;  /* 0x000000131919723e */ /* 0x010fc400048060ff */
[----:B------:R-:W-:-:S03]  /*78530*/  F2FP.SATFINITE.E5M2.F32.PACK_AB_MERGE_C R55, R21, R23, RZ ;  /* 0x000000171537723e */ /* 0x000fc600048060ff */
[----:B------:R-:W-:Y:S04]  /*78540*/  STL.64 [R1+0x2bb0], R24 ;  /* 0x002bb01801007387 */ /* 0x000fe80000100a00 */
[----:B------:R-:W-:Y:S04]  /*78550*/  STL [R1+0x2b50], R55 ;  /* 0x002b503701007387 */ /* 0x000fe80000100800 */
[----:B------:R0:W-:Y:S04]  /*78560*/  STL.64 [R1+0x528], R12 ;  /* 0x0005280c01007387 */ /* 0x0001e80000100a00 */
[----:B------:R-:W4:Y:S04]  /*78570*/  LDL.LU R18, [R1+0x9f0] ;  /* 0x0009f00001127983 */ /* 0x000f280000300800 */
[----:B------:R-:W4:Y:S01]  /*78580*/  LDL.LU R22, [R1+0x9f4] ;  /* 0x0009f40001167983 */ /* 0x000f220000300800 */
[----:B0-----:R-:W-:-:S03]  /*78590*/  IADD3 R12, P3, R33, R6, RZ ;  /* 0x00000006210c7210 */ /* 0x001fc60007f7e0ff */
[----:B------:R-:W4:Y:S02]  /*785a0*/  LDL.LU R19, [R1+0x9f8] ;  /* 0x0009f80001137983 */ /* 0x000f240000300800 */
[----:B------:R-:W-:Y:S02]  /*785b0*/  IMAD.X R13, R9, 0x1, R8, P3 ;  /* 0x00000001090d7824 */ /* 0x000fe400018e0608 */
[----:B------:R-:W4:Y:S01]  /*785c0*/  LDL.LU R33, [R1+0x9fc] ;  /* 0x0009fc0001217983 */ /* 0x000f220000300800 */
[----:B------:R-:W-:-:S05]  /*785d0*/  F2FP.SATFINITE.E5M2.F32.PACK_AB_MERGE_C R56, R26, R27, RZ ;  /* 0x0000001b1a38723e */ /* 0x000fca00048060ff */
[----:B------:R-:W-:Y:S01]  /*785e0*/  STL [R1+0x2b5c], R56 ;  /* 0x002b5c3801007387 */ /* 0x000fe20000100800 */
[----:B------:R-:W-:-:S03]  /*785f0*/  F2FP.SATFINITE.E5M2.F32.PACK_AB_MERGE_C R9, R46, R49, RZ ;  /* 0x000000312e09723e */ /* 0x000fc600048060ff */
[----:B------:R-:W-:Y:S04]  /*78600*/  STL.64 [R1+0x578], R12 ;  /* 0x0005780c01007387 */ /* 0x000fe80000100a00 */
[----:B------:R-:W4:Y:S04]  /*78610*/  LDL.LU R27, [R1+0x9e0] ;  /* 0x0009e000011b7983 */ /* 0x000f280000300800 */
[----:B------:R-:W4:Y:S04]  /*78620*/  LDL.LU R26, [R1+0x9e4] ;  /* 0x0009e400011a7983 */ /* 0x000f280000300800 */
[----:B------:R0:W-:Y:S04]  /*78630*/  STL [R1+0x34], R9 ;  /* 0x0000340901007387 */ /* 0x0001e80000100800 */
[----:B------:R-:W4:Y:S04]  /*78640*/  LDL.LU R49, [R1+0x9e8] ;  /* 0x0009e80001317983 */ /* 0x000f280000300800 */
[----:B------:R-:W4:Y:S01]  /*78650*/  LDL.LU R46, [R1+0x9ec] ;  /* 0x0009ec00012e7983 */ /* 0x000f220000300800 */
[----:B------:R-:W-:-:S02]  /*78660*/  F2FP.SATFINITE.E5M2.F32.PACK_AB_MERGE_C R54, R57, R60, RZ ;  /* 0x0000003c3936723e */ /* 0x000fc400048060ff */
[----:B0-----:R-:W-:Y:S01]  /*78670*/  SHF.R.S32.HI R9, RZ, 0x1f, R29 ;  /* 0x0000001fff097819 */ /* 0x001fe2000001141d */
[----:B------:R-:W4:Y:S01]  /*78680*/  LDL.LU R60, [R1+0x9d0] ;  /* 0x0009d000013c7983 */ /* 0x000f220000300800 */
[----:B------:R-:W-:-:S03]  /*78690*/  IADD3 R12, P3, R29, R0, RZ ;  /* 0x000000001d0c7210 */ /* 0x000fc60007f7e0ff */
[----:B------:R-:W4:Y:S02]  /*786a0*/  LDL.LU R57, [R1+0x9d4] ;  /* 0x0009d40001397983 */ /* 0x000f240000300800 */
[----:B------:R-:W-:Y:S02]  /*786b0*/  IMAD.X R13, R9, 0x1, R2, P3 ;  /* 0x00000001090d7824 */ /* 0x000fe400018e0602 */
[----:B------:R2:W-:Y:S02]  /*786c0*/  STL [R1+0x2b60], R54 ;  /* 0x002b603601007387 */ /* 0x0005e40000100800 */
[----:B--2---:R-:W-:-:S05]  /*786d0*/  F2FP.SATFINITE.E5M2.F32.PACK_AB_MERGE_C R54, R28, R30, RZ ;  /* 0x0000001e1c36723e */ /* 0x004fca00048060ff */
[----:B------:R-:W-:Y:S04]  /*786e0*/  STL [R1+0x2b68], R54 ;  /* 0x002b683601007387 */ /* 0x000fe80000100800 */
[----:B------:R0:W-:Y:S04]  /*786f0*/  STL.64 [R1+0x558], R12 ;  /* 0x0005580c01007387 */ /* 0x0001e80000100a00 */
[----:B------:R-:W2:Y:S04]  /*78700*/  LDL.LU R23, [R1+0x9d8] ;  /* 0x0009d80001177983 */ /* 0x000ea80000300800 */
[----:B------:R-:W2:Y:S01]  /*78710*/  LDL.LU R28, [R1+0x9dc] ;  /* 0x0009dc00011c7983 */ /* 0x000ea20000300800 */
[----:B0-----:R-:W-:-:S03]  /*78720*/  IADD3 R12, P3, R29, R3, RZ ;  /* 0x000000031d0c7210 */ /* 0x001fc60007f7e0ff */
[----:B------:R-:W2:Y:S02]  /*78730*/  LDL.LU R21, [R1+0x10d0] ;  /* 0x0010d00001157983 */ /* 0x000ea40000300800 */
[----:B------:R-:W-:Y:S02]  /*78740*/  IMAD.X R13, R9, 0x1, R4, P3 ;  /* 0x00000001090d7824 */ /* 0x000fe400018e0604 */
[----:B------:R-:W2:Y:S01]  /*78750*/  LDL.LU R30, [R1+0x10d4] ;  /* 0x0010d400011e7983 */ /* 0x000ea20000300800 */
[----:B---3--:R-:W-:-:S05]  /*78760*/  F2FP.SATFINITE.E5M2.F32.PACK_AB_MERGE_C R56, R58, R61, RZ ;  /* 0x0000003d3a38723e */ /* 0x008fca00048060ff */
[----:B------:R-:W-:Y:S04]  /*78770*/  STL [R1+0x2bd4], R56 ;  /* 0x002bd43801007387 */ /* 0x000fe80000100800 */
[----:B------:R-:W3:Y:S04]  /*78780*/  LDL.LU R61, [R1+0x10d8] ;  /* 0x0010d800013d7983 */ /* 0x000ee80000300800 */
[----:B------:R-:W3:Y:S04]  /*78790*/  LDL.LU R58, [R1+0x10dc] ;  /* 0x0010dc00013a7983 */ /* 0x000ee80000300800 */
[----:B------:R0:W-:Y:S02]  /*787a0*/  STL.64 [R1+0x550], R12 ;  /* 0x0005500c01007387 */ /* 0x0001e40000100a00 */
[----:B0-----:R-:W-:-:S05]  /*787b0*/  IADD3 R12, P3, R29, R5, RZ ;  /* 0x000000051d0c7210 */ /* 0x001fca0007f7e0ff */
[----:B------:R-:W-:Y:S01]  /*787c0*/  IMAD.X R13, R9, 0x1, R7, P3 ;  /* 0x00000001090d7824 */ /* 0x000fe200018e0607 */
[----:B----4-:R-:W-:-:S05]  /*787d0*/  F2FP.SATFINITE.E5M2.F32.PACK_AB_MERGE_C R51, R22, R18, RZ ;  /* 0x000000121633723e */ /* 0x010fca00048060ff */
[----:B------:R-:W-:Y:S04]  /*787e0*/  STL [R1+0x2be0], R51 ;  /* 0x002be03301007387 */ /* 0x000fe80000100800 */
[----:B------:R0:W-:Y:S01]  /*787f0*/  STL.64 [R1+0x540], R12 ;  /* 0x0005400c01007387 */ /* 0x0001e20000100a00 */
[----:B------:R-:W-:-:S03]  /*78800*/  F2FP.SATFINITE.E5M2.F32.PACK_AB_MERGE_C R54, R33, R19, RZ ;  /* 0x000000132136723e */ /* 0x000fc600048060ff */
[----:B------:R-:W4:Y:S01]  /*78810*/  LDL.LU R19, [R1+0x1190] ;  /* 0x0011900001137983 */ /* 0x000f220000300800 */
[----:B0-----:R-:W-:-:S05]  /*78820*/  IADD3 R12, P3, R29, R6, RZ ;  /* 0x000000061d0c7210 */ /* 0x001fca0007f7e0ff */
[----:B------:R-:W-:Y:S01]  /*78830*/  IMAD.X R13, R9, 0x1, R8, P3 ;  /* 0x00000001090d7824 */ /* 0x000fe200018e0608 */
[----:B------:R-:W-:Y:S02]  /*78840*/  SHF.R.S32.HI R9, RZ, 0x1f, R10 ;  /* 0x0000001fff097819 */ /* 0x000fe4000001140a */
[----:B------:R-:W-:-:S05]  /*78850*/  F2FP.SATFINITE.E5M2.F32.PACK_AB_MERGE_C R33, R26, R27, RZ ;  /* 0x0000001b1a21723e */ /* 0x000fca00048060ff */
[----:B------:R-:W-:Y:S04]  /*78860*/  STL.64 [R1+0x2bb8], R32 ;  /* 0x002bb82001007387 */ /* 0x000fe80000100a00 */
[----:B------:R0:W-:Y:S01]  /*78870*/  STL.64 [R1+0x538], R12 ;  /* 0x0005380c01007387 */ /* 0x0001e20000100a00 */
[----:B------:R-:W-:-:S03]  /*78880*/  F2FP.SATFINITE.E5M2.F32.PACK_AB_MERGE_C R48, R46, R49, RZ ;  /* 0x000000312e30723e */ /* 0x000fc600048060ff */
[----:B------:R-:W4:Y:S04]  /*78890*/  LDL.LU R49, [R1+0x10c0] ;  /* 0x0010c00001317983 */ /* 0x000f280000300800 */
[----:B------:R-:W4:Y:S01]  /*788a0*/  LDL.LU R46, [R1+0x10c4] ;  /* 0x0010c400012e7983 */ /* 0x000f220000300800 */
[----:B0-----:R-:W-:-:S03]  /*788b0*/  IADD3 R12, P3, R10, R0, RZ ;  /* 0x000000000a0c7210 */ /* 0x001fc60007f7e0ff */
[----:B------:R-:W4:Y:S02]  /*788c0*/  LDL.LU R17, [R1+0x10c8] ;  /* 0x0010c80001117983 */ /* 0x000f240000300800 */
[----:B------:R-:W-:Y:S02]  /*788d0*/  IMAD.X R13, R9, 0x1, R2, P3 ;  /* 0x00000001090d7824 */ /* 0x000fe400018e0602 */
[----:B------:R-:W4:Y:S01]  /*788e0*/  LDL.LU R11, [R1+0x10cc] ;  /* 0x0010cc00010b7983 */ /* 0x000f220000300800 */
[----:B------:R-:W-:-:S03]  /*788f0*/  F2FP.SATFINITE.E5M2.F32.PACK_AB_MERGE_C R29, R57, R60, RZ ;  /* 0x0000003c391d723e */ /* 0x000fc600048060ff */
[----:B------:R-:W4:Y:S04]  /*78900*/  LDL.LU R27, [R1+0x9c0] ;  /* 0x0009c000011b7983 */ /* 0x000f280000300800 */
[----:B------:R0:W-:Y:S04]  /*78910*/  STL.64 [R1+0x520], R12 ;  /* 0x0005200c01007387 */ /* 0x0001e80000100a00 */
[----:B------:R-:W4:Y:S04]  /*78920*/  LDL.LU R26, [R1+0x9c4] ;  /* 0x0009c400011a7983 */ /* 0x000f280000300800 */
[----:B------:R-:W4:Y:S04]  /*78930*/  LDL.LU R60, [R1+0x9c8] ;  /* 0x0009c800013c7983 */ /* 0x000f280000300800 */
[----:B------:R-:W4:Y:S01]  /*78940*/  LDL.LU R57, [R1+0x9cc] ;  /* 0x0009cc0001397983 */ /* 0x000f220000300800 */
[----:B0-----:R-:W-:-:S03]  /*78950*/  IADD3 R12, P3, R10, R3, RZ ;  /* 0x000000030a0c7210 */ /* 0x001fc60007f7e0ff */
[----:B------:R-:W4:Y:S02]  /*78960*/  LDL.LU R44, [R1+0x1194] ;  /* 0x00119400012c7983 */ /* 0x000f240000300800 */
[----:B------:R-:W-:Y:S01]  /*78970*/  IMAD.X R13, R9, 0x1, R4, P3 ;  /* 0x00000001090d7824 */ /* 0x000fe200018e0604 */
[----:B--2---:R-:W-:-:S05]  /*78980*/  F2FP.SATFINITE.E5M2.F32.PACK_AB_MERGE_C R28, R28, R23, RZ ;  /* 0x000000171c1c723e */ /* 0x004fca00048060ff */
[----:B------:R-:W-:Y:S04]  /*78990*/  STL.64 [R1+0x2bc8], R28 ;  /* 0x002bc81c01007387 */ /* 0x000fe80000100a00 */
[----:B------:R-:W2:Y:S04]  /*789a0*/  LDL.LU R43, [R1+0x850] ;  /* 0x00085000012b7983 */ /* 0x000ea80000300800 */
[----:B------:R-:W2:Y:S04]  /*789b0*/  LDL.LU R53, [R1+0x854] ;  /* 0x0008540001357983 */ /* 0x000ea80000300800 */
[----:B------:R0:W-:Y:S04]  /*789c0*/  STL.64 [R1+0x428], R12 ;  /* 0x0004280c01007387 */ /* 0x0001e80000100a00 */
[----:B------:R-:W2:Y:S04]  /*789d0*/  LDL.LU R59, [R1+0x858] ;  /* 0x00085800013b7983 */ /* 0x000ea80000300800 */
[----:B------:R-:W2:Y:S04]  /*789e0*/  LDL.LU R45, [R1+0x85c] ;  /* 0x00085c00012d7983 */ /* 0x000ea80000300800 */
[----:B0-----:R-:W2:Y:S04]  /*789f0*/  LDL.LU R12, [R1+0x840] ;  /* 0x00084000010c7983 */ /* 0x001ea80000300800 */
[----:B------:R-:W2:Y:S04]  /*78a00*/  LDL.LU R13, [R1+0x844] ;  /* 0x00084400010d7983 */ /* 0x000ea80000300800 */
[----:B------:R-:W2:Y:S04]  /*78a10*/  LDL.LU R20, [R1+0x848] ;  /* 0x0008480001147983 */ /* 0x000ea80000300800 */
[----:B------:R-:W2:Y:S01]  /*78a20*/  LDL.LU R16, [R1+0x84c] ;  /* 0x00084c0001107983 */ /* 0x000ea20000300800 */
[----:B------:R-:W-:-:S02]  /*78a30*/  IADD3 R14, P3, R10, R5, RZ ;  /* 0x000000050a0e7210 */ /* 0x000fc40007f7e0ff */
[----:B------:R-:W-:Y:S02]  /*78a40*/  F2FP.SATFINITE.E5M2.F32.PACK_AB_MERGE_C R23, R30, R21, RZ ;  /* 0x000000151e17723e */ /* 0x000fe400048060ff */
[----:B------:R-:W2:Y:S01]  /*78a50*/  LDL.LU R21, [R1+0x830] ;  /* 0x0008300001157983 */ /* 0x000ea20000300800 */
[----:B------:R-:W-:-:S03]  /*78a60*/  IMAD.X R15, R9, 0x1, R7, P3 ;  /* 0x00000001090f7824 */ /* 0x000fc600018e0607 */
[----:B------:R-:W2:Y:S01]  /*78a70*/  LDL.LU R30, [R1+0x834] ;  /* 0x00083400011e7983 */ /* 0x000ea20000300800 */
[----:B---3--:R-:W-:-:S03]  /*78a80*/  F2FP.SATFINITE.E5M2.F32.PACK_AB_MERGE_C R22, R58, R61, RZ ;  /* 0x0000003d3a16723e */ /* 0x008fc600048060ff */
[----:B------:R-:W3:Y:S04]  /*78a90*/  LDL.LU R61, [R1+0x838] ;  /* 0x00083800013d7983 */ /* 0x000ee80000300800 */
[----:B------:R-:W3:Y:S04]  /*78aa0*/  LDL.LU R58, [R1+0x83c] ;  /* 0x00083c00013a7983 */ /* 0x000ee80000300800 */
[----:B------:R-:W-:Y:S01]  /*78ab0*/  STL.64 [R1+0x2bd8], R22 ;  /* 0x002bd81601007387 */ /* 0x000fe20000100a00 */
[----:B----4-:R-:W-:-:S03]  /*78ac0*/  F2FP.SATFINITE.E5M2.F32.PACK_AB_MERGE_C R18, R46, R49, RZ ;  /* 0x000000312e12723e */ /* 0x010fc600048060ff */
[----:B------:R-:W4:Y:S04]  /*78ad0*/  LDL.LU R49, [R1+0x820] ;  /* 0x0008200001317983 */ /* 0x000f280000300800 */
[----:B------:R-:W4:Y:S04]  /*78ae0*/  LDL.LU R46, [R1+0x824] ;  /* 0x00082400012e7983 */ /* 0x000f280000300800 */
[----:B------:R0:W-:Y:S01]  /*78af0*/  STL.64 [R1+0x420], R14 ;  /* 0x0004200e01007387 */ /* 0x0001e20000100a00 */
[----:B------:R-:W-:Y:S02]  /*78b00*/  F2FP.SATFINITE.E5M2.F32.PACK_AB_MERGE_C R17, R11, R17, RZ ;  /* 0x000000110b11723e */ /* 0x000fe400048060ff */
[----:B0-----:R-:W-:-:S05]  /*78b10*/  IADD3 R14, P3, R10, R6, RZ ;  /* 0x000000060a0e7210 */ /* 0x001fca0007f7e0ff */
[----:B------:R-:W-:Y:S01]  /*78b20*/  IMAD.X R15, R9, 0x1, R8, P3 ;  /* 0x00000001090f7824 */ /* 0x000fe200018e0608 */
[----:B------:R-:W-:Y:S02]  /*78b30*/  SHF.R.S32.HI R9, RZ, 0x1f, R19 ;  /* 0x0000001fff097819 */ /* 0x000fe40000011413 */
[----:B------:R-:W-:-:S05]  /*78b40*/  IADD3 R10, P3, R19, R0, RZ ;  /* 0x00000000130a7210 */ /* 0x000fca0007f7e0ff */
[----:B------:R-:W-:Y:S01]  /*78b50*/  IMAD.X R11, R9, 0x1, R2, P3 ;  /* 0x00000001090b7824 */ /* 0x000fe200018e0602 */
[----:B------:R0:W-:Y:S04]  /*78b60*/  STL.64 [R1+0x3f8], R14 ;  /* 0x0003f80e01007387 */ /* 0x0001e80000100a00 */
[----:B------:R1:W-:Y:S01]  /*78b70*/  STL.64 [R1+0x3f0], R10 ;  /* 0x0003f00a01007387 */ /* 0x0003e20000100a00 */
[----:B0-----:R-:W-:-:S03]  /*78b80*/  F2FP.SATFINITE.E5M2.F32.PACK_AB_MERGE_C R14, R57, R60, RZ ;  /* 0x0000003c390e723e */ /* 0x001fc600048060ff */
[----:B-1----:R-:W4:Y:S04]  /*78b90*/  LDL.LU R10, [R1+0x828] ;  /* 0x00082800010a7983 */ /* 0x002f280000300800 */
[----:B------:R-:W4:Y:S01]  /*78ba0*/  LDL.LU R60, [R1+0x82c] ;  /* 0x00082c00013c7983 */ /* 0x000f220000300800 */
[----:B------:R-:W-:-:S03]  /*78bb0*/  F2FP.SATFINITE.E5M2.F32.PACK_AB_MERGE_C R15, R26, R27, RZ ;  /* 0x0000001b1a0f723e */ /* 0x000fc600048060ff */
[----:B------:R-:W4:Y:S04]  /*78bc0*/  LDL.LU R11, [R1+0x810] ;  /* 0x00081000010b7983 */ /* 0x000f280000300800 */
[----:B------:R-:W4:Y:S01]  /*78bd0*/  LDL.LU R27, [R1+0x814] ;  /* 0x00081400011b7983 */ /* 0x000f220000300800 */
[----:B------:R-:W-:-:S03]  /*78be0*/  IADD3 R22, P3, R19, R3, RZ ;  /* 0x0000000313167210 */ /* 0x000fc60007f7e0ff */
[----:B------:R-:W4:Y:S02]  /*78bf0*/  LDL.LU R26, [R1+0x818] ;  /* 0x00081800011a7983 */ /* 0x000f240000300800 */
[----:B------:R-:W-:Y:S02]  /*78c00*/  IMAD.X R23, R9, 0x1, R4, P3 ;  /* 0x0000000109177824 */ /* 0x000fe400018e0604 */
[----:B------:R-:W4:Y:S01]  /*78c10*/  LDL.LU R57, [R1+0x81c] ;  /* 0x00081c0001397983 */ /* 0x000f220000300800 */
[----:B--2---:R-:W-:Y:S02]  /*78c20*/  F2FP.SATFINITE.E5M2.F32.PACK_AB_MERGE_C R24, R45, R59, RZ ;  /* 0x0000003b2d18723e */ /* 0x004fe400048060ff */
[----:B------:R-:W-:Y:S02]  /*78c30*/  F2FP.SATFINITE.E5M2.F32.PACK_AB_MERGE_C R55, R13, R12, RZ ;  /* 0x0000000c0d37723e */ /* 0x000fe400048060ff */
[----:B------:R-:W-:Y:S01]  /*78c40*/  IADD3 R12, P3, R19, R5, RZ ;  /* 0x00000005130c7210 */ /* 0x000fe20007f7e0ff */
[----:B------:R-:W-:Y:S04]  /*78c50*/  STL [R1+0x14], R24 ;  /* 0x0000141801007387 */ /* 0x000fe80000100800 */
[----:B------:R-:W-:Y:S01]  /*78c60*/  IMAD.X R13, R9, 0x1, R7, P3 ;  /* 0x00000001090d7824 */ /* 0x000fe200018e0607 */
[----:B------:R-:W-:Y:S04]  /*78c70*/  STL.64 [R1+0x3d8], R22 ;  /* 0x0003d81601007387 */ /* 0x000fe80000100a00 */
[----:B------:R-:W2:Y:S04]  /*78c80*/  LDL.LU R36, [R1+0x1198] ;  /* 0x0011980001247983 */ /* 0x000ea80000300800 */
[----:B------:R0:W-:Y:S01]  /*78c90*/  STL.64 [R1+0x3d0], R12 ;  /* 0x0003d00c01007387 */ /* 0x0001e20000100a00 */
[----:B------:R-:W-:-:S03]  /*78ca0*/  F2FP.SATFINITE.E5M2.F32.PACK_AB_MERGE_C R52, R16, R20, RZ ;  /* 0x000000141034723e */ /* 0x000fc600048060ff */
[----:B------:R-:W2:Y:S01]  /*78cb0*/  LDL.LU R42, [R1+0x800] ;  /* 0x00080000012a7983 */ /* 0x000ea20000300800 */
[----:B0-----:R-:W-:-:S05]  /*78cc0*/  IADD3 R12, P3, R19, R6, RZ ;  /* 0x00000006130c7210 */ /* 0x001fca0007f7e0ff */
[----:B------:R-:W-:-:S05]  /*78cd0*/  IMAD.X R13, R9, 0x1, R8, P3 ;  /* 0x00000001090d7824 */ /* 0x000fca00018e0608 */
[----:B------:R0:W-:Y:S04]  /*78ce0*/  STL.64 [R1+0x3b8], R12 ;  /* 0x0003b80c01007387 */ /* 0x0001e80000100a00 */
[----:B------:R-:W2:Y:S04]  /*78cf0*/  LDL.LU R20, [R1+0x804] ;  /* 0x0008040001147983 */ /* 0x000ea80000300800 */
[----:B------:R-:W2:Y:S04]  /*78d00*/  LDL.LU R45, [R1+0x808] ;  /* 0x00080800012d7983 */ /* 0x000ea80000300800 */
[----:B------:R-:W2:Y:S01]  /*78d10*/  LDL.LU R19, [R1+0x80c] ;  /* 0x00080c0001137983 */ /* 0x000ea20000300800 */
[----:B------:R-:W-:-:S02]  /*78d20*/  SHF.R.S32.HI R9, RZ, 0x1f, R44 ;  /* 0x0000001fff097819 */ /* 0x000fc4000001142c */
[----:B0-----:R-:W-:Y:S01]  /*78d30*/  IADD3 R12, P3, R44, R0, RZ ;  /* 0x000000002c0c7210 */ /* 0x001fe20007f7e0ff */
[----:B------:R-:W2:Y:S04]  /*78d40*/  LDL.LU R16, [R1+0x10b0] ;  /* 0x0010b00001107983 */ /* 0x000ea80000300800 */
[----:B------:R-:W-:Y:S01]  /*78d50*/  IMAD.X R13, R9, 0x1, R2, P3 ;  /* 0x00000001090d7824 */ /* 0x000fe200018e0602 */
[----:B------:R-:W-:Y:S02]  /*78d60*/  F2FP.SATFINITE.E5M2.F32.PACK_AB_MERGE_C R50, R30, R21, RZ ;  /* 0x000000151e32723e */ /* 0x000fe400048060ff */
[----:B---3--:R-:W-:Y:S02]  /*78d70*/  F2FP.SATFINITE.E5M2.F32.PACK_AB_MERGE_C R61, R58, R61, RZ ;  /* 0x0000003d3a3d723e */ /* 0x008fe400048060ff */
[----:B------:R0:W-:Y:S04]  /*78d80*/  STL.64 [R1+0x390], R12 ;  /* 0x0003900c01007387 */ /* 0x0001e80000100a00 */
[----:B------:R-:W3:Y:S04]  /*78d90*/  LDL.LU R21, [R1+0x10b4] ;  /* 0x0010b40001157983 */ /* 0x000ee80000300800 */
[----:B------:R-:W3:Y:S01]  /*78da0*/  LDL.LU R58, [R1+0x10b8] ;  /* 0x0010b800013a7983 */ /* 0x000ee20000300800 */
[----:B------:R-:W-:-:S02]  /*78db0*/  F2FP.SATFINITE.E5M2.F32.PACK_AB_MERGE_C R53, R53, R43, RZ ;  /* 0x0000002b3535723e */ /* 0x000fc400048060ff */
[----:B----4-:R-:W-:Y:S02]  /*78dc0*/  F2FP.SATFINITE.E5M2.F32.PACK_AB_MERGE_C R30, R46, R49, RZ ;  /* 0x000000312e1e723e */ /* 0x010fe400048060ff */
[----:B------:R-:W4:Y:S04]  /*78dd0*/  LDL.LU R49, [R1+0x10bc] ;  /* 0x0010bc0001317983 */ /* 0x000f280000300800 */
[----:B------:R-:W4:Y:S04]  /*78de0*/  LDL.LU R46, [R1+0x119c] ;  /* 0x00119c00012e7983 */ /* 0x000f280000300800 */
[----:B------:R-:W4:Y:S04]  /*78df0*/  LDL.LU R24, [R1+0x10a0] ;  /* 0x0010a00001187983 */ /* 0x000f280000300800 */
[----:B0-----:R-:W4:Y:S01]  /*78e00*/  LDL.LU R12, [R1+0x10a4] ;  /* 0x0010a400010c7983 */ /* 0x001f220000300800 */
[----:B------:R-:W-:-:S02]  /*78e10*/  F2FP.SATFINITE.E5M2.F32.PACK_AB_MERGE_C R60, R60, R10, RZ ;  /* 0x0000000a3c3c723e */ /* 0x000fc400048060ff */
[----:B------:R-:W-:Y:S02]  /*78e20*/  IADD3 R10, P3, R44, R3, RZ ;  /* 0x000000032c0a7210 */ /* 0x000fe40007f7e0ff */
[----:B------:R-:W-:-:S03]  /*78e30*/  F2FP.SATFINITE.E5M2.F32.PACK_AB_MERGE_C R27, R27, R11, RZ ;  /* 0x0000000b1b1b723e */ /* 0x000fc600048060ff */
[----:B------:R-:W-:-:S05]  /*78e40*/  IMAD.X R11, R9, 0x1, R4, P3 ;  /* 0x00000001090b7824 */ /* 0x000fca00018e0604 */
[----:B------:R0:W-:Y:S04]  /*78e50*/  STL.64 [R1+0x378], R10 ;  /* 0x0003780a01007387 */ /* 0x0001e80000100a00 */
[----:B------:R-:W4:Y:S04]  /*78e60*/  LDL.LU R25, [R1+0x10a8] ;  /* 0x0010a80001197983 */ /* 0x000f280000300800 */
[----:B------:R-:W4:Y:S04]  /*78e70*/  LDL.LU R13, [R1+0x10ac] ;  /* 0x0010ac00010d7983 */ /* 0x000f280000300800 */
[----:B------:R-:W4:Y:S04]  /*78e80*/  LDL.LU R31, [R1+0x7f0] ;  /* 0x0007f000011f7983 */ /* 0x000f280000300800 */
[----:B0-----:R-:W4:Y:S04]  /*78e90*/  LDL.LU R10, [R1+0x7f4] ;  /* 0x0007f400010a7983 */ /* 0x001f280000300800 */
[----:B------:R-:W4:Y:S04]  /*78ea0*/  LDL.LU R37, [R1+0x7f8] ;  /* 0x0007f80001257983 */ /* 0x000f280000300800 */
[----:B------:R-:W4:Y:S04]  /*78eb0*/  LDL.LU R11, [R1+0x7fc] ;  /* 0x0007fc00010b7983 */ /* 0x000f280000300800 */
[----:B------:R-:W4:Y:S01]  /*78ec0*/  LDL.LU R34, [R1+0x680] ;  /* 0x0006800001227983 */ /* 0x000f220000300800 */
[----:B------:R-:W-:-:S03]  /*78ed0*/  F2FP.SATFINITE.E5M2.F32.PACK_AB_MERGE_C R26, R57, R26, RZ ;  /* 0x0000001a391a723e */ /* 0x000fc600048060ff */
[----:B------:R-:W4:Y:S04]  /*78ee0*/  LDL.LU R35, [R1+0x684] ;  /* 0x0006840001237983 */ /* 0x000f280000300800 */
[----:B------:R-:W4:Y:S04]  /*78ef0*/  LDL.LU R38, [R1+0x688] ;  /* 0x0006880001267983 */ /* 0x000f280000300800 */
[----:B------:R-:W4:Y:S04]  /*78f00*/  LDL.LU R43, [R1+0x68c] ;  /* 0x00068c00012b7983 */ /* 0x000f280000300800 */
[----:B------:R-:W4:Y:S04]  /*78f10*/  LDL.LU R59, [R1+0x670] ;  /* 0x00067000013b7983 */ /* 0x000f280000300800 */
[----:B------:R-:W4:Y:S01]  /*78f20*/  LDL.LU R57, [R1+0x674] ;  /* 0x0006740001397983 */ /* 0x000f220000300800 */
[----:B------:R-:W-:-:S05]  /*78f30*/  IADD3 R22, P3, R44, R5, RZ ;  /* 0x000000052c167210 */ /* 0x000fca0007f7e0ff */
[----:B------:R-:W-:-:S05]  /*78f40*/  IMAD.X R23, R9, 0x1, R7, P3 ;  /* 0x0000000109177824 */ /* 0x000fca00018e0607 */
[----:B------:R0:W-:Y:S02]  /*78f50*/  STL.64 [R1+0x370], R22 ;  /* 0x0003701601007387 */ /* 0x0001e40000100a00 */
[----:B0-----:R-:W-:Y:S02]  /*78f60*/  IADD3 R22, P3, R44, R6, RZ ;  /* 0x000000062c167210 */ /* 0x001fe40007f7e0ff */
[----:B--2---:R-:W-:Y:S01]  /*78f70*/  F2FP.SATFINITE.E5M2.F32.PACK_AB_MERGE_C R19, R19, R45, RZ ;  /* 0x0000002d1313723e */ /* 0x004fe200048060ff */
[----:B------:R-:W2:Y:S04]  /*78f80*/  LDL.LU R44, [R1+0x678] ;  /* 0x00067800012c7983 */ /* 0x000ea80000300800 */
[----:B------:R-:W2:Y:S01]  /*78f90*/  LDL.LU R45, [R1+0x67c] ;  /* 0x00067c00012d7983 */ /* 0x000ea20000300800 */
[----:B------:R-:W-:Y:S01]  /*78fa0*/  IMAD.X R23, R9, 0x1, R8, P3 ;  /* 0x0000000109177824 */ /* 0x000fe200018e0608 */
[----:B------:R-:W-:-:S04]  /*78fb0*/  SHF.R.S32.HI R9, RZ, 0x1f, R36 ;  /* 0x0000001fff097819 */ /* 0x000fc80000011424 */
[----:B------:R0:W-:Y:S04]  /*78fc0*/  STL.64 [R1+0x368], R22 ;  /* 0x0003681601007387 */ /* 0x0001e80000100a00 */
[----:B------:R-:W2:Y:S04]  /*78fd0*/  LDL.LU R39, [R1+0x660] ;  /* 0x0006600001277983 */ /* 0x000ea80000300800 */
[----:B------:R-:W2:Y:S01]  /*78fe0*/  LDL.LU R40, [R1+0x664] ;  /* 0x0006640001287983 */ /* 0x000ea20000300800 */
[----:B0-----:R-:W-:-:S05]  /*78ff0*/  IADD3 R22, P3, R36, R0, RZ ;  /* 0x0000000024167210 */ /* 0x001fca0007f7e0ff */
[----:B------:R-:W-:Y:S01]  /*79000*/  IMAD.X R23, R9, 0x1, R2, P3 ;  /* 0x0000000109177824 */ /* 0x000fe200018e0602 */
[----:B------:R-:W-:Y:S02]  /*79010*/  F2FP.SATFINITE.E5M2.F32.PACK_AB_MERGE_C R20, R20, R42, RZ ;  /* 0x0000002a1414723e */ /* 0x000fe400048060ff */
[----:B---3--:R-:W-:Y:S02]  /*79020*/  F2FP.SATFINITE.E5M2.F32.PACK_AB_MERGE_C R16, R21, R16, RZ ;  /* 0x000000101510723e */ /* 0x008fe400048060ff */
[----:B------:R0:W-:Y:S04]  /*79030*/  STL.64 [R1+0x340], R22 ;  /* 0x0003401601007387 */ /* 0x0001e80000100a00 */
[----:B------:R-:W3:Y:S04]  /*79040*/  LDL.LU R41, [R1+0x668] ;  /* 0x0006680001297983 */ /* 0x000ee80000300800 */
[----:B------:R-:W3:Y:S01]  /*79050*/  LDL.LU R42, [R1+0x66c] ;  /* 0x00066c00012a7983 */ /* 0x000ee20000300800 */
[----:B0-----:R-:W-:-:S05]  /*79060*/  IADD3 R22, P3, R36, R3, RZ ;  /* 0x0000000324167210 */ /* 0x001fca0007f7e0ff */
[----:B------:R-:W-:Y:S01]  /*79070*/  IMAD.X R23, R9, 0x1, R4, P3 ;  /* 0x0000000109177824 */ /* 0x000fe200018e0604 */
[----:B----4-:R-:W-:Y:S02]  /*79080*/  F2FP.SATFINITE.E5M2.F32.PACK_AB_MERGE_C R21, R49, R58, RZ ;  /* 0x0000003a3115723e */ /* 0x010fe400048060ff */
[----:B------:R-:W4:Y:S04]  /*79090*/  LDL.LU R58, [R1+0x650] ;  /* 0x00065000013a7983 */ /* 0x000f280000300800 */
[----:B------:R-:W4:Y:S04]  /*790a0*/  LDL.LU R49, [R1+0x654] ;  /* 0x0006540001317983 */ /* 0x000f280000300800 */
[----:B------:R0:W-:Y:S02]  /*790b0*/  STL.64 [R1+0x338], R22 ;  /* 0x0003381601007387 */ /* 0x0001e40000100a00 */
[----:B0-----:R-:W-:-:S05]  /*790c0*/  IADD3 R22, P3, R36, R5, RZ ;  /* 0x0000000524167210 */ /* 0x001fca0007f7e0ff */
[----:B------:R-:W-:-:S05]  /*790d0*/  IMAD.X R23, R9, 0x1, R7, P3 ;  /* 0x0000000109177824 */ /* 0x000fca00018e0607 */
[----:B------:R0:W-:Y:S02]  /*790e0*/  STL.64 [R1+0x3b0], R22 ;  /* 0x0003b01601007387 */ /* 0x0001e40000100a00 */
[----:B0-----:R-:W-:-:S05]  /*790f0*/  IADD3 R22, P3, R36, R6, RZ ;  /* 0x0000000624167210 */ /* 0x001fca0007f7e0ff */
[----:B------:R-:W-:-:S05]  /*79100*/  IMAD.X R23, R9, 0x1, R8, P3 ;  /* 0x0000000109177824 */ /* 0x000fca00018e0608 */
[----:B------:R0:W-:Y:S02]  /*79110*/  STL.64 [R1+0x398], R22 ;  /* 0x0003981601007387 */ /* 0x0001e40000100a00 */
[----:B0-----:R-:W-:-:S05]  /*79120*/  F2FP.SATFINITE.E5M2.F32.PACK_AB_MERGE_C R23, R35, R34, RZ ;  /* 0x000000222317723e */ /* 0x001fca00048060ff */
[----:B------:R-:W-:Y:S01]  /*79130*/  STL [R1+0x844], R23 ;  /* 0x0008441701007387 */ /* 0x000fe20000100800 */
[----:B------:R-:W-:-:S03]  /*79140*/  F2FP.SATFINITE.E5M2.F32.PACK_AB_MERGE_C R9, R43, R38, RZ ;  /* 0x000000262b09723e */ /* 0x000fc600048060ff */
[----:B------:R-:W4:Y:S01]  /*79150*/  LDL.LU R36, [R1+0x11a0] ;  /* 0x0011a00001247983 */ /* 0x000f220000300800 */
[----:B------:R-:W-:-:S03]  /*79160*/  F2FP.SATFINITE.E5M2.F32.PACK_AB_MERGE_C R22, R57, R59, RZ ;  /* 0x0000003b3916723e */ /* 0x000fc600048060ff */
[----:B------:R0:W-:Y:S04]  /*79170*/  STL [R1+0x840], R9 ;  /* 0x0008400901007387 */ /* 0x0001e80000100800 */
[----:B------:R1:W-:Y:S04]  /*79180*/  STL [R1+0x854], R22 ;  /* 0x0008541601007387 */ /* 0x0003e80000100800 */
[----:B------:R-:W4:Y:S01]  /*79190*/  LDL.LU R57, [R1+0x11a4] ;  /* 0x0011a40001397983 */ /* 0x000f220000300800 */
[----:B0-----:R-:W-:Y:S02]  /*791a0*/  SHF.R.S32.HI R9, RZ, 0x1f, R46 ;  /* 0x0000001fff097819 */ /* 0x001fe4000001142e */
[----:B-1----:R-:W-:-:S05]  /*791b0*/  IADD3 R22, P3, R46, R0, RZ ;  /* 0x000000002e167210 */ /* 0x002fca0007f7e0ff */
[----:B------:R-:W-:-:S05]  /*791c0*/  IMAD.X R23, R9, 0x1, R2, P3 ;  /* 0x0000000109177824 */ /* 0x000fca00018e0602 */
[----:B------:R2:W-:Y:S04]  /*791d0*/  STL.64 [R1+0x360], R22 ;  /* 0x0003601601007387 */ /* 0x0005e80000100a00 */
[----:B------:R-:W4:Y:S04]  /*791e0*/  LDL.LU R28, [R1+0x658] ;  /* 0x00065800011c7983 */ /* 0x000f280000300800 */
[----:B------:R-:W4:Y:S01]  /*791f0*/  LDL.LU R29, [R1+0x65c] ;  /* 0x00065c00011d7983 */ /* 0x000f220000300800 */
[----:B--2---:R-:W-:-:S05]  /*79200*/  F2FP.SATFINITE.E5M2.F32.PACK_AB_MERGE_C R22, R45, R44, RZ ;  /* 0x0000002c2d16723e */ /* 0x004fca00048060ff */
[----:B------:R0:W-:Y:S04]  /*79210*/  STL [R1+0x850], R22 ;  /* 0x0008501601007387 */ /* 0x0001e80000100800 */
[----:B------:R-:W2:Y:S04]  /*79220*/  LDL.LU R43, [R1+0x640] ;  /* 0x00064000012b7983 */ /* 0x000ea80000300800 */
[----:B------:R-:W2:Y:S04]  /*79230*/  LDL.LU R59, [R1+0x644] ;  /* 0x00064400013b7983 */ /* 0x000ea80000300800 */
[----:B------:R-:W2:Y:S04]  /*79240*/  LDL.LU R44, [R1+0x648] ;  /* 0x00064800012c7983 */ /* 0x000ea80000300800 */
[----:B------:R-:W2:Y:S01]  /*79250*/  LDL.LU R45, [R1+0x64c] ;  /* 0x00064c00012d7983 */ /* 0x000ea20000300800 */
[----:B0-----:R-:W-:-:S02]  /*79260*/  IADD3 R22, P3, R46, R3, RZ ;  /* 0x000000032e167210 */ /* 0x001fc40007f7e0ff */
[----:B------:R-:W-:Y:S02]  /*79270*/  F2FP.SATFINITE.E5M2.F32.PACK_AB_MERGE_C R12, R12, R24, RZ ;  /* 0x000000180c0c723e */ /* 0x000fe400048060ff */
[----:B------:R-:W-:Y:S01]  /*79280*/  F2FP.SATFINITE.E5M2.F32.PACK_AB_MERGE_C R24, R40, R39, RZ ;  /* 0x000000272818723e */ /* 0x000fe200048060ff */
[----:B------:R-:W-:-:S04]  /*79290*/  IMAD.X R23, R9, 0x1, R4, P3 ;  /* 0x0000000109177824 */ /* 0x000fc800018e0604 */
[----:B------:R-:W-:Y:S04]  /*792a0*/  STL [R1+0x9c4], R24 ;  /* 0x0009c41801007387 */ /* 0x000fe80000100800 */
[----:B------:R3:W-:Y:S04]  /*792b0*/  STL.64 [R1+0x358], R22 ;  /* 0x0003581601007387 */ /* 0x0007e80000100a00 */
[----:B------:R-:W2:Y:S01]  /*792c0*/  LDL.LU R32, [R1+0x630] ;  /* 0x0006300001207983 */ /* 0x000ea20000300800 */
[----:B---3--:R-:W-:-:S05]  /*792d0*/  F2FP.SATFINITE.E5M2.F32.PACK_AB_MERGE_C R23, R42, R41, RZ ;  /* 0x000000292a17723e */ /* 0x008fca00048060ff */
[----:B------:R-:W-:Y:S04]  /*792e0*/  STL [R1+0x9c0], R23 ;  /* 0x0009c01701007387 */ /* 0x000fe80000100800 */
[----:B------:R-:W3:Y:S01]  /*792f0*/  LDL.LU R33, [R1+0x634] ;  /* 0x0006340001217983 */ /* 0x000ee20000300800 */
[----:B------:R-:W-:Y:S02]  /*79300*/  F2FP.SATFINITE.E5M2.F32.PACK_AB_MERGE_C R13, R13, R25, RZ ;  /* 0x000000190d0d723e */ /* 0x000fe400048060ff */
[----:B------:R-:W-:Y:S02]  /*79310*/  F2FP.SATFINITE.E5M2.F32.PACK_AB_MERGE_C R10, R10, R31, RZ ;  /* 0x0000001f0a0a723e */ /* 0x000fe400048060ff */
[----:B------:R-:W-:Y:S02]  /*79320*/  F2FP.SATFINITE.E5M2.F32.PACK_AB_MERGE_C R11, R11, R37, RZ ;  /* 0x000000250b0b723e */ /* 0x000fe400048060ff */
[----:B----4-:R-:W-:-:S05]  /*79330*/  F2FP.SATFINITE.E5M2.F32.PACK_AB_MERGE_C R22, R49, R58, RZ ;  /* 0x0000003a3116723e */ /* 0x010fca00048060ff */
        /* <DEDUP_REMOVED lines=11> */
[----:B0-----:R-:W-:-:S03]  /*793f0*/  IADD3 R22, P3, R46, R5, RZ ;  /* 0x000000052e167210 */ /* 0x001fc60007f7e0ff */
[----:B------:R-:W4:Y:S04]  /*79400*/  LDL.LU R40, [R1+0x620] ;  /* 0x0006200001287983 */ /* 0x000f280000300800 */
[----:B------:R-:W4:Y:S01]  /*79410*/  LDL.LU R41, [R1+0x624] ;  /* 0x0006240001297983 */ /* 0x000f220000300800 */
[----:B------:R-:W-:-:S05]  /*79420*/  IMAD.X R23, R9, 0x1, R7, P3 ;  /* 0x0000000109177824 */ /* 0x000fca00018e0607 */
[----:B------:R0:W-:Y:S04]  /*79430*/  STL.64 [R1+0x350], R22 ;  /* 0x0003501601007387 */ /* 0x0001e80000100a00 */
[----:B------:R-:W4:Y:S04]  /*79440*/  LDL.LU R42, [R1+0x628] ;  /* 0x00062800012a7983 */ /* 0x000f280000300800 */
[----:B------:R-:W4:Y:S01]  /*79450*/  LDL.LU R58, [R1+0x62c] ;  /* 0x00062c00013a7983 */ /* 0x000f220000300800 */
[----:B0-----:R-:W-:-:S03]  /*79460*/  IADD3 R22, P3, R46, R6, RZ ;  /* 0x000000062e167210 */ /* 0x001fc60007f7e0ff */
[----:B------:R-:W4:Y:S02]  /*79470*/  LDL.LU R49, [R1+0x220] ;  /* 0x0002200001317983 */ /* 0x000f240000300800 */
[----:B------:R-:W-:Y:S02]  /*79480*/  IMAD.X R23, R9, 0x1, R8, P3 ;  /* 0x0000000109177824 */ /* 0x000fe400018e0608 */
[----:B------:R-:W4:Y:S04]  /*79490*/  LDL.LU R46, [R1+0x224] ;  /* 0x00022400012e7983 */ /* 0x000f280000300800 */
[----:B------:R0:W-:Y:S02]  /*794a0*/  STL.64 [R1+0x348], R22 ;  /* 0x0003481601007387 */ /* 0x0001e40000100a00 */
[----:B0-----:R-:W-:-:S05]  /*794b0*/  F2FP.SATFINITE.E5M2.F32.PACK_AB_MERGE_C R23, R29, R28, RZ ;  /* 0x0000001c1d17723e */ /* 0x001fca00048060ff */
[----:B------:R-:W-:Y:S01]  /*794c0*/  STL [R1+0x9d0], R23 ;  /* 0x0009d01701007387 */ /* 0x000fe20000100800 */
[----:B--2---:R-:W-:-:S05]  /*794d0*/  F2FP.SATFINITE.E5M2.F32.PACK_AB_MERGE_C R22, R59, R43, RZ ;  /* 0x0000002b3b16723e */ /* 0x004fca00048060ff */
[----:B------:R-:W-:Y:S01]  /*794e0*/  STL [R1+0x9e4], R22 ;  /* 0x0009e41601007387 */ /* 0x000fe20000100800 */
[----:B------:R-:W-:-:S03]  /*794f0*/  F2FP.SATFINITE.E5M2.F32.PACK_AB_MERGE_C R9, R45, R44, RZ ;  /* 0x0000002c2d09723e */ /* 0x000fc600048060ff */
[----:B------:R-:W2:Y:S04]  /*79500*/  LDL.LU R43, [R1+0x228] ;  /* 0x00022800012b7983 */ /* 0x000ea80000300800 */
[----:B------:R0:W-:Y:S04]  /*79510*/  STL [R1+0x9e0], R9 ;  /* 0x0009e00901007387 */ /* 0x0001e80000100800 */
[----:B------:R-:W2:Y:S04]  /*79520*/  LDL.LU R59, [R1+0x22c] ;  /* 0x00022c00013b7983 */ /* 0x000ea80000300800 */
[----:B------:R-:W2:Y:S04]  /*79530*/  LDL.LU R44, [R1+0x200] ;  /* 0x00020000012c7983 */ /* 0x000ea80000300800 */
[----:B------:R-:W2:Y:S01]  /*79540*/  LDL.LU R45, [R1+0x204] ;  /* 0x00020400012d7983 */ /* 0x000ea20000300800 */
[----:B0-----:R-:W-:-:S02]  /*79550*/  SHF.R.S32.HI R9, RZ, 0x1f, R36 ;  /* 0x0000001fff097819 */ /* 0x001fc40000011424 */
[----:B------:R-:W-:-:S05]  /*79560*/  IADD3 R22, P3, R36, R0, RZ ;  /* 0x0000000024167210 */ /* 0x000fca0007f7e0ff */
[----:B------:R-:W-:-:S05]  /*79570*/  IMAD.X R23, R9, 0x1, R2, P3 ;  /* 0x0000000109177824 */ /* 0x000fca00018e0602 */
[----:B------:R0:W-:Y:S01]  /*79580*/  STL.64 [R1+0x330], R22 ;  /* 0x0003301601007387 */ /* 0x0001e20000100a00 */
[----:B---3--:R-:W-:Y:S02]  /*79590*/  F2FP.SATFINITE.E5M2.F32.PACK_AB_MERGE_C R29, R33, R32, RZ ;  /* 0x00000020211d723e */ /* 0x008fe400048060ff */
[----:B0-----:R-:W-:-:S03]  /*795a0*/  IADD3 R22, P3, R36, R3, RZ ;  /* 0x0000000324167210 */ /* 0x001fc60007f7e0ff */
[----:B------:R-:W-:Y:S02]  /*795b0*/  STL [R1+0x9f4], R29 ;  /* 0x0009f41d01007387 */ /* 0x000fe40000100800 */
[----:B------:R-:W-:Y:S01]  /*795c0*/  IMAD.X R23, R9, 0x1, R4, P3 ;  /* 0x0000000109177824 */ /* 0x000fe200018e0604 */
[----:B----4-:R-:W-:-:S05]  /*795d0*/  F2FP.SATFINITE.E5M2.F32.PACK_AB_MERGE_C R28, R56, R51, RZ ;  /* 0x00000033381c723e */ /* 0x010fca00048060ff */
[----:B------:R-:W-:Y:S04]  /*795e0*/  STL [R1+0x9f0], R28 ;  /* 0x0009f01c01007387 */ /* 0x000fe80000100800 */
[----:B------:R0:W-:Y:S01]  /*795f0*/  STL.64 [R1+0x328], R22 ;  /* 0x0003281601007387 */ /* 0x0001e20000100a00 */
[----:B------:R-:W-:Y:S02]  /*79600*/  F2FP.SATFINITE.E5M2.F32.PACK_AB_MERGE_C R25, R25, R24, RZ ;  /* 0x000000181919723e */ /* 0x000fe400048060ff */
[----:B------:R-:W-:Y:S02]  /*79610*/  F2FP.SATFINITE.E5M2.F32.PACK_AB_MERGE_C R24, R37, R31, RZ ;  /* 0x0000001f2518723e */ /* 0x000fe400048060ff */
[C---:B0-----:R-:W-:Y:S01]  /*79620*/  IADD3 R22, P3, R36.reuse, R5, RZ ;  /* 0x0000000524167210 */ /* 0x041fe20007f7e0ff */
[----:B------:R-:W-:Y:S04]  /*79630*/  STL [R1+0x9fc], R25 ;  /* 0x0009fc1901007387 */ /* 0x000fe80000100800 */
[----:B------:R-:W-:Y:S01]  /*79640*/  IMAD.X R23, R9, 0x1, R7, P3 ;  /* 0x0000000109177824 */ /* 0x000fe200018e0607 */
[----:B------:R-:W-:Y:S04]  /*79650*/  STL [R1+0x9f8], R24 ;  /* 0x0009f81801007387 */ /* 0x000fe80000100800 */
        /* <DEDUP_REMOVED lines=8> */
[----:B------:R-:W3:Y:S04]  /*796e0*/  LDL.LU R25, [R1+0x11a8] ;  /* 0x0011a80001197983 */ /* 0x000ee80000300800 */
[----:B------:R0:W-:Y:S04]  /*796f0*/  STL [R1+0xa00], R9 ;  /* 0x000a000901007387 */ /* 0x0001e80000100800 */
[----:B------:R1:W-:Y:S01]  /*79700*/  STL [R1+0xa0c], R22 ;  /* 0x000a0c1601007387 */ /* 0x0003e20000100800 */
[----:B0-----:R-:W-:-:S02]  /*79710*/  SHF.R.S32.HI R9, RZ, 0x1f, R57 ;  /* 0x0000001fff097819 */ /* 0x001fc40000011439 */
[----:B-1----:R-:W-:-:S05]  /*79720*/  IADD3 R22, P3, R57, R0, RZ ;  /* 0x0000000039167210 */ /* 0x002fca0007f7e0ff */
[----:B------:R-:W-:-:S05]  /*79730*/  IMAD.X R23, R9, 0x1, R2, P3 ;  /* 0x0000000109177824 */ /* 0x000fca00018e0602 */
[----:B------:R0:W-:Y:S01]  /*79740*/  STL.64 [R1+0x310], R22 ;  /* 0x0003101601007387 */ /* 0x0001e20000100a00 */
[----:B------:R-:W-:Y:S02]  /*79750*/  F2FP.SATFINITE.E5M2.F32.PACK_AB_MERGE_C R24, R46, R49, RZ ;  /* 0x000000312e18723e */ /* 0x000fe400048060ff */
[----:B0-----:R-:W-:Y:S02]  /*79760*/  F2FP.SATFINITE.E5M2.F32.PACK_AB_MERGE_C R22, R58, R42, RZ ;  /* 0x0000002a3a16723e */ /* 0x001fe400048060ff */
[----:B------:R-:W4:Y:S04]  /*79770*/  LDL.LU R58, [R1+0x11ac] ;  /* 0x0011ac00013a7983 */ /* 0x000f280000300800 */
[----:B------:R0:W-:Y:S02]  /*79780*/  STL [R1+0xa08], R22 ;  /* 0x000a081601007387 */ /* 0x0001e40000100800 */
[----:B0-----:R-:W-:-:S02]  /*79790*/  IADD3 R22, P3, R57, R3, RZ ;  /* 0x0000000339167210 */ /* 0x001fc40007f7e0ff */
[----:B------:R-:W-:Y:S03]  /*797a0*/  STL [R1+0x824], R24 ;  /* 0x0008241801007387 */ /* 0x000fe60000100800 */
[----:B------:R-:W-:Y:S01]  /*797b0*/  IMAD.X R23, R9, 0x1, R4, P3 ;  /* 0x0000000109177824 */ /* 0x000fe200018e0604 */
[----:B------:R-:W3:Y:S04]  /*797c0*/  LDL.LU R51, [R1+0x208] ;  /* 0x0002080001337983 */ /* 0x000ee80000300800 */
[----:B------:R0:W-:Y:S01]  /*797d0*/  STL.64 [R1+0x308], R22 ;  /* 0x0003081601007387 */ /* 0x0001e20000100a00 */
[----:B------:R-:W-:-:S03]  /*797e0*/  IADD3 R34, P3, R57, R5, RZ ;  /* 0x0000000539227210 */ /* 0x000fc60007f7e0ff */
[----:B0-----:R-:W4:Y:S04]  /*797f0*/  LDL.LU R22, [R1+0x1e0] ;  /* 0x0001e00001167983 */ /* 0x001f280000300800 */
[----:B------:R-:W4:Y:S01]  /*79800*/  LDL.LU R23, [R1+0x1e4] ;  /* 0x0001e40001177983 */ /* 0x000f220000300800 */
[----:B--2---:R-:W-:-:S03]  /*79810*/  F2FP.SATFINITE.E5M2.F32.PACK_AB_MERGE_C R28, R59, R43, RZ ;  /* 0x0000002b3b1c723e */ /* 0x004fc600048060ff */
[----:B------:R-:W2:Y:S04]  /*79820*/  LDL.LU R49, [R1+0x1e8] ;  /* 0x0001e80001317983 */ /* 0x000ea80000300800 */
[----:B------:R-:W2:Y:S01]  /*79830*/  LDL.LU R46, [R1+0x1ec] ;  /* 0x0001ec00012e7983 */ /* 0x000ea20000300800 */
[----:B------:R-:W-:-:S03]  /*79840*/  F2FP.SATFINITE.E5M2.F32.PACK_AB_MERGE_C R24, R45, R44, RZ ;  /* 0x0000002c2d18723e */ /* 0x000fc600048060ff */
[----:B------:R0:W-:Y:S04]  /*79850*/  STL [R1+0x820], R28 ;  /* 0x0008201c01007387 */ /* 0x0001e80000100800 */
[----:B------:R-:W3:Y:S04]  /*79860*/  LDL.LU R56, [R1+0x1c0] ;  /* 0x0001c00001387983 */ /* 0x000ee80000300800 */
[----:B------:R1:W-:Y:S01]  /*79870*/  STL [R1+0x82c], R24 ;  /* 0x00082c1801007387 */ /* 0x0003e20000100800 */
[----:B------:R-:W-:-:S03]  /*79880*/  IMAD.X R35, R9, 0x1, R7, P3 ;  /* 0x0000000109237824 */ /* 0x000fc600018e0607 */
[----:B------:R-:W3:Y:S04]  /*79890*/  LDL.LU R31, [R1+0x1c4] ;  /* 0x0001c400011f7983 */ /* 0x000ee80000300800 */
[----:B0-----:R-:W2:Y:S04]  /*798a0*/  LDL.LU R28, [R1+0x1c8] ;  /* 0x0001c800011c7983 */ /* 0x001ea80000300800 */
[----:B------:R-:W2:Y:S04]  /*798b0*/  LDL.LU R29, [R1+0x1cc] ;  /* 0x0001cc00011d7983 */ /* 0x000ea80000300800 */
[----:B------:R-:W2:Y:S01]  /*798c0*/  LDL.LU R37, [R1+0x180] ;  /* 0x0001800001257983 */ /* 0x000ea20000300800 */
[----:B------:R-:W-:-:S03]  /*798d0*/  IADD3 R40, P3, R57, R6, RZ ;  /* 0x0000000639287210 */ /* 0x000fc60007f7e0ff */
[----:B------:R-:W2:Y:S04]  /*798e0*/  LDL.LU R32, [R1+0x184] ;  /* 0x0001840001207983 */ /* 0x000ea80000300800 */
[----:B------:R-:W2:Y:S04]  /*798f0*/  LDL.LU R33, [R1+0x188] ;  /* 0x0001880001217983 */ /* 0x000ea80000300800 */
[----:B-1----:R-:W2:Y:S04]  /*79900*/  LDL.LU R24, [R1+0x18c] ;  /* 0x00018c0001187983 */ /* 0x002ea80000300800 */
[----:B------:R-:W2:Y:S04]  /*79910*/  LDL.LU R36, [R1+0x150] ;  /* 0x0001500001247983 */ /* 0x000ea80000300800 */
[----:B------:R0:W-:Y:S01]  /*79920*/  STL.64 [R1+0x300], R34 ;  /* 0x0003002201007387 */ /* 0x0001e20000100a00 */
[----:B------:R-:W-:-:S03]  /*79930*/  IMAD.X R41, R9, 0x1, R8, P3 ;  /* 0x0000000109297824 */ /* 0x000fc600018e0608 */
[----:B0-----:R-:W2:Y:S04]  /*79940*/  LDL.LU R34, [R1+0x154] ;  /* 0x0001540001227983 */ /* 0x001ea80000300800 */
[----:B------:R-:W2:Y:S04]  /*79950*/  LDL.LU R35, [R1+0x158] ;  /* 0x0001580001237983 */ /* 0x000ea80000300800 */
[----:B------:R-:W2:Y:S04]  /*79960*/  LDL.LU R38, [R1+0x120] ;  /* 0x0001200001267983 */ /* 0x000ea80000300800 */
[----:B------:R-:W2:Y:S04]  /*79970*/  LDL.LU R39, [R1+0x124] ;  /* 0x0001240001277983 */ /* 0x000ea80000300800 */
[----:B------:R-:W2:Y:S04]  /*79980*/  LDL.LU R9, [R1+0x20c] ;  /* 0x00020c0001097983 */ /* 0x000ea80000300800 */
[----:B------:R0:W-:Y:S04]  /*79990*/  STL.64 [R1+0x2e8], R40 ;  /* 0x0002e82801007387 */ /* 0x0001e80000100a00 */
[----:B0-----:R-:W2:Y:S04]  /*799a0*/  LDL.LU R40, [R1+0x128] ;  /* 0x0001280001287983 */ /* 0x001ea80000300800 */
[----:B------:R-:W2:Y:S04]  /*799b0*/  LDL.LU R41, [R1+0x12c] ;  /* 0x00012c0001297983 */ /* 0x000ea80000300800 */
[----:B------:R-:W2:Y:S04]  /*799c0*/  LDL.LU R42, [R1+0x100] ;  /* 0x00010000012a7983 */ /* 0x000ea80000300800 */
[----:B------:R-:W2:Y:S04]  /*799d0*/  LDL.LU R43, [R1+0x104] ;  /* 0x00010400012b7983 */ /* 0x000ea80000300800 */
[----:B------:R-:W2:Y:S04]  /*799e0*/  LDL.LU R59, [R1+0x108] ;  /* 0x00010800013b7983 */ /* 0x000ea80000300800 */
[----:B------:R-:W2:Y:S04]  /*799f0*/  LDL.LU R44, [R1+0x10c] ;  /* 0x00010c00012c7983 */ /* 0x000ea80000300800 */
[----:B------:R-:W2:Y:S04]  /*79a00*/  LDL.LU R45, [R1+0xf0] ;  /* 0x0000f000012d7983 */ /* 0x000ea80000300800 */
[----:B------:R-:W2:Y:S01]  /*79a10*/  LDL.LU R57, [R1+0xf4] ;  /* 0x0000f40001397983 */ /* 0x000ea20000300800 */
[----:B----4-:R-:W-:-:S02]  /*79a20*/  F2FP.SATFINITE.E5M2.F32.PACK_AB_MERGE_C R22, R23, R22, RZ ;  /* 0x000000161716723e */ /* 0x010fc400048060ff */
[----:B---3--:R-:W-:Y:S02]  /*79a30*/  F2FP.SATFINITE.E5M2.F32.PACK_AB_MERGE_C R31, R31, R56, RZ ;  /* 0x000000381f1f723e */ /* 0x008fe400048060ff */
[----:B--2---:R-:W-:Y:S02]  /*79a40*/  F2FP.SATFINITE.E5M2.F32.PACK_AB_MERGE_C R29, R29, R28, RZ ;  /* 0x0000001c1d1d723e */ /* 0x004fe400048060ff */
[----:B------:R-:W-:Y:S02]  /*79a50*/  F2FP.SATFINITE.E5M2.F32.PACK_AB_MERGE_C R32, R32, R37, RZ ;  /* 0x000000252020723e */ /* 0x000fe400048060ff */
[----:B------:R-:W-:Y:S02]  /*79a60*/  F2FP.SATFINITE.E5M2.F32.PACK_AB_MERGE_C R9, R9, R51, RZ ;  /* 0x000000330909723e */ /* 0x000fe400048060ff */
[----:B------:R-:W2:Y:S04]  /*79a70*/  LDL.LU R51, [R1+0x2be0] ;  /* 0x002be00001337983 */ /* 0x000ea80000300800 */
[----:B------:R0:W-:Y:S02]  /*79a80*/  STL [R1+0x828], R9 ;  /* 0x0008280901007387 */ /* 0x0001e40000100800 */
[----:B0-----:R-:W-:-:S02]  /*79a90*/  F2FP.SATFINITE.E5M2.F32.PACK_AB_MERGE_C R9, R46, R49, RZ ;  /* 0x000000312e09723e */ /* 0x001fc400048060ff */
[----:B------:R-:W3:Y:S04]  /*79aa0*/  LDL.LU R49, [R1+0xf8] ;  /* 0x0000f80001317983 */ /* 0x000ee80000300800 */
[----:B------:R0:W-:Y:S04]  /*79ab0*/  STL [R1+0x834], R22 ;  /* 0x0008341601007387 */ /* 0x0001e80000100800 */
[----:B------:R-:W3:Y:S04]  /*79ac0*/  LDL.LU R46, [R1+0xfc] ;  /* 0x0000fc00012e7983 */ /* 0x000ee80000300800 */
[----:B------:R1:W-:Y:S01]  /*79ad0*/  STL [R1+0x830], R9 ;  /* 0x0008300901007387 */ /* 0x0003e20000100800 */
[----:B0-----:R-:W-:-:S02]  /*79ae0*/  IADD3 R22, P3, R25, R0, RZ ;  /* 0x0000000019167210 */ /* 0x001fc40007f7e0ff */
[----:B-1----:R-:W-:-:S05]  /*79af0*/  SHF.R.S32.HI R9, RZ, 0x1f, R25 ;  /* 0x0000001fff097819 */ /* 0x002fca0000011419 */
[----:B------:R-:W-:Y:S01]  /*79b00*/  IMAD.X R23, R9, 0x1, R2, P3 ;  /* 0x0000000109177824 */ /* 0x000fe200018e0602 */
[----:B------:R-:W-:-:S04]  /*79b10*/  IADD3 R28, P3, R25, R3, RZ ;  /* 0x00000003191c7210 */ /* 0x000fc80007f7e0ff */
[----:B------:R0:W-:Y:S04]  /*79b20*/  STL.64 [R1+0x2e0], R22 ;  /* 0x0002e01601007387 */ /* 0x0001e80000100a00 */
[----:B0-----:R-:W4:Y:S04]  /*79b30*/  LDL.LU.64 R22, [R1+0x2bd8] ;  /* 0x002bd80001167983 */ /* 0x001f280000300a00 */
[----:B------:R-:W2:Y:S04]  /*79b40*/  LDL.LU R56, [R1+0x2bd4] ;  /* 0x002bd40001387983 */ /* 0x000ea80000300800 */
[----:B------:R0:W-:Y:S04]  /*79b50*/  STL [R1+0x83c], R31 ;  /* 0x00083c1f01007387 */ /* 0x0001e80000100800 */
[----:B0-----:R-:W4:Y:S04]  /*79b60*/  LDL.LU R31, [R1+0x2bd0] ;  /* 0x002bd000011f7983 */ /* 0x001f280000300800 */
[----:B------:R0:W-:Y:S01]  /*79b70*/  STL [R1+0x838], R29 ;  /* 0x0008381d01007387 */ /* 0x0001e20000100800 */
[----:B------:R-:W-:Y:S01]  /*79b80*/  F2FP.SATFINITE.E5M2.F32.PACK_AB_MERGE_C R24, R24, R33, RZ ;  /* 0x000000211818723e */ /* 0x000fe200048060ff */
[----:B0-----:R-:W-:-:S05]  /*79b90*/  IMAD.X R29, R9, 0x1, R4, P3 ;  /* 0x00000001091d7824 */ /* 0x001fca00018e0604 */
[----:B------:R0:W-:Y:S04]  /*79ba0*/  STL.64 [R1+0x2c8], R28 ;  /* 0x0002c81c01007387 */ /* 0x0001e80000100a00 */
[----:B0-----:R-:W2:Y:S04]  /*79bb0*/  LDL.LU.64 R28, [R1+0x2bc8] ;  /* 0x002bc800011c7983 */ /* 0x001ea80000300a00 */
[----:B------:R-:W2:Y:S04]  /*79bc0*/  LDL.LU R37, [R1+0x2bc0] ;  /* 0x002bc00001257983 */ /* 0x000ea80000300800 */
[----:B------:R0:W-:Y:S04]  /*79bd0*/  STL [R1+0x84c], R32 ;  /* 0x00084c2001007387 */ /* 0x0001e80000100800 */
[----:B------:R1:W-:Y:S01]  /*79be0*/  STL [R1+0x848], R24 ;  /* 0x0008481801007387 */ /* 0x0003e20000100800 */
[----:B0-----:R-:W-:-:S05]  /*79bf0*/  IADD3 R32, P3, R25, R5, RZ ;  /* 0x0000000519207210 */ /* 0x001fca0007f7e0ff */
[----:B------:R-:W-:Y:S01]  /*79c00*/  IMAD.X R33, R9, 0x1, R7, P3 ;  /* 0x0000000109217824 */ /* 0x000fe200018e0607 */
[----:B-1----:R-:W-:-:S05]  /*79c10*/  IADD3 R24, P3, R25, R6, RZ ;  /* 0x0000000619187210 */ /* 0x002fca0007f7e0ff */
[----:B------:R-:W-:Y:S01]  /*79c20*/  IMAD.X R25, R9, 0x1, R8, P3 ;  /* 0x0000000109197824 */ /* 0x000fe200018e0608 */
[----:B------:R0:W-:Y:S04]  /*79c30*/  STL.64 [R1+0x2c0], R32 ;  /* 0x0002c02001007387 */ /* 0x0001e80000100a00 */
[----:B0-----:R-:W2:Y:S04]  /*79c40*/  LDL.LU.64 R32, [R1+0x2bb8] ;  /* 0x002bb80001207983 */ /* 0x001ea80000300a00 */
[----:B------:R0:W-:Y:S04]  /*79c50*/  STL.64 [R1+0x2a8], R24 ;  /* 0x0002a81801007387 */ /* 0x0001e80000100a00 */
[----:B0-----:R-:W4:Y:S04]  /*79c60*/  LDL.LU.64 R24, [R1+0x2bb0] ;  /* 0x002bb00001187983 */ /* 0x001f280000300a00 */
[----:B------:R-:W3:Y:S01]  /*79c70*/  LDL.LU R9, [R1+0x15c] ;  /* 0x00015c0001097983 */ /* 0x000ee20000300800 */
[----:B------:R-:W-:-:S03]  /*79c80*/  F2FP.SATFINITE.E5M2.F32.PACK_AB_MERGE_C R34, R34, R36, RZ ;  /* 0x000000242222723e */ /* 0x000fc600048060ff */
[----:B------:R-:W2:Y:S01]  /*79c90*/  LDL.LU R36, [R1+0x2ba8] ;  /* 0x002ba80001247983 */ /* 0x000ea20000300800 */
[----:B------:R-:W-:-:S03]  /*79ca0*/  F2FP.SATFINITE.E5M2.F32.PACK_AB_MERGE_C R39, R39, R38, RZ ;  /* 0x000000262727723e */ /* 0x000fc600048060ff */
[----:B------:R0:W-:Y:S01]  /*79cb0*/  STL [R1+0x85c], R34 ;  /* 0x00085c2201007387 */ /* 0x0001e20000100800 */
[----:B------:R-:W-:-:S03]  /*79cc0*/  IADD3 R38, P3, R58, R0, RZ ;  /* 0x000000003a267210 */ /* 0x000fc60007f7e0ff */
[----:B0-----:R-:W4:Y:S01]  /*79cd0*/  LDL.LU R34, [R1+0x2ba4] ;  /* 0x002ba40001227983 */ /* 0x001f220000300800 */
[----:B------:R-:W-:Y:S02]  /*79ce0*/  F2FP.SATFINITE.E5M2.F32.PACK_AB_MERGE_C R41, R41, R40, RZ ;  /* 0x000000282929723e */ /* 0x000fe400048060ff */
[----:B------:R-:W-:Y:S02]  /*79cf0*/  F2FP.SATFINITE.E5M2.F32.PACK_AB_MERGE_C R43, R43, R42, RZ ;  /* 0x0000002a2b2b723e */ /* 0x000fe400048060ff */
[----:B------:R-:W-:Y:S02]  /*79d00*/  F2FP.SATFINITE.E5M2.F32.PACK_AB_MERGE_C R44, R44, R59, RZ ;  /* 0x0000003b2c2c723e */ /* 0x000fe400048060ff */
[----:B------:R-:W-:Y:S01]  /*79d10*/  F2FP.SATFINITE.E5M2.F32.PACK_AB_MERGE_C R57, R57, R45, RZ ;  /* 0x0000002d3939723e */ /* 0x000fe200048060ff */
[----:B------:R-:W-:Y:S01]  /*79d20*/  NOP ;  /* 0x0000000000007918 */ /* 0x000fe20000000000 */
[----:B---3--:R-:W-:Y:S02]  /*79d30*/  F2FP.SATFINITE.E5M2.F32.PACK_AB_MERGE_C R9, R9, R35, RZ ;  /* 0x000000230909723e */ /* 0x008fe400048060ff */
[----:B------:R-:W3:Y:S04]  /*79d40*/  LDL.LU R35, [R1+0x2ba0] ;  /* 0x002ba00001237983 */ /* 0x000ee80000300800 */
[----:B------:R0:W-:Y:S04]  /*79d50*/  STL [R1+0x858], R9 ;  /* 0x0008580901007387 */ /* 0x0001e80000100800 */
[----:B------:R1:W-:Y:S01]  /*79d60*/  STL [R1+0x9cc], R39 ;  /* 0x0009cc2701007387 */ /* 0x0003e20000100800 */
[----:B0-----:R-:W-:-:S05]  /*79d70*/  SHF.R.S32.HI R9, RZ, 0x1f, R58 ;  /* 0x0000001fff097819 */ /* 0x001fca000001143a */
[----:B-1----:R-:W-:Y:S01]  /*79d80*/  IMAD.X R39, R9, 0x1, R2, P3 ;  /* 0x0000000109277824 */ /* 0x002fe200018e0602 */
[----:B------:R-:W-:-:S04]  /*79d90*/  IADD3 R42, P3, R58, R3, RZ ;  /* 0x000000033a2a7210 */ /* 0x000fc80007f7e0ff */
[----:B------:R0:W-:Y:S04]  /*79da0*/  STL.64 [R1+0x2a0], R38 ;  /* 0x0002a02601007387 */ /* 0x0001e80000100a00 */
[----:B0-----:R-:W2:Y:S04]  /*79db0*/  LDL.LU.64 R38, [R1+0x2b98] ;  /* 0x002b980001267983 */ /* 0x001ea80000300a00 */
[----:B------:R-:W2:Y:S04]  /*79dc0*/  LDL.LU R40, [R1+0x2b94] ;  /* 0x002b940001287983 */ /* 0x000ea80000300800 */
[----:B------:R0:W-:Y:S04]  /*79dd0*/  STL [R1+0x9c8], R41 ;  /* 0x0009c82901007387 */ /* 0x0001e80000100800 */
[----:B0-----:R-:W2:Y:S04]  /*79de0*/  LDL.LU R41, [R1+0x2b90] ;  /* 0x002b900001297983 */ /* 0x001ea80000300800 */
[----:B------:R0:W-:Y:S02]  /*79df0*/  STL [R1+0x9dc], R43 ;  /* 0x0009dc2b01007387 */ /* 0x0001e40000100800 */
[----:B0-----:R-:W-:-:S05]  /*79e00*/  IMAD.X R43, R9, 0x1, R4, P3 ;  /* 0x00000001092b7824 */ /* 0x001fca00018e0604 */
[----:B------:R0:W-:Y:S04]  /*79e10*/  STL.64 [R1+0x288], R42 ;  /* 0x0002882a01007387 */ /* 0x0001e80000100a00 */
[----:B0-----:R-:W2:Y:S04]  /*79e20*/  LDL.LU.64 R42, [R1+0x2b88] ;  /* 0x002b8800012a7983 */ /* 0x001ea80000300a00 */
[----:B------:R-:W2:Y:S04]  /*79e30*/  LDL.LU R59, [R1+0x2b80] ;  /* 0x002b8000013b7983 */ /* 0x000ea80000300800 */
[----:B------:R0:W-:Y:S02]  /*79e40*/  STL [R1+0x9d8], R44 ;  /* 0x0009d82c01007387 */ /* 0x0001e40000100800 */
[----:B0-----:R-:W-:-:S02]  /*79e50*/  IADD3 R44, P3, R58, R5, RZ ;  /* 0x000000053a2c7210 */ /* 0x001fc40007f7e0ff */
[----:B------:R0:W-:Y:S03]  /*79e60*/  STL [R1+0x9ec], R57 ;  /* 0x0009ec3901007387 */ /* 0x0001e60000100800 */
[----:B------:R-:W-:Y:S01]  /*79e70*/  IMAD.X R45, R9, 0x1, R7, P3 ;  /* 0x00000001092d7824 */ /* 0x000fe200018e0607 */
[----:B0-----:R-:W2:Y:S04]  /*79e80*/  LDL.LU R57, [R1+0x11b0] ;  /* 0x0011b00001397983 */ /* 0x001ea80000300800 */
[----:B------:R0:W-:Y:S02]  /*79e90*/  STL.64 [R1+0x280], R44 ;  /* 0x0002802c01007387 */ /* 0x0001e40000100a00 */
[----:B0-----:R-:W-:-:S05]  /*79ea0*/  IADD3 R44, P3, R58, R6, RZ ;  /* 0x000000063a2c7210 */ /* 0x001fca0007f7e0ff */
[----:B------:R-:W-:-:S05]  /*79eb0*/  IMAD.X R45, R9, 0x1, R8, P3 ;  /* 0x00000001092d7824 */ /* 0x000fca00018e0608 */
[----:B------:R0:W-:Y:S04]  /*79ec0*/  STL.64 [R1+0x268], R44 ;  /* 0x0002682c01007387 */ /* 0x0001e80000100a00 */
[----:B0-----:R-:W2:Y:S01]  /*79ed0*/  LDL.LU.64 R44, [R1+0x2b78] ;  /* 0x002b7800012c7983 */ /* 0x001ea20000300a00 */
[----:B------:R-:W-:-:S05]  /*79ee0*/  F2FP.SATFINITE.E5M2.F32.PACK_AB_MERGE_C R9, R46, R49, RZ ;  /* 0x000000312e09723e */ /* 0x000fca00048060ff */
[----:B------:R0:W-:Y:S01]  /*79ef0*/  STL [R1+0x9e8], R9 ;  /* 0x0009e80901007387 */ /* 0x0001e20000100800 */
[----:B------:R-:W-:Y:S01]  /*79f00*/  IMAD.MOV.U32 R49, RZ, RZ, R47 ;  /* 0x000000ffff317224 */ /* 0x000fe200078e002f */
[----:B----4-:R-:W-:Y:S02]  /*79f10*/  LOP3.LUT R34, R34, 0xffff, RZ, 0xc0, !PT ;  /* 0x0000ffff22227812 */ /* 0x010fe400078ec0ff */
[----:B------:R-:W-:Y:S02]  /*79f20*/  LOP3.LUT R24, R24, 0xffff, RZ, 0xc0, !PT ;  /* 0x0000ffff18187812 */ /* 0x000fe400078ec0ff */
[----:B---3--:R-:W-:Y:S02]  /*79f30*/  LOP3.LUT R35, R35, 0xffff, RZ, 0xc0, !PT ;  /* 0x0000ffff23237812 */ /* 0x008fe400078ec0ff */
[----:B--2---:R-:W-:Y:S02]  /*79f40*/  LOP3.LUT R42, R42, 0xffff, RZ, 0xc0, !PT ;  /* 0x0000ffff2a2a7812 */ /* 0x004fe400078ec0ff */
[----:B------:R-:W-:-:S02]  /*79f50*/  LOP3.LUT R46, R45, 0xffff, RZ, 0xc0, !PT ;  /* 0x0000ffff2d2e7812 */ /* 0x000fc400078ec0ff */
[----:B------:R-:W-:Y:S02]  /*79f60*/  LOP3.LUT R45, R15, 0xffff, RZ, 0xc0, !PT ;  /* 0x0000ffff0f2d7812 */ /* 0x000fe400078ec0ff */
[----:B------:R-:W-:Y:S02]  /*79f70*/  PRMT R15, R46, 0x3340, R35 ;  /* 0x000033402e0f7816 */ /* 0x000fe40000000023 */
[----:B0-----:R-:W-:-:S04]  /*79f80*/  PRMT R9, R45, 0x3340, R0 ;  /* 0x000033402d097816 */ /* 0x001fc80000000000 */
[----:B------:R-:W-:Y:S02]  /*79f90*/  PRMT R9, R15, 0x5410, R9 ;  /* 0x000054100f097816 */ /* 0x000fe40000000009 */
[----:B------:R-:W-:Y:S02]  /*79fa0*/  SHF.R.U32.HI R47, RZ, 0x8, R45 ;  /* 0x00000008ff2f7819 */ /* 0x000fe4000001162d */
[----:B------:R-:W-:Y:S01]  /*79fb0*/  SHF.R.U32.HI R15, RZ, 0x8, R46 ;  /* 0x00000008ff0f7819 */ /* 0x000fe2000001162e */
[----:B------:R0:W-:Y:S01]  /*79fc0*/  STL [R1+0xbc8], R9 ;  /* 0x000bc80901007387 */ /* 0x0001e20000100800 */
[----:B------:R-:W-:Y:S02]  /*79fd0*/  LOP3.LUT R47, R47, 0xffff, RZ, 0xc0, !PT ;  /* 0x0000ffff2f2f7812 */ /* 0x000fe400078ec0ff */
[----:B------:R-:W-:Y:S02]  /*79fe0*/  LOP3.LUT R15, R15, 0xffff, RZ, 0xc0, !PT ;  /* 0x0000ffff0f0f7812 */ /* 0x000fe400078ec0ff */
[----:B0-----:R-:W-:-:S04]  /*79ff0*/  SHF.R.U32.HI R9, RZ, 0x8, R35 ;  /* 0x00000008ff097819 */ /* 0x001fc80000011623 */
[----:B------:R-:W-:Y:S02]  /*7a000*/  LOP3.LUT R9, R9, 0xffff, RZ, 0xc0, !PT ;  /* 0x0000ffff09097812 */ /* 0x000fe400078ec0ff */
[----:B------:R-:W-:Y:S02]  /*7a010*/  PRMT R47, R47, 0x3340, R0 ;  /* 0x000033402f2f7816 */ /* 0x000fe40000000000 */
[----:B------:R-:W-:Y:S02]  /*7a020*/  PRMT R9, R15, 0x3340, R9 ;  /* 0x000033400f097816 */ /* 0x000fe40000000009 */
[----:B------:R-:W-:Y:S02]  /*7a030*/  LOP3.LUT R44, R44, 0xffff, RZ, 0xc0, !PT ;  /* 0x0000ffff2c2c7812 */ /* 0x000fe400078ec0ff */
[----:B------:R-:W-:Y:S01]  /*7a040*/  LOP3.LUT R45, R14, 0xffff, RZ, 0xc0, !PT ;  /* 0x0000ffff0e2d7812 */ /* 0x000fe200078ec0ff */
[----:B------:R-:W-:Y:S01]  /*7a050*/  STL [R1+0x2b34], R47 ;  /* 0x002b342f01007387 */ /* 0x000fe20000100800 */
[----:B------:R-:W-:-:S02]  /*7a060*/  LOP3.LUT R35, R10, 0xffff, RZ, 0xc0, !PT ;  /* 0x0000ffff0a237812 */ /* 0x000fc400078ec0ff */
[----:B------:R-:W-:Y:S01]  /*7a070*/  PRMT R10, R44, 0x3340, R34 ;  /* 0x000033402c0a7816 */ /* 0x000fe20000000022 */
[----:B------:R0:W-:Y:S02]  /*7a080*/  STL [R1+0x638], R9 ;  /* 0x0006380901007387 */ /* 0x0001e40000100800 */
[----:B0-----:R-:W-:-:S04]  /*7a090*/  PRMT R9, R45, 0x3340, R0 ;  /* 0x000033402d097816 */ /* 0x001fc80000000000 */
[----:B------:R-:W-:Y:S02]  /*7a0a0*/  PRMT R14, R10, 0x5410, R9 ;  /* 0x000054100a0e7816 */ /* 0x000fe40000000009 */
[----:B------:R-:W-:Y:S02]  /*7a0b0*/  PRMT R9, R35, 0x3340, R0 ;  /* 0x0000334023097816 */ /* 0x000fe40000000000 */
[----:B------:R-:W-:Y:S01]  /*7a0c0*/  PRMT R10, R42, 0x3340, R24 ;  /* 0x000033402a0a7816 */ /* 0x000fe20000000018 */
[----:B------:R0:W-:Y:S03]  /*7a0d0*/  STL [R1+0xbc4], R14 ;  /* 0x000bc40e01007387 */ /* 0x0001e60000100800 */
[----:B------:R-:W-:Y:S02]  /*7a0e0*/  PRMT R10, R10, 0x5410, R9 ;  /* 0x000054100a0a7816 */ /* 0x000fe40000000009 */
[----:B------:R-:W-:-:S02]  /*7a0f0*/  SHF.R.S32.HI R9, RZ, 0x1f, R57 ;  /* 0x0000001fff097819 */ /* 0x000fc40000011439 */
[----:B0-----:R-:W-:Y:S01]  /*7a100*/  IADD3 R14, P3, R57, R0, RZ ;  /* 0x00000000390e7210 */ /* 0x001fe20007f7e0ff */
[----:B------:R0:W-:Y:S04]  /*7a110*/  STL [R1+0xbc0], R10 ;  /* 0x000bc00a01007387 */ /* 0x0001e80000100800 */
[----:B------:R-:W-:-:S05]  /*7a120*/  IMAD.X R15, R9, 0x1, R2, P3 ;  /* 0x00000001090f7824 */ /* 0x000fca00018e0602 */
[----:B------:R1:W-:Y:S04]  /*7a130*/  STL.64 [R1+0x260], R14 ;  /* 0x0002600e01007387 */ /* 0x0003e80000100a00 */
[----:B------:R-:W2:Y:S01]  /*7a140*/  LDL.LU R47, [R1+0xc8] ;  /* 0x0000c800012f7983 */ /* 0x000ea20000300800 */
[----:B0-----:R-:W-:Y:S02]  /*7a150*/  SHF.R.U32.HI R10, RZ, 0x8, R34 ;  /* 0x00000008ff0a7819 */ /* 0x001fe40000011622 */
[----:B-1----:R-:W-:Y:S02]  /*7a160*/  SHF.R.U32.HI R14, RZ, 0x8, R44 ;  /* 0x00000008ff0e7819 */ /* 0x002fe4000001162c */
[----:B------:R-:W-:Y:S02]  /*7a170*/  LOP3.LUT R10, R10, 0xffff, RZ, 0xc0, !PT ;  /* 0x0000ffff0a0a7812 */ /* 0x000fe400078ec0ff */
[----:B------:R-:W-:-:S02]  /*7a180*/  LOP3.LUT R14, R14, 0xffff, RZ, 0xc0, !PT ;  /* 0x0000ffff0e0e7812 */ /* 0x000fc400078ec0ff */
[----:B------:R-:W-:Y:S02]  /*7a190*/  SHF.R.U32.HI R42, RZ, 0x8, R42 ;  /* 0x00000008ff2a7819 */ /* 0x000fe4000001162a */
[----:B------:R-:W-:Y:S02]  /*7a1a0*/  SHF.R.U32.HI R15, RZ, 0x8, R24 ;  /* 0x00000008ff0f7819 */ /* 0x000fe40000011618 */
[----:B------:R-:W-:Y:S02]  /*7a1b0*/  PRMT R10, R14, 0x3340, R10 ;  /* 0x000033400e0a7816 */ /* 0x000fe4000000000a */
[----:B------:R-:W-:Y:S02]  /*7a1c0*/  LOP3.LUT R24, R42, 0xffff, RZ, 0xc0, !PT ;  /* 0x0000ffff2a187812 */ /* 0x000fe400078ec0ff */
[----:B------:R-:W-:Y:S02]  /*7a1d0*/  LOP3.LUT R15, R15, 0xffff, RZ, 0xc0, !PT ;  /* 0x0000ffff0f0f7812 */ /* 0x000fe400078ec0ff */
[----:B------:R-:W-:-:S02]  /*7a1e0*/  SHF.R.U32.HI R46, RZ, 0x8, R35 ;  /* 0x00000008ff2e7819 */ /* 0x000fc40000011623 */
[----:B------:R-:W-:Y:S01]  /*7a1f0*/  SHF.R.U32.HI R45, RZ, 0x8, R45 ;  /* 0x00000008ff2d7819 */ /* 0x000fe2000001162d */
[----:B------:R0:W-:Y:S01]  /*7a200*/  STL [R1+0x634], R10 ;  /* 0x0006340a01007387 */ /* 0x0001e20000100800 */
[----:B------:R-:W-:Y:S02]  /*7a210*/  IADD3 R14, P3, R57, R3, RZ ;  /* 0x00000003390e7210 */ /* 0x000fe40007f7e0ff */
[----:B------:R-:W-:Y:S02]  /*7a220*/  LOP3.LUT R46, R46, 0xffff, RZ, 0xc0, !PT ;  /* 0x0000ffff2e2e7812 */ /* 0x000fe400078ec0ff */
[----:B------:R-:W-:Y:S02]  /*7a230*/  LOP3.LUT R45, R45, 0xffff, RZ, 0xc0, !PT ;  /* 0x0000ffff2d2d7812 */ /* 0x000fe400078ec0ff */
[----:B0-----:R-:W-:Y:S01]  /*7a240*/  PRMT R10, R24, 0x3340, R15 ;  /* 0x00003340180a7816 */ /* 0x001fe2000000000f */
[----:B------:R-:W-:Y:S01]  /*7a250*/  IMAD.X R15, R9, 0x1, R4, P3 ;  /* 0x00000001090f7824 */ /* 0x000fe200018e0604 */
[----:B------:R-:W-:-:S02]  /*7a260*/  PRMT R46, R46, 0x3340, R0 ;  /* 0x000033402e2e7816 */ /* 0x000fc40000000000 */
[----:B------:R-:W-:Y:S01]  /*7a270*/  PRMT R45, R45, 0x3340, R0 ;  /* 0x000033402d2d7816 */ /* 0x000fe20000000000 */
[----:B------:R0:W-:Y:S01]  /*7a280*/  STL [R1+0x630], R10 ;  /* 0x0006300a01007387 */ /* 0x0001e20000100800 */
[----:B------:R-:W-:Y:S02]  /*7a290*/  LOP3.LUT R43, R43, 0xffff, RZ, 0xc0, !PT ;  /* 0x0000ffff2b2b7812 */ /* 0x000fe400078ec0ff */
[----:B------:R-:W-:Y:S01]  /*7a2a0*/  LOP3.LUT R25, R25, 0xffff, RZ, 0xc0, !PT ;  /* 0x0000ffff19197812 */ /* 0x000fe200078ec0ff */
[----:B------:R1:W-:Y:S01]  /*7a2b0*/  STL.64 [R1+0x248], R14 ;  /* 0x0002480e01007387 */ /* 0x0003e20000100a00 */
[----:B0-----:R-:W-:-:S03]  /*7a2c0*/  LOP3.LUT R10, R11, 0xffff, RZ, 0xc0, !PT ;  /* 0x0000ffff0b0a7812 */ /* 0x001fc600078ec0ff */
[----:B------:R-:W-:Y:S01]  /*7a2d0*/  STL [R1+0x2b30], R46 ;  /* 0x002b302e01007387 */ /* 0x000fe20000100800 */
[----:B------:R-:W-:-:S03]  /*7a2e0*/  PRMT R11, R43, 0x3340, R25 ;  /* 0x000033402b0b7816 */ /* 0x000fc60000000019 */
[----:B------:R-:W-:Y:S04]  /*7a2f0*/  STL [R1+0x2b2c], R45 ;  /* 0x002b2c2d01007387 */ /* 0x000fe80000100800 */
[----:B------:R0:W-:Y:S01]  /*7a300*/  STL [R1+0x644], R10 ;  /* 0x0006440a01007387 */ /* 0x0001e20000100800 */
[----:B-1----:R-:W-:-:S03]  /*7a310*/  IADD3 R14, P3, R57, R5, RZ ;  /* 0x00000005390e7210 */ /* 0x002fc60007f7e0ff */
[----:B------:R-:W3:Y:S01]  /*7a320*/  LDL.LU R34, [R1+0x8c] ;  /* 0x00008c0001227983 */ /* 0x000ee20000300800 */
[----:B0-----:R-:W-:-:S03]  /*7a330*/  PRMT R10, R10, 0x3340, R0 ;  /* 0x000033400a0a7816 */ /* 0x001fc60000000000 */
[----:B------:R-:W4:Y:S01]  /*7a340*/  LDL.LU R58, [R1+0x11b4] ;  /* 0x0011b400013a7983 */ /* 0x000f220000300800 */
[----:B------:R-:W-:Y:S01]  /*7a350*/  PRMT R10, R11, 0x5410, R10 ;  /* 0x000054100b0a7816 */ /* 0x000fe2000000000a */
[----:B------:R-:W-:-:S04]  /*7a360*/  IMAD.X R15, R9, 0x1, R7, P3 ;  /* 0x00000001090f7824 */ /* 0x000fc800018e0607 */
[----:B------:R0:W-:Y:S02]  /*7a370*/  STL [R1+0xbbc], R10 ;  /* 0x000bbc0a01007387 */ /* 0x0001e40000100800 */
[----:B0-----:R-:W-:-:S05]  /*7a380*/  IADD3 R10, P3, R57, R6, RZ ;  /* 0x00000006390a7210 */ /* 0x001fca0007f7e0ff */
[----:B------:R-:W-:Y:S01]  /*7a390*/  IMAD.X R11, R9, 0x1, R8, P3 ;  /* 0x00000001090b7824 */ /* 0x000fe200018e0608 */
[----:B------:R-:W-:-:S04]  /*7a3a0*/  SHF.R.U32.HI R9, RZ, 0x8, R25 ;  /* 0x00000008ff097819 */ /* 0x000fc80000011619 */
[----:B------:R0:W-:Y:S01]  /*7a3b0*/  STL.64 [R1+0x228], R10 ;  /* 0x0002280a01007387 */ /* 0x0001e20000100a00 */
[----:B------:R-:W-:Y:S02]  /*7a3c0*/  LOP3.LUT R9, R9, 0xffff, RZ, 0xc0, !PT ;  /* 0x0000ffff09097812 */ /* 0x000fe400078ec0ff */
[----:B0-----:R-:W-:-:S04]  /*7a3d0*/  SHF.R.U32.HI R10, RZ, 0x8, R43 ;  /* 0x00000008ff0a7819 */ /* 0x001fc8000001162b */
[----:B------:R-:W-:-:S04]  /*7a3e0*/  LOP3.LUT R10, R10, 0xffff, RZ, 0xc0, !PT ;  /* 0x0000ffff0a0a7812 */ /* 0x000fc800078ec0ff */
[----:B------:R-:W-:Y:S01]  /*7a3f0*/  PRMT R57, R10, 0x3340, R9 ;  /* 0x000033400a397816 */ /* 0x000fe20000000009 */
[----:B------:R0:W-:Y:S04]  /*7a400*/  STL.64 [R1+0x240], R14 ;  /* 0x0002400e01007387 */ /* 0x0001e80000100a00 */
[----:B------:R-:W-:Y:S01]  /*7a410*/  STL [R1+0x2ae8], R57 ;  /* 0x002ae83901007387 */ /* 0x000fe20000100800 */
[----:B--2---:R-:W-:-:S03]  /*7a420*/  LOP3.LUT R11, R47, 0xffff, RZ, 0xc0, !PT ;  /* 0x0000ffff2f0b7812 */ /* 0x004fc600078ec0ff */
[----:B------:R-:W2:Y:S01]  /*7a430*/  LDL.LU R47, [R1+0x58] ;  /* 0x00005800012f7983 */ /* 0x000ea20000300800 */
[----:B------:R-:W-:Y:S02]  /*7a440*/  LOP3.LUT R18, R18, 0xffff, RZ, 0xc0, !PT ;  /* 0x0000ffff12127812 */ /* 0x000fe400078ec0ff */
[----:B------:R-:W-:Y:S02]  /*7a450*/  LOP3.LUT R39, R39, 0xffff, RZ, 0xc0, !PT ;  /* 0x0000ffff27277812 */ /* 0x000fe400078ec0ff */
[----:B------:R-:W-:Y:S02]  /*7a460*/  PRMT R9, R18, 0x3340, R0 ;  /* 0x0000334012097816 */ /* 0x000fe40000000000 */
[----:B------:R-:W-:Y:S02]  /*7a470*/  PRMT R10, R11, 0x3340, R39 ;  /* 0x000033400b0a7816 */ /* 0x000fe40000000027 */
[----:B------:R-:W-:Y:S02]  /*7a480*/  SHF.R.U32.HI R44, RZ, 0x8, R18 ;  /* 0x00000008ff2c7819 */ /* 0x000fe40000011612 */
[----:B0-----:R-:W-:-:S02]  /*7a490*/  PRMT R14, R10, 0x5410, R9 ;  /* 0x000054100a0e7816 */ /* 0x001fc40000000009 */
[----:B------:R-:W-:Y:S02]  /*7a4a0*/  SHF.R.U32.HI R10, RZ, 0x8, R11 ;  /* 0x00000008ff0a7819 */ /* 0x000fe4000001160b */
[----:B------:R-:W-:Y:S02]  /*7a4b0*/  SHF.R.U32.HI R9, RZ, 0x8, R39 ;  /* 0x00000008ff097819 */ /* 0x000fe40000011627 */
[----:B------:R-:W-:Y:S02]  /*7a4c0*/  LOP3.LUT R44, R44, 0xffff, RZ, 0xc0, !PT ;  /* 0x0000ffff2c2c7812 */ /* 0x000fe400078ec0ff */
[----:B------:R-:W-:Y:S02]  /*7a4d0*/  LOP3.LUT R10, R10, 0xffff, RZ, 0xc0, !PT ;  /* 0x0000ffff0a0a7812 */ /* 0x000fe400078ec0ff */
[----:B------:R-:W-:Y:S02]  /*7a4e0*/  LOP3.LUT R9, R9, 0xffff, RZ, 0xc0, !PT ;  /* 0x0000ffff09097812 */ /* 0x000fe400078ec0ff */
[----:B------:R-:W-:-:S02]  /*7a4f0*/  PRMT R44, R44, 0x3340, R0 ;  /* 0x000033402c2c7816 */ /* 0x000fc40000000000 */
[----:B------:R-:W-:Y:S01]  /*7a500*/  PRMT R9, R10, 0x3340, R9 ;  /* 0x000033400a097816 */ /* 0x000fe20000000009 */
[----:B------:R-:W-:Y:S01]  /*7a510*/  STL [R1+0xbb8], R14 ;  /* 0x000bb80e01007387 */ /* 0x000fe20000100800 */
[----:B------:R-:W-:Y:S02]  /*7a520*/  LOP3.LUT R17, R17, 0xffff, RZ, 0xc0, !PT ;  /* 0x0000ffff11117812 */ /* 0x000fe400078ec0ff */
[----:B------:R-:W-:Y:S01]  /*7a530*/  LOP3.LUT R38, R38, 0xffff, RZ, 0xc0, !PT ;  /* 0x0000ffff26267812 */ /* 0x000fe200078ec0ff */
[----:B------:R-:W-:Y:S04]  /*7a540*/  STL [R1+0x2b28], R44 ;  /* 0x002b282c01007387 */ /* 0x000fe80000100800 */
[----:B------:R0:W-:Y:S02]  /*7a550*/  STL [R1+0x62c], R9 ;  /* 0x00062c0901007387 */ /* 0x0001e40000100800 */
[----:B0-----:R-:W-:-:S02]  /*7a560*/  PRMT R9, R17, 0x3340, R0 ;  /* 0x0000334011097816 */ /* 0x001fc40000000000 */
[----:B---3--:R-:W-:-:S04]  /*7a570*/  LOP3.LUT R11, R34, 0xffff, RZ, 0xc0, !PT ;  /* 0x0000ffff220b7812 */ /* 0x008fc800078ec0ff */
[----:B------:R-:W-:-:S04]  /*7a580*/  PRMT R10, R11, 0x3340, R38 ;  /* 0x000033400b0a7816 */ /* 0x000fc80000000026 */
[----:B------:R-:W-:Y:S02]  /*7a590*/  PRMT R10, R10, 0x5410, R9 ;  /* 0x000054100a0a7816 */ /* 0x000fe40000000009 */
[----:B----4-:R-:W-:Y:S02]  /*7a5a0*/  SHF.R.S32.HI R9, RZ, 0x1f, R58 ;  /* 0x0000001fff097819 */ /* 0x010fe4000001143a */
[----:B------:R-:W-:Y:S01]  /*7a5b0*/  IADD3 R14, P3, R58, R0, RZ ;  /* 0x000000003a0e7210 */ /* 0x000fe20007f7e0ff */
[----:B------:R0:W-:Y:S01]  /*7a5c0*/  STL [R1+0xbb4], R10 ;  /* 0x000bb40a01007387 */ /* 0x0001e20000100800 */
[----:B------:R-:W-:-:S03]  /*7a5d0*/  SHF.R.U32.HI R11, RZ, 0x8, R11 ;  /* 0x00000008ff0b7819 */ /* 0x000fc6000001160b */
[----:B------:R-:W-:Y:S01]  /*7a5e0*/  IMAD.X R15, R9, 0x1, R2, P3 ;  /* 0x00000001090f7824 */ /* 0x000fe200018e0602 */
[----:B------:R-:W-:Y:S02]  /*7a5f0*/  LOP3.LUT R11, R11, 0xffff, RZ, 0xc0, !PT ;  /* 0x0000ffff0b0b7812 */ /* 0x000fe400078ec0ff */
[----:B0-----:R-:W-:-:S04]  /*7a600*/  SHF.R.U32.HI R10, RZ, 0x8, R38 ;  /* 0x00000008ff0a7819 */ /* 0x001fc80000011626 */
[----:B------:R-:W-:Y:S01]  /*7a610*/  LOP3.LUT R10, R10, 0xffff, RZ, 0xc0, !PT ;  /* 0x0000ffff0a0a7812 */ /* 0x000fe200078ec0ff */
[----:B------:R-:W-:Y:S01]  /*7a620*/  STL.64 [R1+0x220], R14 ;  /* 0x0002200e01007387 */ /* 0x000fe20000100a00 */
[----:B------:R-:W-:Y:S02]  /*7a630*/  SHF.R.U32.HI R43, RZ, 0x8, R17 ;  /* 0x00000008ff2b7819 */ /* 0x000fe40000011611 */
[----:B------:R-:W-:Y:S02]  /*7a640*/  PRMT R10, R11, 0x3340, R10 ;  /* 0x000033400b0a7816 */ /* 0x000fe4000000000a */
[----:B------:R-:W-:Y:S02]  /*7a650*/  LOP3.LUT R12, R12, 0xffff, RZ, 0xc0, !PT ;  /* 0x0000ffff0c0c7812 */ /* 0x000fe400078ec0ff */
[----:B------:R-:W-:Y:S01]  /*7a660*/  LOP3.LUT R31, R31, 0xffff, RZ, 0xc0, !PT ;  /* 0x0000ffff1f1f7812 */ /* 0x000fe200078ec0ff */
[----:B------:R0:W-:Y:S01]  /*7a670*/  STL [R1+0x628], R10 ;  /* 0x0006280a01007387 */ /* 0x0001e20000100800 */
[----:B------:R-:W-:-:S04]  /*7a680*/  LOP3.LUT R43, R43, 0xffff, RZ, 0xc0, !PT ;  /* 0x0000ffff2b2b7812 */ /* 0x000fc800078ec0ff */
[--C-:B------:R-:W-:Y:S02]  /*7a690*/  PRMT R43, R43, 0x3340, R0.reuse ;  /* 0x000033402b2b7816 */ /* 0x100fe40000000000 */
[----:B0-----:R-:W-:-:S03]  /*7a6a0*/  PRMT R10, R12, 0x3340, R0 ;  /* 0x000033400c0a7816 */ /* 0x001fc60000000000 */
[----:B------:R-:W-:Y:S01]  /*7a6b0*/  STL [R1+0x2b24], R43 ;  /* 0x002b242b01007387 */ /* 0x000fe20000100800 */
[----:B------:R-:W-:-:S03]  /*7a6c0*/  SHF.R.U32.HI R42, RZ, 0x8, R12 ;  /* 0x00000008ff2a7819 */ /* 0x000fc6000001160c */
[----:B------:R-:W3:Y:S01]  /*7a6d0*/  LDL.LU R15, [R1+0x878] ;  /* 0x00087800010f7983 */ /* 0x000ee20000300800 */
[----:B------:R-:W-:Y:S02]  /*7a6e0*/  IADD3 R24, P3, R58, R3, RZ ;  /* 0x000000033a187210 */ /* 0x000fe40007f7e0ff */
[----:B------:R-:W-:-:S03]  /*7a6f0*/  LOP3.LUT R42, R42, 0xffff, RZ, 0xc0, !PT ;  /* 0x0000ffff2a2a7812 */ /* 0x000fc600078ec0ff */
[----:B------:R-:W-:Y:S01]  /*7a700*/  IMAD.X R25, R9, 0x1, R4, P3 ;  /* 0x0000000109197824 */ /* 0x000fe200018e0604 */
[----:B------:R-:W-:Y:S02]  /*7a710*/  PRMT R42, R42, 0x3340, R0 ;  /* 0x000033402a2a7816 */ /* 0x000fe40000000000 */
[----:B------:R-:W-:Y:S02]  /*7a720*/  LOP3.LUT R12, R59, 0xffff, RZ, 0xc0, !PT ;  /* 0x0000ffff3b0c7812 */ /* 0x000fe400078ec0ff */
[----:B--2---:R-:W-:-:S04]  /*7a730*/  LOP3.LUT R14, R47, 0xffff, RZ, 0xc0, !PT ;  /* 0x0000ffff2f0e7812 */ /* 0x004fc800078ec0ff */
[----:B------:R-:W-:-:S04]  /*7a740*/  PRMT R11, R14, 0x3340, R31 ;  /* 0x000033400e0b7816 */ /* 0x000fc8000000001f */
[----:B------:R-:W-:Y:S02]  /*7a750*/  PRMT R10, R11, 0x5410, R10 ;  /* 0x000054100b0a7816 */ /* 0x000fe4000000000a */
[----:B------:R-:W-:-:S03]  /*7a760*/  SHF.R.U32.HI R11, RZ, 0x8, R14 ;  /* 0x00000008ff0b7819 */ /* 0x000fc6000001160e */
[----:B------:R0:W-:Y:S01]  /*7a770*/  STL [R1+0xbb0], R10 ;  /* 0x000bb00a01007387 */ /* 0x0001e20000100800 */
[----:B------:R-:W-:Y:S02]  /*7a780*/  LOP3.LUT R11, R11, 0xffff, RZ, 0xc0, !PT ;  /* 0x0000ffff0b0b7812 */ /* 0x000fe400078ec0ff */
[----:B0-----:R-:W-:-:S04]  /*7a790*/  SHF.R.U32.HI R10, RZ, 0x8, R31 ;  /* 0x00000008ff0a7819 */ /* 0x001fc8000001161f */
[----:B------:R-:W-:Y:S01]  /*7a7a0*/  LOP3.LUT R10, R10, 0xffff, RZ, 0xc0, !PT ;  /* 0x0000ffff0a0a7812 */ /* 0x000fe200078ec0ff */
[----:B------:R-:W-:Y:S03]  /*7a7b0*/  STL.64 [R1+0x208], R24 ;  /* 0x0002081801007387 */ /* 0x000fe60000100a00 */
[----:B------:R-:W-:Y:S01]  /*7a7c0*/  PRMT R10, R11, 0x3340, R10 ;  /* 0x000033400b0a7816 */ /* 0x000fe2000000000a */
[----:B------:R-:W-:Y:S04]  /*7a7d0*/  STL [R1+0x2b20], R42 ;  /* 0x002b202a01007387 */ /* 0x000fe80000100800 */
[----:B------:R0:W-:Y:S04]  /*7a7e0*/  STL [R1+0x624], R10 ;  /* 0x0006240a01007387 */ /* 0x0001e80000100800 */
[----:B------:R-:W2:Y:S01]  /*7a7f0*/  LDL.LU R59, [R1+0x2b74] ;  /* 0x002b7400013b7983 */ /* 0x000ea20000300800 */
[----:B0-----:R-:W-:-:S05]  /*7a800*/  LOP3.LUT R10, R13, 0xffff, RZ, 0xc0, !PT ;  /* 0x0000ffff0d0a7812 */ /* 0x001fca00078ec0ff */
[----:B------:R0:W-:Y:S04]  /*7a810*/  STL [R1+0x640], R10 ;  /* 0x0006400a01007387 */ /* 0x0001e80000100800 */
[----:B------:R-:W4:Y:S04]  /*7a820*/  LDL.LU R34, [R1+0x874] ;  /* 0x0008740001227983 */ /* 0x000f280000300800 */
[----:B------:R-:W2:Y:S01]  /*7a830*/  LDL.LU R47, [R1+0x6c] ;  /* 0x00006c00012f7983 */ /* 0x000ea20000300800 */
[----:B------:R-:W-:Y:S02]  /*7a840*/  LOP3.LUT R32, R32, 0xffff, RZ, 0xc0, !PT ;  /* 0x0000ffff20207812 */ /* 0x000fe400078ec0ff */
[----:B0-----:R-:W-:-:S02]  /*7a850*/  PRMT R10, R10, 0x3340, R0 ;  /* 0x000033400a0a7816 */ /* 0x001fc40000000000 */
[----:B------:R-:W-:Y:S02]  /*7a860*/  PRMT R11, R12, 0x3340, R32 ;  /* 0x000033400c0b7816 */ /* 0x000fe40000000020 */
[----:B------:R-:W-:Y:S02]  /*7a870*/  IADD3 R24, P3, R58, R5, RZ ;  /* 0x000000053a187210 */ /* 0x000fe40007f7e0ff */
[----:B------:R-:W-:-:S03]  /*7a880*/  PRMT R10, R11, 0x5410, R10 ;  /* 0x000054100b0a7816 */ /* 0x000fc6000000000a */
[----:B------:R-:W-:Y:S02]  /*7a890*/  IMAD.X R25, R9, 0x1, R7, P3 ;  /* 0x0000000109197824 */ /* 0x000fe400018e0607 */
[----:B------:R0:W-:Y:S04]  /*7a8a0*/  STL [R1+0xbac], R10 ;  /* 0x000bac0a01007387 */ /* 0x0001e80000100800 */
[----:B------:R1:W-:Y:S01]  /*7a8b0*/  STL.64 [R1+0x200], R24 ;  /* 0x0002001801007387 */ /* 0x0003e20000100a00 */
[----:B0-----:R-:W-:-:S05]  /*7a8c0*/  IADD3 R10, P3, R58, R6, RZ ;  /* 0x000000063a0a7210 */ /* 0x001fca0007f7e0ff */
[----:B------:R-:W-:Y:S01]  /*7a8d0*/  IMAD.X R11, R9, 0x1, R8, P3 ;  /* 0x00000001090b7824 */ /* 0x000fe200018e0608 */
[----:B-1----:R-:W2:Y:S01]  /*7a8e0*/  LDL.LU R24, [R1+0x11b8] ;  /* 0x0011b80001187983 */ /* 0x002ea20000300800 */
[----:B------:R-:W-:-:S03]  /*7a8f0*/  SHF.R.U32.HI R9, RZ, 0x8, R32 ;  /* 0x00000008ff097819 */ /* 0x000fc60000011620 */
[----:B------:R0:W-:Y:S01]  /*7a900*/  STL.64 [R1+0x1e8], R10 ;  /* 0x0001e80a01007387 */ /* 0x0001e20000100a00 */
[----:B------:R-:W-:Y:S02]  /*7a910*/  LOP3.LUT R9, R9, 0xffff, RZ, 0xc0, !PT ;  /* 0x0000ffff09097812 */ /* 0x000fe400078ec0ff */
[----:B------:R-:W-:Y:S02]  /*7a920*/  LOP3.LUT R23, R23, 0xffff, RZ, 0xc0, !PT ;  /* 0x0000ffff17177812 */ /* 0x000fe400078ec0ff */
[----:B------:R-:W-:Y:S02]  /*7a930*/  LOP3.LUT R41, R41, 0xffff, RZ, 0xc0, !PT ;  /* 0x0000ffff29297812 */ /* 0x000fe400078ec0ff */
[----:B0-----:R-:W-:-:S04]  /*7a940*/  SHF.R.U32.HI R10, RZ, 0x8, R12 ;  /* 0x00000008ff0a7819 */ /* 0x001fc8000001160c */
[----:B------:R-:W-:Y:S02]  /*7a950*/  LOP3.LUT R10, R10, 0xffff, RZ, 0xc0, !PT ;  /* 0x0000ffff0a0a7812 */ /* 0x000fe400078ec0ff */
[----:B---3--:R-:W-:Y:S02]  /*7a960*/  LOP3.LUT R11, R15, 0xffff, RZ, 0xc0, !PT ;  /* 0x0000ffff0f0b7812 */ /* 0x008fe400078ec0ff */
[----:B------:R-:W-:Y:S02]  /*7a970*/  PRMT R58, R10, 0x3340, R9 ;  /* 0x000033400a3a7816 */ /* 0x000fe40000000009 */
[----:B------:R-:W-:Y:S02]  /*7a980*/  PRMT R9, R23, 0x3340, R0 ;  /* 0x0000334017097816 */ /* 0x000fe40000000000 */
[----:B------:R-:W-:-:S04]  /*7a990*/  PRMT R10, R11, 0x3340, R41 ;  /* 0x000033400b0a7816 */ /* 0x000fc80000000029 */
[----:B------:R-:W-:Y:S02]  /*7a9a0*/  PRMT R12, R10, 0x5410, R9 ;  /* 0x000054100a0c7816 */ /* 0x000fe40000000009 */
[----:B------:R-:W-:Y:S02]  /*7a9b0*/  SHF.R.U32.HI R9, RZ, 0x8, R41 ;  /* 0x00000008ff097819 */ /* 0x000fe40000011629 */
[----:B------:R-:W-:Y:S02]  /*7a9c0*/  SHF.R.U32.HI R41, RZ, 0x8, R23 ;  /* 0x00000008ff297819 */ /* 0x000fe40000011617 */
[----:B------:R-:W-:Y:S02]  /*7a9d0*/  SHF.R.U32.HI R10, RZ, 0x8, R11 ;  /* 0x00000008ff0a7819 */ /* 0x000fe4000001160b */
[----:B------:R-:W-:Y:S02]  /*7a9e0*/  LOP3.LUT R41, R41, 0xffff, RZ, 0xc0, !PT ;  /* 0x0000ffff29297812 */ /* 0x000fe400078ec0ff */
[----:B------:R-:W-:-:S02]  /*7a9f0*/  LOP3.LUT R10, R10, 0xffff, RZ, 0xc0, !PT ;  /* 0x0000ffff0a0a7812 */ /* 0x000fc400078ec0ff */
[----:B------:R-:W-:Y:S01]  /*7aa00*/  LOP3.LUT R9, R9, 0xffff, RZ, 0xc0, !PT ;  /* 0x0000ffff09097812 */ /* 0x000fe200078ec0ff */
[----:B------:R-:W-:Y:S01]  /*7aa10*/  STL [R1+0x2aec], R58 ;  /* 0x002aec3a01007387 */ /* 0x000fe20000100800 */
[--C-:B------:R-:W-:Y:S02]  /*7aa20*/  PRMT R41, R41, 0x3340, R0.reuse ;  /* 0x0000334029297816 */ /* 0x100fe40000000000 */
[----:B------:R-:W-:Y:S01]  /*7aa30*/  PRMT R9, R10, 0x3340, R9 ;  /* 0x000033400a097816 */ /* 0x000fe20000000009 */
[----:B------:R-:W-:Y:S01]  /*7aa40*/  STL [R1+0xba8], R12 ;  /* 0x000ba80c01007387 */ /* 0x000fe20000100800 */
[----:B------:R-:W-:Y:S02]  /*7aa50*/  LOP3.LUT R22, R22, 0xffff, RZ, 0xc0, !PT ;  /* 0x0000ffff16167812 */ /* 0x000fe400078ec0ff */
[----:B------:R-:W-:Y:S01]  /*7aa60*/  LOP3.LUT R40, R40, 0xffff, RZ, 0xc0, !PT ;  /* 0x0000ffff28287812 */ /* 0x000fe200078ec0ff */
[----:B------:R-:W-:Y:S04]  /*7aa70*/  STL [R1+0x2b1c], R41 ;  /* 0x002b1c2901007387 */ /* 0x000fe80000100800 */
[----:B------:R0:W-:Y:S02]  /*7aa80*/  STL [R1+0x620], R9 ;  /* 0x0006200901007387 */ /* 0x0001e40000100800 */
[----:B0-----:R-:W-:-:S02]  /*7aa90*/  PRMT R9, R22, 0x3340, R0 ;  /* 0x0000334016097816 */ /* 0x001fc40000000000 */
[----:B----4-:R-:W-:Y:S02]  /*7aaa0*/  LOP3.LUT R12, R34, 0xffff, RZ, 0xc0, !PT ;  /* 0x0000ffff220c7812 */ /* 0x010fe400078ec0ff */
[----:B------:R-:W3:Y:S02]  /*7aab0*/  LDL.LU R34, [R1+0xa40] ;  /* 0x000a400001227983 */ /* 0x000ee40000300800 */
[----:B------:R-:W-:-:S04]  /*7aac0*/  PRMT R10, R12, 0x3340, R40 ;  /* 0x000033400c0a7816 */ /* 0x000fc80000000028 */
[----:B------:R-:W-:Y:S02]  /*7aad0*/  PRMT R9, R10, 0x5410, R9 ;  /* 0x000054100a097816 */ /* 0x000fe40000000009 */
[----:B--2---:R-:W-:-:S03]  /*7aae0*/  LOP3.LUT R11, R47, 0xffff, RZ, 0xc0, !PT ;  /* 0x0000ffff2f0b7812 */ /* 0x004fc600078ec0ff */
[----:B------:R0:W-:Y:S04]  /*7aaf0*/  STL [R1+0xba4], R9 ;  /* 0x000ba40901007387 */ /* 0x0001e80000100800 */
[----:B------:R-:W2:Y:S01]  /*7ab00*/  LDL.LU R47, [R1+0x48] ;  /* 0x00004800012f7983 */ /* 0x000ea20000300800 */
[----:B------:R-:W-:Y:S02]  /*7ab10*/  LOP3.LUT R16, R16, 0xffff, RZ, 0xc0, !PT ;  /* 0x0000ffff10107812 */ /* 0x000fe400078ec0ff */
[----:B------:R-:W-:Y:S02]  /*7ab20*/  LOP3.LUT R36, R36, 0xffff, RZ, 0xc0, !PT ;  /* 0x0000ffff24247812 */ /* 0x000fe400078ec0ff */
[----:B0-----:R-:W-:Y:S02]  /*7ab30*/  PRMT R9, R16, 0x3340, R0 ;  /* 0x0000334010097816 */ /* 0x001fe40000000000 */
[----:B------:R-:W-:-:S04]  /*7ab40*/  PRMT R10, R11, 0x3340, R36 ;  /* 0x000033400b0a7816 */ /* 0x000fc80000000024 */
[----:B------:R-:W-:Y:S02]  /*7ab50*/  PRMT R10, R10, 0x5410, R9 ;  /* 0x000054100a0a7816 */ /* 0x000fe40000000009 */
[----:B------:R-:W-:Y:S02]  /*7ab60*/  SHF.R.U32.HI R13, RZ, 0x8, R11 ;  /* 0x00000008ff0d7819 */ /* 0x000fe4000001160b */
[----:B------:R-:W-:Y:S02]  /*7ab70*/  SHF.R.S32.HI R9, RZ, 0x1f, R24 ;  /* 0x0000001fff097819 */ /* 0x000fe40000011418 */
[----:B------:R-:W-:Y:S01]  /*7ab80*/  IADD3 R14, P3, R24, R0, RZ ;  /* 0x00000000180e7210 */ /* 0x000fe20007f7e0ff */
[----:B------:R0:W-:Y:S01]  /*7ab90*/  STL [R1+0xba0], R10 ;  /* 0x000ba00a01007387 */ /* 0x0001e20000100800 */
[----:B------:R-:W-:Y:S02]  /*7aba0*/  SHF.R.U32.HI R11, RZ, 0x8, R12 ;  /* 0x00000008ff0b7819 */ /* 0x000fe4000001160c */
[----:B------:R-:W-:Y:S01]  /*7abb0*/  SHF.R.U32.HI R12, RZ, 0x8, R36 ;  /* 0x00000008ff0c7819 */ /* 0x000fe20000011624 */
[----:B------:R-:W-:Y:S01]  /*7abc0*/  IMAD.X R15, R9, 0x1, R2, P3 ;  /* 0x00000001090f7824 */ /* 0x000fe200018e0602 */
[----:B------:R-:W-:-:S02]  /*7abd0*/  LOP3.LUT R11, R11, 0xffff, RZ, 0xc0, !PT ;  /* 0x0000ffff0b0b7812 */ /* 0x000fc400078ec0ff */
[----:B0-----:R-:W-:Y:S02]  /*7abe0*/  SHF.R.U32.HI R10, RZ, 0x8, R40 ;  /* 0x00000008ff0a7819 */ /* 0x001fe40000011628 */
[----:B------:R-:W-:Y:S02]  /*7abf0*/  LOP3.LUT R13, R13, 0xffff, RZ, 0xc0, !PT ;  /* 0x0000ffff0d0d7812 */ /* 0x000fe400078ec0ff */
[----:B------:R-:W-:Y:S02]  /*7ac00*/  LOP3.LUT R10, R10, 0xffff, RZ, 0xc0, !PT ;  /* 0x0000ffff0a0a7812 */ /* 0x000fe400078ec0ff */
[----:B------:R-:W-:Y:S01]  /*7ac10*/  LOP3.LUT R12, R12, 0xffff, RZ, 0xc0, !PT ;  /* 0x0000ffff0c0c7812 */ /* 0x000fe200078ec0ff */
[----:B------:R0:W-:Y:S03]  /*7ac20*/  STL.64 [R1+0x1e0], R14 ;  /* 0x0001e00e01007387 */ /* 0x0001e60000100a00 */
[----:B------:R-:W-:-:S02]  /*7ac30*/  PRMT R12, R13, 0x3340, R12 ;  /* 0x000033400d0c7816 */ /* 0x000fc4000000000c */
[----:B0-----:R-:W-:-:S05]  /*7ac40*/  PRMT R14, R11, 0x3340, R10 ;  /* 0x000033400b0e7816 */ /* 0x001fca000000000a */
[----:B------:R-:W-:Y:S04]  /*7ac50*/  STL [R1+0xfc], R14 ;  /* 0x0000fc0e01007387 */ /* 0x000fe80000100800 */
[----:B------:R-:W-:Y:S04]  /*7ac60*/  STL [R1+0xf8], R12 ;  /* 0x0000f80c01007387 */ /* 0x000fe80000100800 */
[----:B------:R-:W4:Y:S04]  /*7ac70*/  LDL.LU R46, [R1+0xa3c] ;  /* 0x000a3c00012e7983 */ /* 0x000f280000300800 */
[----:B------:R-:W4:Y:S01]  /*7ac80*/  LDL.LU R35, [R1+0x40] ;  /* 0x0000400001237983 */ /* 0x000f220000300800 */
[----:B------:R-:W-:-:S02]  /*7ac90*/  IADD3 R10, P3, R24, R3, RZ ;  /* 0x00000003180a7210 */ /* 0x000fc40007f7e0ff */
[----:B------:R-:W-:Y:S02]  /*7aca0*/  SHF.R.U32.HI R40, RZ, 0x8, R16 ;  /* 0x00000008ff287819 */ /* 0x000fe40000011610 */
[----:B------:R-:W-:Y:S01]  /*7acb0*/  SHF.R.U32.HI R39, RZ, 0x8, R22 ;  /* 0x00000008ff277819 */ /* 0x000fe20000011616 */
[----:B------:R-:W-:Y:S01]  /*7acc0*/  IMAD.X R11, R9, 0x1, R4, P3 ;  /* 0x00000001090b7824 */ /* 0x000fe200018e0604 */
[----:B------:R-:W-:Y:S02]  /*7acd0*/  LOP3.LUT R29, R29, 0xffff, RZ, 0xc0, !PT ;  /* 0x0000ffff1d1d7812 */ /* 0x000fe400078ec0ff */
[----:B------:R-:W-:Y:S02]  /*7ace0*/  LOP3.LUT R40, R40, 0xffff, RZ, 0xc0, !PT ;  /* 0x0000ffff28287812 */ /* 0x000fe400078ec0ff */
[----:B------:R-:W-:Y:S01]  /*7acf0*/  LOP3.LUT R39, R39, 0xffff, RZ, 0xc0, !PT ;  /* 0x0000ffff27277812 */ /* 0x000fe200078ec0ff */
[----:B------:R0:W-:Y:S01]  /*7ad00*/  STL.64 [R1+0x1c8], R10 ;  /* 0x0001c80a01007387 */ /* 0x0001e20000100a00 */
[----:B------:R-:W-:-:S02]  /*7ad10*/  PRMT R40, R40, 0x3340, R0 ;  /* 0x0000334028287816 */ /* 0x000fc40000000000 */
[----:B------:R-:W-:-:S03]  /*7ad20*/  PRMT R39, R39, 0x3340, R0 ;  /* 0x0000334027277816 */ /* 0x000fc60000000000 */
[----:B------:R-:W-:Y:S01]  /*7ad30*/  STL [R1+0x2b18], R40 ;  /* 0x002b182801007387 */ /* 0x000fe20000100800 */
[----:B0-----:R-:W-:-:S03]  /*7ad40*/  PRMT R10, R29, 0x3340, R0 ;  /* 0x000033401d0a7816 */ /* 0x001fc60000000000 */
[----:B------:R-:W-:Y:S04]  /*7ad50*/  STL [R1+0x2b14], R39 ;  /* 0x002b142701007387 */ /* 0x000fe80000100800 */
[----:B------:R-:W4:Y:S01]  /*7ad60*/  LDL.LU R15, [R1+0xcc] ;  /* 0x0000cc00010f7983 */ /* 0x000f220000300800 */
[----:B---3--:R-:W-:Y:S02]  /*7ad70*/  LOP3.LUT R13, R34, 0xffff, RZ, 0xc0, !PT ;  /* 0x0000ffff220d7812 */ /* 0x008fe400078ec0ff */
[----:B--2---:R-:W-:-:S04]  /*7ad80*/  LOP3.LUT R12, R47, 0xffff, RZ, 0xc0, !PT ;  /* 0x0000ffff2f0c7812 */ /* 0x004fc800078ec0ff */
[----:B------:R-:W-:-:S04]  /*7ad90*/  PRMT R11, R13, 0x3340, R12 ;  /* 0x000033400d0b7816 */ /* 0x000fc8000000000c */
[----:B------:R-:W-:-:S05]  /*7ada0*/  PRMT R10, R11, 0x5410, R10 ;  /* 0x000054100b0a7816 */ /* 0x000fca000000000a */
[----:B------:R0:W-:Y:S04]  /*7adb0*/  STL [R1+0xb9c], R10 ;  /* 0x000b9c0a01007387 */ /* 0x0001e80000100800 */
[----:B------:R-:W2:Y:S01]  /*7adc0*/  LDL.LU R34, [R1+0x20] ;  /* 0x0000200001227983 */ /* 0x000ea20000300800 */
[----:B------:R-:W-:Y:S02]  /*7add0*/  LOP3.LUT R17, R59, 0xffff, RZ, 0xc0, !PT ;  /* 0x0000ffff3b117812 */ /* 0x000fe400078ec0ff */
[----:B------:R-:W-:Y:S01]  /*7ade0*/  LOP3.LUT R16, R37, 0xffff, RZ, 0xc0, !PT ;  /* 0x0000ffff25107812 */ /* 0x000fe200078ec0ff */
[----:B------:R-:W3:Y:S01]  /*7adf0*/  LDL.LU R47, [R1+0x11bc] ;  /* 0x0011bc00012f7983 */ /* 0x000ee20000300800 */
[----:B------:R-:W-:Y:S02]  /*7ae00*/  SHF.R.U32.HI R11, RZ, 0x8, R17 ;  /* 0x00000008ff0b7819 */ /* 0x000fe40000011611 */
[----:B0-----:R-:W-:-:S02]  /*7ae10*/  SHF.R.U32.HI R10, RZ, 0x8, R16 ;  /* 0x00000008ff0a7819 */ /* 0x001fc40000011610 */
        /* <DEDUP_REMOVED lines=8> */
[----:B------:R-:W-:Y:S01]  /*7aea0*/  LOP3.LUT R28, R28, 0xffff, RZ, 0xc0, !PT ;  /* 0x0000ffff1c1c7812 */ /* 0x000fe200078ec0ff */
[----:B------:R-:W-:Y:S04]  /*7aeb0*/  STL [R1+0x2af0], R59 ;  /* 0x002af03b01007387 */ /* 0x000fe80000100800 */
[----:B------:R0:W-:Y:S01]  /*7aec0*/  STL [R1+0xf4], R10 ;  /* 0x0000f40a01007387 */ /* 0x0001e20000100800 */
[----:B------:R-:W-:-:S02]  /*7aed0*/  IADD3 R22, P3, R24, R5, RZ ;  /* 0x0000000518167210 */ /* 0x000fc40007f7e0ff */
[----:B0-----:R-:W-:Y:S02]  /*7aee0*/  PRMT R10, R28, 0x3340, R0 ;  /* 0x000033401c0a7816 */ /* 0x001fe40000000000 */
[----:B----4-:R-:W-:Y:S02]  /*7aef0*/  LOP3.LUT R13, R46, 0xffff, RZ, 0xc0, !PT ;  /* 0x0000ffff2e0d7812 */ /* 0x010fe400078ec0ff */
[----:B------:R-:W-:-:S04]  /*7af00*/  LOP3.LUT R12, R35, 0xffff, RZ, 0xc0, !PT ;  /* 0x0000ffff230c7812 */ /* 0x000fc800078ec0ff */
[----:B------:R-:W-:-:S04]  /*7af10*/  PRMT R11, R13, 0x3340, R12 ;  /* 0x000033400d0b7816 */ /* 0x000fc8000000000c */
[----:B------:R-:W-:Y:S01]  /*7af20*/  PRMT R10, R11, 0x5410, R10 ;  /* 0x000054100b0a7816 */ /* 0x000fe2000000000a */
[----:B------:R-:W-:-:S04]  /*7af30*/  IMAD.X R23, R9, 0x1, R7, P3 ;  /* 0x0000000109177824 */ /* 0x000fc800018e0607 */
[----:B------:R0:W-:Y:S02]  /*7af40*/  STL [R1+0xb98], R10 ;  /* 0x000b980a01007387 */ /* 0x0001e40000100800 */
[----:B0-----:R-:W-:Y:S02]  /*7af50*/  IADD3 R10, P3, R24, R6, RZ ;  /* 0x00000006180a7210 */ /* 0x001fe40007f7e0ff */
[----:B------:R-:W-:Y:S03]  /*7af60*/  STL.64 [R1+0x1c0], R22 ;  /* 0x0001c01601007387 */ /* 0x000fe60000100a00 */
[----:B------:R-:W-:Y:S01]  /*7af70*/  IMAD.X R11, R9, 0x1, R8, P3 ;  /* 0x00000001090b7824 */ /* 0x000fe200018e0608 */
[----:B------:R-:W4:Y:S01]  /*7af80*/  LDL.LU R35, [R1+0x868] ;  /* 0x0008680001237983 */ /* 0x000f220000300800 */
[----:B------:R-:W-:-:S03]  /*7af90*/  SHF.R.U32.HI R9, RZ, 0x8, R12 ;  /* 0x00000008ff097819 */ /* 0x000fc6000001160c */
[----:B------:R-:W4:Y:S01]  /*7afa0*/  LDL.LU R24, [R1+0x24] ;  /* 0x0000240001187983 */ /* 0x000f220000300800 */
[----:B------:R-:W-:-:S03]  /*7afb0*/  SHF.R.U32.HI R38, RZ, 0x8, R28 ;  /* 0x00000008ff267819 */ /* 0x000fc6000001161c */
[----:B------:R0:W-:Y:S01]  /*7afc0*/  STL.64 [R1+0x188], R10 ;  /* 0x0001880a01007387 */ /* 0x0001e20000100a00 */
[----:B------:R-:W-:Y:S02]  /*7afd0*/  LOP3.LUT R9, R9, 0xffff, RZ, 0xc0, !PT ;  /* 0x0000ffff09097812 */ /* 0x000fe400078ec0ff */
[----:B------:R-:W-:Y:S01]  /*7afe0*/  LOP3.LUT R38, R38, 0xffff, RZ, 0xc0, !PT ;  /* 0x0000ffff26267812 */ /* 0x000fe200078ec0ff */
[----:B------:R-:W4:Y:S01]  /*7aff0*/  LDL.LU R46, [R1+0x11c0] ;  /* 0x0011c000012e7983 */ /* 0x000f220000300800 */
[----:B0-----:R-:W-:-:S04]  /*7b000*/  SHF.R.U32.HI R10, RZ, 0x8, R13 ;  /* 0x00000008ff0a7819 */ /* 0x001fc8000001160d */
[----:B------:R-:W-:Y:S02]  /*7b010*/  LOP3.LUT R10, R10, 0xffff, RZ, 0xc0, !PT ;  /* 0x0000ffff0a0a7812 */ /* 0x000fe400078ec0ff */
[----:B------:R-:W-:Y:S02]  /*7b020*/  PRMT R38, R38, 0x3340, R0 ;  /* 0x0000334026267816 */ /* 0x000fe40000000000 */
[----:B------:R-:W-:Y:S02]  /*7b030*/  PRMT R9, R10, 0x3340, R9 ;  /* 0x000033400a097816 */ /* 0x000fe40000000009 */
[----:B------:R-:W-:-:S03]  /*7b040*/  LOP3.LUT R12, R15, 0xffff, RZ, 0xc0, !PT ;  /* 0x0000ffff0f0c7812 */ /* 0x000fc600078ec0ff */
[----:B------:R0:W-:Y:S04]  /*7b050*/  STL [R1+0xf0], R9 ;  /* 0x0000f00901007387 */ /* 0x0001e80000100800 */
[----:B------:R-:W-:Y:S04]  /*7b060*/  STL [R1+0x2b10], R38 ;  /* 0x002b102601007387 */ /* 0x000fe80000100800 */
[----:B------:R-:W4:Y:S01]  /*7b070*/  LDL.LU R15, [R1+0xa5c] ;  /* 0x000a5c00010f7983 */ /* 0x000f220000300800 */
[----:B--2---:R-:W-:-:S03]  /*7b080*/  LOP3.LUT R11, R34, 0xffff, RZ, 0xc0, !PT ;  /* 0x0000ffff220b7812 */ /* 0x004fc600078ec0ff */
[----:B------:R-:W2:Y:S01]  /*7b090*/  LDL.LU R34, [R1+0x68] ;  /* 0x0000680001227983 */ /* 0x000ea20000300800 */
[----:B------:R-:W-:Y:S02]  /*7b0a0*/  LOP3.LUT R20, R20, 0xffff, RZ, 0xc0, !PT ;  /* 0x0000ffff14147812 */ /* 0x000fe400078ec0ff */
[----:B------:R-:W-:Y:S02]  /*7b0b0*/  PRMT R10, R12, 0x3340, R11 ;  /* 0x000033400c0a7816 */ /* 0x000fe4000000000b */
[----:B0-----:R-:W-:-:S04]  /*7b0c0*/  PRMT R9, R20, 0x3340, R0 ;  /* 0x0000334014097816 */ /* 0x001fc80000000000 */
[----:B------:R-:W-:Y:S02]  /*7b0d0*/  PRMT R9, R10, 0x5410, R9 ;  /* 0x000054100a097816 */ /* 0x000fe40000000009 */
[----:B------:R-:W-:-:S03]  /*7b0e0*/  SHF.R.U32.HI R12, RZ, 0x8, R12 ;  /* 0x00000008ff0c7819 */ /* 0x000fc6000001160c */
[----:B------:R0:W-:Y:S01]  /*7b0f0*/  STL [R1+0xb94], R9 ;  /* 0x000b940901007387 */ /* 0x0001e20000100800 */
[----:B---3--:R-:W-:Y:S02]  /*7b100*/  SHF.R.S32.HI R10, RZ, 0x1f, R47 ;  /* 0x0000001fff0a7819 */ /* 0x008fe4000001142f */
[----:B------:R-:W-:Y:S02]  /*7b110*/  IADD3 R22, P3, R47, R0, RZ ;  /* 0x000000002f167210 */ /* 0x000fe40007f7e0ff */
[----:B0-----:R-:W-:Y:S02]  /*7b120*/  SHF.R.U32.HI R9, RZ, 0x8, R11 ;  /* 0x00000008ff097819 */ /* 0x001fe4000001160b */
[----:B------:R-:W-:Y:S02]  /*7b130*/  LOP3.LUT R11, R12, 0xffff, RZ, 0xc0, !PT ;  /* 0x0000ffff0c0b7812 */ /* 0x000fe400078ec0ff */
[----:B------:R-:W-:Y:S01]  /*7b140*/  LOP3.LUT R9, R9, 0xffff, RZ, 0xc0, !PT ;  /* 0x0000ffff09097812 */ /* 0x000fe200078ec0ff */
[----:B------:R-:W-:-:S03]  /*7b150*/  IMAD.X R23, R10, 0x1, R2, P3 ;  /* 0x000000010a177824 */ /* 0x000fc600018e0602 */
[----:B------:R-:W-:Y:S02]  /*7b160*/  PRMT R11, R11, 0x3340, R9 ;  /* 0x000033400b0b7816 */ /* 0x000fe40000000009 */
[----:B------:R-:W-:Y:S04]  /*7b170*/  STL.64 [R1+0x180], R22 ;  /* 0x0001801601007387 */ /* 0x000fe80000100a00 */
[----:B------:R0:W-:Y:S01]  /*7b180*/  STL [R1+0x8c], R11 ;  /* 0x00008c0b01007387 */ /* 0x0001e20000100800 */
[----:B------:R-:W-:Y:S02]  /*7b190*/  LOP3.LUT R33, R33, 0xffff, RZ, 0xc0, !PT ;  /* 0x0000ffff21217812 */ /* 0x000fe400078ec0ff */
[----:B----4-:R-:W-:Y:S02]  /*7b1a0*/  LOP3.LUT R13, R35, 0xffff, RZ, 0xc0, !PT ;  /* 0x0000ffff230d7812 */ /* 0x010fe400078ec0ff */
[----:B------:R-:W-:-:S02]  /*7b1b0*/  LOP3.LUT R9, R24, 0xffff, RZ, 0xc0, !PT ;  /* 0x0000ffff18097812 */ /* 0x000fc400078ec0ff */
[----:B0-----:R-:W-:Y:S02]  /*7b1c0*/  SHF.R.U32.HI R11, RZ, 0x8, R13 ;  /* 0x00000008ff0b7819 */ /* 0x001fe4000001160d */
[--C-:B------:R-:W-:Y:S02]  /*7b1d0*/  PRMT R13, R13, 0x3340, R9.reuse ;  /* 0x000033400d0d7816 */ /* 0x100fe40000000009 */
[----:B------:R-:W-:Y:S02]  /*7b1e0*/  SHF.R.U32.HI R9, RZ, 0x8, R9 ;  /* 0x00000008ff097819 */ /* 0x000fe40000011609 */
[----:B------:R-:W-:Y:S02]  /*7b1f0*/  LOP3.LUT R11, R11, 0xffff, RZ, 0xc0, !PT ;  /* 0x0000ffff0b0b7812 */ /* 0x000fe400078ec0ff */
[----:B------:R-:W-:-:S04]  /*7b200*/  LOP3.LUT R9, R9, 0xffff, RZ, 0xc0, !PT ;  /* 0x0000ffff09097812 */ /* 0x000fc800078ec0ff */
[----:B------:R-:W-:Y:S02]  /*7b210*/  PRMT R9, R11, 0x3340, R9 ;  /* 0x000033400b097816 */ /* 0x000fe40000000009 */
[----:B------:R-:W-:-:S03]  /*7b220*/  IADD3 R22, P3, R46, R0, RZ ;  /* 0x000000002e167210 */ /* 0x000fc60007f7e0ff */
[----:B------:R0:W-:Y:S01]  /*7b230*/  STL [R1+0x7c], R9 ;  /* 0x00007c0901007387 */ /* 0x0001e20000100800 */
[----:B------:R-:W-:-:S03]  /*7b240*/  PRMT R11, R33, 0x3340, R0 ;  /* 0x00003340210b7816 */ /* 0x000fc60000000000 */
[----:B------:R1:W-:Y:S01]  /*7b250*/  STL [R1+0x2af4], R2 ;  /* 0x002af40201007387 */ /* 0x0003e20000100800 */
[----:B0-----:R-:W-:Y:S02]  /*7b260*/  SHF.R.S32.HI R9, RZ, 0x1f, R46 ;  /* 0x0000001fff097819 */ /* 0x001fe4000001142e */
[----:B------:R-:W-:-:S03]  /*7b270*/  LOP3.LUT R15, R15, 0xffff, RZ, 0xc0, !PT ;  /* 0x0000ffff0f0f7812 */ /* 0x000fc600078ec0ff */
[----:B------:R-:W-:-:S05]  /*7b280*/  IMAD.X R23, R9, 0x1, R2, P3 ;  /* 0x0000000109177824 */ /* 0x000fca00018e0602 */
[----:B------:R0:W-:Y:S01]  /*7b290*/  STL.64 [R1+0x158], R22 ;  /* 0x0001581601007387 */ /* 0x0001e20000100a00 */
[----:B--2---:R-:W-:-:S04]  /*7b2a0*/  LOP3.LUT R14, R34, 0xffff, RZ, 0xc0, !PT ;  /* 0x0000ffff220e7812 */ /* 0x004fc800078ec0ff */
[----:B------:R-:W-:-:S04]  /*7b2b0*/  PRMT R12, R15, 0x3340, R14 ;  /* 0x000033400f0c7816 */ /* 0x000fc8000000000e */
[----:B-1----:R-:W-:-:S05]  /*7b2c0*/  PRMT R2, R12, 0x5410, R11 ;  /* 0x000054100c027816 */ /* 0x002fca000000000b */
[----:B------:R-:W-:Y:S04]  /*7b2d0*/  STL [R1+0xa40], R2 ;  /* 0x000a400201007387 */ /* 0x000fe80000100800 */
[----:B------:R-:W2:Y:S01]  /*7b2e0*/  LDL.LU R24, [R1+0xa68] ;  /* 0x000a680001187983 */ /* 0x000ea20000300800 */
[----:B0-----:R-:W-:-:S03]  /*7b2f0*/  IADD3 R22, P3, R47, R3, RZ ;  /* 0x000000032f167210 */ /* 0x001fc60007f7e0ff */
[----:B------:R-:W3:Y:S02]  /*7b300*/  LDL.LU R34, [R1+0x78] ;  /* 0x0000780001227983 */ /* 0x000ee40000300800 */
[----:B------:R-:W-:-:S05]  /*7b310*/  IMAD.X R23, R10, 0x1, R4, P3 ;  /* 0x000000010a177824 */ /* 0x000fca00018e0604 */
[----:B------:R0:W-:Y:S02]  /*7b320*/  STL.64 [R1+0x150], R22 ;  /* 0x0001501601007387 */ /* 0x0001e40000100a00 */
[----:B0-----:R-:W-:-:S05]  /*7b330*/  IADD3 R22, P3, R46, R3, RZ ;  /* 0x000000032e167210 */ /* 0x001fca0007f7e0ff */
[----:B------:R-:W-:Y:S01]  /*7b340*/  IMAD.X R23, R9, 0x1, R4, P3 ;  /* 0x0000000109177824 */ /* 0x000fe200018e0604 */
[----:B------:R-:W-:Y:S01]  /*7b350*/  IADD3 R2, P3, R47, R5, RZ ;  /* 0x000000052f027210 */ /* 0x000fe20007f7e0ff */
[----:B------:R0:W-:Y:S04]  /*7b360*/  STL [R1+0x2af8], R3 ;  /* 0x002af80301007387 */ /* 0x0001e80000100800 */
[----:B------:R-:W-:Y:S01]  /*7b370*/  STL [R1+0x2afc], R4 ;  /* 0x002afc0401007387 */ /* 0x000fe20000100800 */
[----:B0-----:R-:W-:-:S03]  /*7b380*/  IMAD.X R3, R10, 0x1, R7, P3 ;  /* 0x000000010a037824 */ /* 0x001fc600018e0607 */
[----:B------:R-:W-:Y:S04]  /*7b390*/  STL.64 [R1+0x128], R22 ;  /* 0x0001281601007387 */ /* 0x000fe80000100a00 */
[----:B------:R0:W-:Y:S04]  /*7b3a0*/  STL.64 [R1+0x120], R2 ;  /* 0x0001200201007387 */ /* 0x0001e80000100a00 */
[----:B------:R-:W-:Y:S01]  /*7b3b0*/  STL [R1+0x2b00], R5 ;  /* 0x002b000501007387 */ /* 0x000fe20000100800 */
[----:B0-----:R-:W-:-:S03]  /*7b3c0*/  IADD3 R2, P3, R46, R5, RZ ;  /* 0x000000052e027210 */ /* 0x001fc60007f7e0ff */
[----:B------:R-:W-:Y:S02]  /*7b3d0*/  STL [R1+0x2b04], R7 ;  /* 0x002b040701007387 */ /* 0x000fe40000100800 */
[----:B------:R-:W-:-:S05]  /*7b3e0*/  IMAD.X R3, R9, 0x1, R7, P3 ;  /* 0x0000000109037824 */ /* 0x000fca00018e0607 */
[----:B------:R0:W-:Y:S02]  /*7b3f0*/  STL.64 [R1+0x108], R2 ;  /* 0x0001080201007387 */ /* 0x0001e40000100a00 */
[----:B0-----:R-:W-:-:S05]  /*7b400*/  IADD3 R2, P3, R46, R6, RZ ;  /* 0x000000062e027210 */ /* 0x001fca0007f7e0ff */
[----:B------:R-:W-:-:S05]  /*7b410*/  IMAD.X R3, R9, 0x1, R8, P3 ;  /* 0x0000000109037824 */ /* 0x000fca00018e0608 */
[----:B------:R0:W-:Y:S04]  /*7b420*/  STL.64 [R1+0x100], R2 ;  /* 0x0001000201007387 */ /* 0x0001e80000100a00 */
[----:B------:R-:W4:Y:S04]  /*7b430*/  LDL.LU R45, [R1+0xa38] ;  /* 0x000a3800012d7983 */ /* 0x000f280000300800 */
[----:B------:R-:W4:Y:S01]  /*7b440*/  LDL.LU R46, [R1+0x3c] ;  /* 0x00003c00012e7983 */ /* 0x000f220000300800 */
[----:B------:R-:W-:Y:S02]  /*7b450*/  LOP3.LUT R19, R19, 0xffff, RZ, 0xc0, !PT ;  /* 0x0000ffff13137812 */ /* 0x000fe400078ec0ff */
[----:B0-----:R-:W-:Y:S01]  /*7b460*/  IADD3 R2, P3, R47, R6, RZ ;  /* 0x000000062f027210 */ /* 0x001fe20007f7e0ff */
[----:B------:R-:W-:Y:S01]  /*7b470*/  STL [R1+0x2b08], R6 ;  /* 0x002b080601007387 */ /* 0x000fe20000100800 */
[----:B------:R-:W-:-:S03]  /*7b480*/  LOP3.LUT R47, R21, 0xffff, RZ, 0xc0, !PT ;  /* 0x0000ffff152f7812 */ /* 0x000fc600078ec0ff */
[--C-:B------:R-:W-:Y:S01]  /*7b490*/  IMAD.X R3, R10, 0x1, R8.reuse, P3 ;  /* 0x000000010a037824 */ /* 0x100fe200018e0608 */
[----:B------:R-:W-:Y:S02]  /*7b4a0*/  PRMT R8, R19, 0x3340, R8 ;  /* 0x0000334013087816 */ /* 0x000fe40000000008 */
[----:B------:R-:W-:Y:S02]  /*7b4b0*/  PRMT R9, R17, 0x3340, R16 ;  /* 0x0000334011097816 */ /* 0x000fe40000000010 */
[----:B------:R0:W-:Y:S01]  /*7b4c0*/  STL.64 [R1+0xc8], R2 ;  /* 0x0000c80201007387 */ /* 0x0001e20000100a00 */
[----:B------:R-:W-:Y:S02]  /*7b4d0*/  SHF.R.U32.HI R11, RZ, 0x8, R15 ;  /* 0x00000008ff0b7819 */ /* 0x000fe4000001160f */
[----:B------:R-:W-:Y:S02]  /*7b4e0*/  SHF.R.U32.HI R10, RZ, 0x8, R14 ;  /* 0x00000008ff0a7819 */ /* 0x000fe4000001160e */
[----:B------:R-:W-:-:S02]  /*7b4f0*/  LOP3.LUT R11, R11, 0xffff, RZ, 0xc0, !PT ;  /* 0x0000ffff0b0b7812 */ /* 0x000fc400078ec0ff */
[----:B------:R-:W-:Y:S02]  /*7b500*/  LOP3.LUT R10, R10, 0xffff, RZ, 0xc0, !PT ;  /* 0x0000ffff0a0a7812 */ /* 0x000fe400078ec0ff */
[----:B0-----:R-:W-:Y:S02]  /*7b510*/  PRMT R2, R13, 0x5410, R8 ;  /* 0x000054100d027816 */ /* 0x001fe40000000008 */
[----:B------:R-:W-:-:S04]  /*7b520*/  PRMT R8, R47, 0x3340, R0 ;  /* 0x000033402f087816 */ /* 0x000fc80000000000 */
[----:B------:R-:W-:Y:S01]  /*7b530*/  PRMT R3, R9, 0x5410, R8 ;  /* 0x0000541009037816 */ /* 0x000fe20000000008 */
[----:B------:R0:W-:Y:S04]  /*7b540*/  STL [R1+0xa5c], R2 ;  /* 0x000a5c0201007387 */ /* 0x0001e80000100800 */
[----:B------:R-:W-:Y:S01]  /*7b550*/  STL [R1+0xb90], R3 ;  /* 0x000b900301007387 */ /* 0x000fe20000100800 */
[----:B0-----:R-:W-:Y:S02]  /*7b560*/  PRMT R2, R11, 0x3340, R10 ;  /* 0x000033400b027816 */ /* 0x001fe4000000000a */
[----:B--2---:R-:W-:Y:S02]  /*7b570*/  LOP3.LUT R11, R24, 0xffff, RZ, 0xc0, !PT ;  /* 0x0000ffff180b7812 */ /* 0x004fe400078ec0ff */
[----:B------:R-:W2:Y:S01]  /*7b580*/  LDL.LU R24, [R1+0xa34] ;  /* 0x000a340001187983 */ /* 0x000ea20000300800 */
[----:B------:R-:W-:-:S03]  /*7b590*/  LOP3.LUT R12, R48, 0xffff, RZ, 0xc0, !PT ;  /* 0x0000ffff300c7812 */ /* 0x000fc600078ec0ff */
[----:B------:R0:W-:Y:S04]  /*7b5a0*/  STL [R1+0x6c], R2 ;  /* 0x00006c0201007387 */ /* 0x0001e80000100800 */
[----:B------:R-:W2:Y:S01]  /*7b5b0*/  LDL.LU R48, [R1+0x2b70] ;  /* 0x002b700001307983 */ /* 0x000ea20000300800 */
[----:B---3--:R-:W-:Y:S02]  /*7b5c0*/  LOP3.LUT R10, R34, 0xffff, RZ, 0xc0, !PT ;  /* 0x0000ffff220a7812 */ /* 0x008fe400078ec0ff */
[----:B------:R-:W-:Y:S02]  /*7b5d0*/  PRMT R8, R12, 0x3340, R0 ;  /* 0x000033400c087816 */ /* 0x000fe40000000000 */
[----:B------:R-:W-:-:S04]  /*7b5e0*/  PRMT R9, R11, 0x3340, R10 ;  /* 0x000033400b097816 */ /* 0x000fc8000000000a */
[----:B0-----:R-:W-:Y:S02]  /*7b5f0*/  PRMT R2, R9, 0x5410, R8 ;  /* 0x0000541009027816 */ /* 0x001fe40000000008 */
[----:B------:R-:W-:Y:S02]  /*7b600*/  SHF.R.U32.HI R9, RZ, 0x8, R11 ;  /* 0x00000008ff097819 */ /* 0x000fe4000001160b */
[----:B------:R-:W-:Y:S02]  /*7b610*/  SHF.R.U32.HI R8, RZ, 0x8, R10 ;  /* 0x00000008ff087819 */ /* 0x000fe4000001160a */
[----:B------:R-:W-:Y:S02]  /*7b620*/  LOP3.LUT R9, R9, 0xffff, RZ, 0xc0, !PT ;  /* 0x0000ffff09097812 */ /* 0x000fe400078ec0ff */
[----:B------:R-:W-:Y:S01]  /*7b630*/  LOP3.LUT R8, R8, 0xffff, RZ, 0xc0, !PT ;  /* 0x0000ffff08087812 */ /* 0x000fe200078ec0ff */
[----:B------:R0:W-:Y:S01]  /*7b640*/  STL [R1+0xa3c], R2 ;  /* 0x000a3c0201007387 */ /* 0x0001e20000100800 */
[----:B------:R-:W-:-:S02]  /*7b650*/  LOP3.LUT R27, R27, 0xffff, RZ, 0xc0, !PT ;  /* 0x0000ffff1b1b7812 */ /* 0x000fc400078ec0ff */
[----:B0-----:R-:W-:-:S05]  /*7b660*/  PRMT R2, R9, 0x3340, R8 ;  /* 0x0000334009027816 */ /* 0x001fca0000000008 */
[----:B------:R0:W-:Y:S04]  /*7b670*/  STL [R1+0x68], R2 ;  /* 0x0000680201007387 */ /* 0x0001e80000100800 */
[----:B------:R-:W3:Y:S04]  /*7b680*/  LDL.LU R57, [R1+0xc08] ;  /* 0x000c080001397983 */ /* 0x000ee80000300800 */
[----:B------:R-:W3:Y:S01]  /*7b690*/  LDL.LU R25, [R1+0x864] ;  /* 0x0008640001197983 */ /* 0x000ee20000300800 */
[----:B------:R-:W-:Y:S02]  /*7b6a0*/  PRMT R8, R27, 0x3340, R0 ;  /* 0x000033401b087816 */ /* 0x000fe40000000000 */
[----:B----4-:R-:W-:-:S02]  /*7b6b0*/  LOP3.LUT R11, R45, 0xffff, RZ, 0xc0, !PT ;  /* 0x0000ffff2d0b7812 */ /* 0x010fc400078ec0ff */
[----:B------:R-:W-:-:S04]  /*7b6c0*/  LOP3.LUT R10, R46, 0xffff, RZ, 0xc0, !PT ;  /* 0x0000ffff2e0a7812 */ /* 0x000fc800078ec0ff */
[----:B------:R-:W-:-:S04]  /*7b6d0*/  PRMT R9, R11, 0x3340, R10 ;  /* 0x000033400b097816 */ /* 0x000fc8000000000a */
[----:B0-----:R-:W-:Y:S02]  /*7b6e0*/  PRMT R2, R9, 0x5410, R8 ;  /* 0x0000541009027816 */ /* 0x001fe40000000008 */
[----:B------:R-:W-:Y:S02]  /*7b6f0*/  SHF.R.U32.HI R9, RZ, 0x8, R11 ;  /* 0x00000008ff097819 */ /* 0x000fe4000001160b */
[----:B------:R-:W-:Y:S02]  /*7b700*/  SHF.R.U32.HI R8, RZ, 0x8, R10 ;  /* 0x00000008ff087819 */ /* 0x000fe4000001160a */
[----:B------:R-:W-:Y:S02]  /*7b710*/  LOP3.LUT R9, R9, 0xffff, RZ, 0xc0, !PT ;  /* 0x0000ffff09097812 */ /* 0x000fe400078ec0ff */
[----:B------:R-:W-:Y:S01]  /*7b720*/  LOP3.LUT R8, R8, 0xffff, RZ, 0xc0, !PT ;  /* 0x0000ffff08087812 */ /* 0x000fe200078ec0ff */
[----:B------:R0:W-:Y:S04]  /*7b730*/  STL [R1+0xa38], R2 ;  /* 0x000a380201007387 */ /* 0x0001e80000100800 */
[----:B------:R-:W4:Y:S01]  /*7b740*/  LDL.LU R45, [R1+0xc04] ;  /* 0x000c0400012d7983 */ /* 0x000f220000300800 */
[----:B0-----:R-:W-:-:S05]  /*7b750*/  PRMT R2, R9, 0x3340, R8 ;  /* 0x0000334009027816 */ /* 0x001fca0000000008 */
[----:B------:R0:W-:Y:S04]  /*7b760*/  STL [R1+0x5c], R2 ;  /* 0x00005c0201007387 */ /* 0x0001e80000100800 */
[----:B------:R-:W4:Y:S01]  /*7b770*/  LDL.LU R46, [R1+0x860] ;  /* 0x00086000012e7983 */ /* 0x000f220000300800 */
[----:B--2---:R-:W-:-:S03]  /*7b780*/  LOP3.LUT R11, R24, 0xffff, RZ, 0xc0, !PT ;  /* 0x0000ffff180b7812 */ /* 0x004fc600078ec0ff */
[----:B------:R-:W2:Y:S01]  /*7b790*/  LDL.LU R24, [R1+0xa4c] ;  /* 0x000a4c0001187983 */ /* 0x000ea20000300800 */
[----:B------:R-:W-:Y:S02]  /*7b7a0*/  LOP3.LUT R16, R26, 0xffff, RZ, 0xc0, !PT ;  /* 0x0000ffff1a107812 */ /* 0x000fe400078ec0ff */
[----:B------:R-:W-:Y:S02]  /*7b7b0*/  LOP3.LUT R10, R48, 0xffff, RZ, 0xc0, !PT ;  /* 0x0000ffff300a7812 */ /* 0x000fe400078ec0ff */
[----:B------:R-:W-:Y:S02]  /*7b7c0*/  PRMT R8, R16, 0x3340, R0 ;  /* 0x0000334010087816 */ /* 0x000fe40000000000 */
[----:B------:R-:W-:-:S04]  /*7b7d0*/  PRMT R9, R11, 0x3340, R10 ;  /* 0x000033400b097816 */ /* 0x000fc8000000000a */
[----:B0-----:R-:W-:Y:S02]  /*7b7e0*/  PRMT R2, R9, 0x5410, R8 ;  /* 0x0000541009027816 */ /* 0x001fe40000000008 */
[----:B------:R-:W-:Y:S02]  /*7b7f0*/  SHF.R.U32.HI R9, RZ, 0x8, R11 ;  /* 0x00000008ff097819 */ /* 0x000fe4000001160b */
[----:B------:R-:W-:Y:S02]  /*7b800*/  SHF.R.U32.HI R8, RZ, 0x8, R10 ;  /* 0x00000008ff087819 */ /* 0x000fe4000001160a */
[----:B------:R-:W-:Y:S02]  /*7b810*/  LOP3.LUT R9, R9, 0xffff, RZ, 0xc0, !PT ;  /* 0x0000ffff09097812 */ /* 0x000fe400078ec0ff */
[----:B------:R-:W-:Y:S01]  /*7b820*/  LOP3.LUT R8, R8, 0xffff, RZ, 0xc0, !PT ;  /* 0x0000ffff08087812 */ /* 0x000fe200078ec0ff */
[----:B------:R-:W-:-:S03]  /*7b830*/  IMAD.MOV.U32 R48, RZ, RZ, R49 ;  /* 0x000000ffff307224 */ /* 0x000fc600078e0031 */
[----:B------:R-:W-:Y:S01]  /*7b840*/  PRMT R49, R9, 0x3340, R8 ;  /* 0x0000334009317816 */ /* 0x000fe20000000008 */
[----:B------:R0:W-:Y:S01]  /*7b850*/  STL [R1+0xa34], R2 ;  /* 0x000a340201007387 */ /* 0x0001e20000100800 */
[----:B------:R-:W-:-:S03]  /*7b860*/  LOP3.LUT R11, R51, 0xffff, RZ, 0xc0, !PT ;  /* 0x0000ffff330b7812 */ /* 0x000fc600078ec0ff */
[----:B------:R-:W-:Y:S04]  /*7b870*/  STL [R1+0x2b0c], R49 ;  /* 0x002b0c3101007387 */ /* 0x000fe80000100800 */
[----:B------:R-:W2:Y:S01]  /*7b880*/  LDL.LU R51, [R1+0x2b6c] ;  /* 0x002b6c0001337983 */ /* 0x000ea20000300800 */
[----:B------:R-:W-:Y:S02]  /*7b890*/  SHF.R.U32.HI R34, RZ, 0x8, R33 ;  /* 0x00000008ff227819 */ /* 0x000fe40000011621 */
[----:B------:R-:W-:Y:S02]  /*7b8a0*/  SHF.R.U32.HI R33, RZ, 0x8, R12 ;  /* 0x00000008ff217819 */ /* 0x000fe4000001160c */
[----:B---3--:R-:W-:Y:S02]  /*7b8b0*/  LOP3.LUT R12, R57, 0xffff, RZ, 0xc0, !PT ;  /* 0x0000ffff390c7812 */ /* 0x008fe400078ec0ff */
[----:B------:R-:W-:-:S02]  /*7b8c0*/  LOP3.LUT R10, R25, 0xffff, RZ, 0xc0, !PT ;  /* 0x0000ffff190a7812 */ /* 0x000fc400078ec0ff */
        /* <DEDUP_REMOVED lines=10> */
[----:B------:R0:W-:Y:S01]  /*7b970*/  STL [R1+0x58], R2 ;  /* 0x0000580201007387 */ /* 0x0001e20000100800 */
[----:B------:R-:W-:-:S03]  /*7b980*/  SHF.R.U32.HI R31, RZ, 0x8, R11 ;  /* 0x00000008ff1f7819 */ /* 0x000fc6000001160b */
[----:B------:R-:W3:Y:S04]  /*7b990*/  LDL.LU R54, [R1+0x2b68] ;  /* 0x002b680001367983 */ /* 0x000ee80000300800 */
[----:B------:R-:W3:Y:S01]  /*7b9a0*/  LDL.LU R57, [R1+0xa50] ;  /* 0x000a500001397983 */ /* 0x000ee20000300800 */
[----:B----4-:R-:W-:-:S03]  /*7b9b0*/  LOP3.LUT R12, R46, 0xffff, RZ, 0xc0, !PT ;  /* 0x0000ffff2e0c7812 */ /* 0x010fc600078ec0ff */
[----:B------:R-:W4:Y:S01]  /*7b9c0*/  LDL.LU R46, [R1+0x54] ;  /* 0x00005400012e7983 */ /* 0x000f220000300800 */
[----:B--2---:R-:W-:-:S03]  /*7b9d0*/  LOP3.LUT R11, R24, 0xffff, RZ, 0xc0, !PT ;  /* 0x0000ffff180b7812 */ /* 0x004fc600078ec0ff */
[----:B------:R-:W2:Y:S01]  /*7b9e0*/  LDL.LU R24, [R1+0xc10] ;  /* 0x000c100001187983 */ /* 0x000ea20000300800 */
[----:B------:R-:W-:Y:S02]  /*7b9f0*/  LOP3.LUT R13, R45, 0xffff, RZ, 0xc0, !PT ;  /* 0x0000ffff2d0d7812 */ /* 0x000fe400078ec0ff */
[----:B------:R-:W-:Y:S02]  /*7ba00*/  PRMT R8, R14, 0x3340, R0 ;  /* 0x000033400e087816 */ /* 0x000fe40000000000 */
[----:B------:R-:W-:Y:S02]  /*7ba10*/  PRMT R9, R13, 0x3340, R12 ;  /* 0x000033400d097816 */ /* 0x000fe4000000000c */
[----:B------:R-:W-:Y:S02]  /*7ba20*/  LOP3.LUT R30, R30, 0xffff, RZ, 0xc0, !PT ;  /* 0x0000ffff1e1e7812 */ /* 0x000fe400078ec0ff */
[----:B0-----:R-:W-:Y:S02]  /*7ba30*/  PRMT R2, R9, 0x5410, R8 ;  /* 0x0000541009027816 */ /* 0x001fe40000000008 */
[----:B------:R-:W-:-:S02]  /*7ba40*/  PRMT R8, R30, 0x3340, R0 ;  /* 0x000033401e087816 */ /* 0x000fc40000000000 */
[----:B------:R-:W-:Y:S02]  /*7ba50*/  LOP3.LUT R10, R51, 0xffff, RZ, 0xc0, !PT ;  /* 0x0000ffff330a7812 */ /* 0x000fe400078ec0ff */
[----:B------:R-:W2:Y:S02]  /*7ba60*/  LDL.LU R51, [R1+0x2b64] ;  /* 0x002b640001337983 */ /* 0x000ea40000300800 */
[----:B------:R-:W-:Y:S02]  /*7ba70*/  PRMT R9, R11, 0x3340, R10 ;  /* 0x000033400b097816 */ /* 0x000fe4000000000a */
[----:B------:R0:W-:Y:S04]  /*7ba80*/  STL [R1+0xa28], R2 ;  /* 0x000a280201007387 */ /* 0x0001e80000100800 */
[----:B------:R-:W2:Y:S01]  /*7ba90*/  LDL.LU R25, [R1+0xc0c] ;  /* 0x000c0c0001197983 */ /* 0x000ea20000300800 */
[----:B0-----:R-:W-:-:S05]  /*7baa0*/  PRMT R2, R9, 0x5410, R8 ;  /* 0x0000541009027816 */ /* 0x001fca0000000008 */
[----:B------:R0:W-:Y:S04]  /*7bab0*/  STL [R1+0xa24], R2 ;  /* 0x000a240201007387 */ /* 0x0001e80000100800 */
[----:B------:R-:W2:Y:S01]  /*7bac0*/  LDL.LU R45, [R1+0x86c] ;  /* 0x00086c00012d7983 */ /* 0x000ea20000300800 */
[----:B------:R-:W-:Y:S02]  /*7bad0*/  SHF.R.U32.HI R11, RZ, 0x8, R11 ;  /* 0x00000008ff0b7819 */ /* 0x000fe4000001160b */
[----:B------:R-:W-:Y:S02]  /*7bae0*/  SHF.R.U32.HI R10, RZ, 0x8, R10 ;  /* 0x00000008ff0a7819 */ /* 0x000fe4000001160a */
[----:B------:R-:W-:Y:S02]  /*7baf0*/  SHF.R.U32.HI R37, RZ, 0x8, R29 ;  /* 0x00000008ff257819 */ /* 0x000fe4000001161d */
[----:B------:R-:W-:-:S02]  /*7bb00*/  LOP3.LUT R11, R11, 0xffff, RZ, 0xc0, !PT ;  /* 0x0000ffff0b0b7812 */ /* 0x000fc400078ec0ff */
[----:B------:R-:W-:Y:S02]  /*7bb10*/  LOP3.LUT R10, R10, 0xffff, RZ, 0xc0, !PT ;  /* 0x0000ffff0a0a7812 */ /* 0x000fe400078ec0ff */
[----:B------:R-:W-:Y:S02]  /*7bb20*/  SHF.R.U32.HI R29, RZ, 0x8, R14 ;  /* 0x00000008ff1d7819 */ /* 0x000fe4000001160e */
[----:B------:R-:W-:Y:S02]  /*7bb30*/  SHF.R.U32.HI R8, RZ, 0x8, R12 ;  /* 0x00000008ff087819 */ /* 0x000fe4000001160c */
[----:B------:R-:W-:Y:S02]  /*7bb40*/  PRMT R49, R11, 0x3340, R10 ;  /* 0x000033400b317816 */ /* 0x000fe4000000000a */
[----:B---3--:R-:W-:Y:S02]  /*7bb50*/  LOP3.LUT R14, R54, 0xffff, RZ, 0xc0, !PT ;  /* 0x0000ffff360e7812 */ /* 0x008fe400078ec0ff */
[----:B------:R-:W3:Y:S01]  /*7bb60*/  LDL.LU R54, [R1+0x2b60] ;  /* 0x002b600001367983 */ /* 0x000ee20000300800 */
[----:B----4-:R-:W-:-:S03]  /*7bb70*/  LOP3.LUT R12, R46, 0xffff, RZ, 0xc0, !PT ;  /* 0x0000ffff2e0c7812 */ /* 0x010fc600078ec0ff */
[----:B------:R-:W4:Y:S01]  /*7bb80*/  LDL.LU R46, [R1+0xa58] ;  /* 0x000a5800012e7983 */ /* 0x000f220000300800 */
[----:B--2---:R-:W-:-:S03]  /*7bb90*/  LOP3.LUT R11, R24, 0xffff, RZ, 0xc0, !PT ;  /* 0x0000ffff180b7812 */ /* 0x004fc600078ec0ff */
[----:B------:R-:W2:Y:S01]  /*7bba0*/  LDL.LU R24, [R1+0x64] ;  /* 0x0000640001187983 */ /* 0x000ea20000300800 */
[----:B------:R-:W-:Y:S02]  /*7bbb0*/  SHF.R.U32.HI R9, RZ, 0x8, R13 ;  /* 0x00000008ff097819 */ /* 0x000fe4000001160d */
[----:B------:R-:W-:Y:S02]  /*7bbc0*/  LOP3.LUT R8, R8, 0xffff, RZ, 0xc0, !PT ;  /* 0x0000ffff08087812 */ /* 0x000fe400078ec0ff */
[----:B------:R-:W-:Y:S02]  /*7bbd0*/  LOP3.LUT R9, R9, 0xffff, RZ, 0xc0, !PT ;  /* 0x0000ffff09097812 */ /* 0x000fe400078ec0ff */
[----:B------:R-:W-:Y:S02]  /*7bbe0*/  LOP3.LUT R13, R57, 0xffff, RZ, 0xc0, !PT ;  /* 0x0000ffff390d7812 */ /* 0x000fe400078ec0ff */
[----:B------:R-:W-:Y:S02]  /*7bbf0*/  LOP3.LUT R17, R60, 0xffff, RZ, 0xc0, !PT ;  /* 0x0000ffff3c117812 */ /* 0x000fe400078ec0ff */
[----:B------:R-:W-:-:S02]  /*7bc00*/  PRMT R6, R9, 0x3340, R8 ;  /* 0x0000334009067816 */ /* 0x000fc40000000008 */
[----:B------:R-:W-:Y:S02]  /*7bc10*/  PRMT R8, R17, 0x3340, R0 ;  /* 0x0000334011087816 */ /* 0x000fe40000000000 */
[----:B------:R-:W-:-:S04]  /*7bc20*/  PRMT R9, R13, 0x3340, R12 ;  /* 0x000033400d097816 */ /* 0x000fc8000000000c */
[----:B0-----:R-:W-:Y:S02]  /*7bc30*/  PRMT R2, R9, 0x5410, R8 ;  /* 0x0000541009027816 */ /* 0x001fe40000000008 */
[----:B------:R-:W-:-:S03]  /*7bc40*/  PRMT R8, R14, 0x3340, R0 ;  /* 0x000033400e087816 */ /* 0x000fc60000000000 */
[----:B------:R0:W-:Y:S01]  /*7bc50*/  STL [R1+0xa20], R2 ;  /* 0x000a200201007387 */ /* 0x0001e20000100800 */
[----:B------:R-:W-:-:S04]  /*7bc60*/  LOP3.LUT R10, R51, 0xffff, RZ, 0xc0, !PT ;  /* 0x0000ffff330a7812 */ /* 0x000fc800078ec0ff */
[--C-:B------:R-:W-:Y:S02]  /*7bc70*/  PRMT R9, R11, 0x3340, R10.reuse ;  /* 0x000033400b097816 */ /* 0x100fe4000000000a */
[----:B------:R-:W-:Y:S02]  /*7bc80*/  SHF.R.U32.HI R11, RZ, 0x8, R11 ;  /* 0x00000008ff0b7819 */ /* 0x000fe4000001160b */
[----:B------:R-:W-:Y:S02]  /*7bc90*/  SHF.R.U32.HI R10, RZ, 0x8, R10 ;  /* 0x00000008ff0a7819 */ /* 0x000fe4000001160a */
[----:B0-----:R-:W-:Y:S02]  /*7bca0*/  PRMT R2, R9, 0x5410, R8 ;  /* 0x0000541009027816 */ /* 0x001fe40000000008 */
[----:B------:R-:W-:Y:S02]  /*7bcb0*/  SHF.R.U32.HI R9, RZ, 0x8, R13 ;  /* 0x00000008ff097819 */ /* 0x000fe4000001160d */
[----:B------:R-:W-:-:S02]  /*7bcc0*/  SHF.R.U32.HI R8, RZ, 0x8, R12 ;  /* 0x00000008ff087819 */ /* 0x000fc4000001160c */
[----:B------:R-:W-:Y:S02]  /*7bcd0*/  LOP3.LUT R11, R11, 0xffff, RZ, 0xc0, !PT ;  /* 0x0000ffff0b0b7812 */ /* 0x000fe400078ec0ff */
[----:B------:R-:W-:Y:S02]  /*7bce0*/  LOP3.LUT R10, R10, 0xffff, RZ, 0xc0, !PT ;  /* 0x0000ffff0a0a7812 */ /* 0x000fe400078ec0ff */
[----:B------:R-:W-:Y:S02]  /*7bcf0*/  LOP3.LUT R9, R9, 0xffff, RZ, 0xc0, !PT ;  /* 0x0000ffff09097812 */ /* 0x000fe400078ec0ff */
[----:B------:R-:W-:Y:S02]  /*7bd00*/  LOP3.LUT R8, R8, 0xffff, RZ, 0xc0, !PT ;  /* 0x0000ffff08087812 */ /* 0x000fe400078ec0ff */
[----:B------:R-:W-:Y:S02]  /*7bd10*/  PRMT R7, R11, 0x3340, R10 ;  /* 0x000033400b077816 */ /* 0x000fe4000000000a */
[----:B------:R-:W-:-:S02]  /*7bd20*/  LOP3.LUT R11, R25, 0xffff, RZ, 0xc0, !PT ;  /* 0x0000ffff190b7812 */ /* 0x000fc400078ec0ff */
[----:B------:R-:W-:Y:S02]  /*7bd30*/  LOP3.LUT R13, R56, 0xffff, RZ, 0xc0, !PT ;  /* 0x0000ffff380d7812 */ /* 0x000fe400078ec0ff */
[----:B------:R-:W-:Y:S01]  /*7bd40*/  LOP3.LUT R10, R45, 0xffff, RZ, 0xc0, !PT ;  /* 0x0000ffff2d0a7812 */ /* 0x000fe200078ec0ff */
[----:B------:R-:W-:Y:S01]  /*7bd50*/  IMAD.MOV.U32 R51, RZ, RZ, R48 ;  /* 0x000000ffff337224 */ /* 0x000fe200078e0030 */
[----:B------:R-:W-:Y:S02]  /*7bd60*/  PRMT R48, R9, 0x3340, R8 ;  /* 0x0000334009307816 */ /* 0x000fe40000000008 */
[----:B------:R-:W-:Y:S02]  /*7bd70*/  PRMT R8, R13, 0x3340, R0 ;  /* 0x000033400d087816 */ /* 0x000fe40000000000 */
[----:B------:R-:W-:Y:S01]  /*7bd80*/  PRMT R9, R11, 0x3340, R10 ;  /* 0x000033400b097816 */ /* 0x000fe2000000000a */
[----:B------:R0:W-:Y:S04]  /*7bd90*/  STL [R1+0xa1c], R2 ;  /* 0x000a1c0201007387 */ /* 0x0001e80000100800 */
[----:B------:R-:W3:Y:S04]  /*7bda0*/  LDL.LU R56, [R1+0x2b5c] ;  /* 0x002b5c0001387983 */ /* 0x000ee80000300800 */
[----:B------:R-:W3:Y:S01]  /*7bdb0*/  LDL.LU R18, [R1+0xa54] ;  /* 0x000a540001127983 */ /* 0x000ee20000300800 */
[----:B0-----:R-:W-:-:S02]  /*7bdc0*/  PRMT R2, R9, 0x5410, R8 ;  /* 0x0000541009027816 */ /* 0x001fc40000000008 */
[----:B------:R-:W-:Y:S02]  /*7bdd0*/  SHF.R.U32.HI R9, RZ, 0x8, R11 ;  /* 0x00000008ff097819 */ /* 0x000fe4000001160b */
[----:B------:R-:W-:Y:S01]  /*7bde0*/  LOP3.LUT R11, R50, 0xffff, RZ, 0xc0, !PT ;  /* 0x0000ffff320b7812 */ /* 0x000fe200078ec0ff */
[----:B------:R0:W-:Y:S04]  /*7bdf0*/  STL [R1+0xa18], R2 ;  /* 0x000a180201007387 */ /* 0x0001e80000100800 */
[----:B------:R-:W3:Y:S01]  /*7be00*/  LDL.LU R50, [R1+0x2b58] ;  /* 0x002b580001327983 */ /* 0x000ee20000300800 */
[----:B------:R-:W-:-:S03]  /*7be10*/  SHF.R.U32.HI R8, RZ, 0x8, R10 ;  /* 0x00000008ff087819 */ /* 0x000fc6000001160a */
[----:B------:R-:W3:Y:S01]  /*7be20*/  LDL.LU R57, [R1+0xc18] ;  /* 0x000c180001397983 */ /* 0x000ee20000300800 */
[----:B------:R-:W-:-:S03]  /*7be30*/  LOP3.LUT R9, R9, 0xffff, RZ, 0xc0, !PT ;  /* 0x0000ffff09097812 */ /* 0x000fc600078ec0ff */
[----:B------:R-:W3:Y:S01]  /*7be40*/  LDL.LU R25, [R1+0x34] ;  /* 0x0000340001197983 */ /* 0x000ee20000300800 */
[----:B------:R-:W-:-:S04]  /*7be50*/  LOP3.LUT R8, R8, 0xffff, RZ, 0xc0, !PT ;  /* 0x0000ffff08087812 */ /* 0x000fc800078ec0ff */
[----:B------:R-:W-:Y:S02]  /*7be60*/  PRMT R4, R9, 0x3340, R8 ;  /* 0x0000334009047816 */ /* 0x000fe40000000008 */
[----:B------:R-:W-:Y:S02]  /*7be70*/  PRMT R8, R11, 0x3340, R0 ;  /* 0x000033400b087816 */ /* 0x000fe40000000000 */
[----:B----4-:R-:W-:Y:S02]  /*7be80*/  LOP3.LUT R12, R46, 0xffff, RZ, 0xc0, !PT ;  /* 0x0000ffff2e0c7812 */ /* 0x010fe400078ec0ff */
[----:B------:R-:W4:Y:S04]  /*7be90*/  LDL.LU R46, [R1+0xa30] ;  /* 0x000a3000012e7983 */ /* 0x000f280000300800 */
[----:B------:R-:W4:Y:S01]  /*7bea0*/  LDL.LU R45, [R1+0xc14] ;  /* 0x000c1400012d7983 */ /* 0x000f220000300800 */
[----:B--2---:R-:W-:-:S04]  /*7beb0*/  LOP3.LUT R10, R24, 0xffff, RZ, 0xc0, !PT ;  /* 0x0000ffff180a7812 */ /* 0x004fc800078ec0ff */
[----:B------:R-:W-:-:S04]  /*7bec0*/  PRMT R9, R12, 0x3340, R10 ;  /* 0x000033400c097816 */ /* 0x000fc8000000000a */
[----:B0-----:R-:W-:-:S05]  /*7bed0*/  PRMT R2, R9, 0x5410, R8 ;  /* 0x0000541009027816 */ /* 0x001fca0000000008 */
[----:B------:R0:W-:Y:S04]  /*7bee0*/  STL [R1+0xa14], R2 ;  /* 0x000a140201007387 */ /* 0x0001e80000100800 */
[----:B------:R-:W2:Y:S01]  /*7bef0*/  LDL.LU R24, [R1+0x87c] ;  /* 0x00087c0001187983 */ /* 0x000ea20000300800 */
[----:B------:R-:W-:Y:S02]  /*7bf00*/  SHF.R.U32.HI R9, RZ, 0x8, R12 ;  /* 0x00000008ff097819 */ /* 0x000fe4000001160c */
[----:B------:R-:W-:Y:S02]  /*7bf10*/  SHF.R.U32.HI R8, RZ, 0x8, R10 ;  /* 0x00000008ff087819 */ /* 0x000fe4000001160a */
[----:B------:R-:W-:Y:S02]  /*7bf20*/  SHF.R.U32.HI R32, RZ, 0x8, R27 ;  /* 0x00000008ff207819 */ /* 0x000fe4000001161b */
[----:B------:R-:W-:-:S02]  /*7bf30*/  SHF.R.U32.HI R27, RZ, 0x8, R11 ;  /* 0x00000008ff1b7819 */ /* 0x000fc4000001160b */
[----:B------:R-:W-:Y:S02]  /*7bf40*/  LOP3.LUT R9, R9, 0xffff, RZ, 0xc0, !PT ;  /* 0x0000ffff09097812 */ /* 0x000fe400078ec0ff */
[----:B------:R-:W-:-:S04]  /*7bf50*/  LOP3.LUT R8, R8, 0xffff, RZ, 0xc0, !PT ;  /* 0x0000ffff08087812 */ /* 0x000fc800078ec0ff */
[----:B------:R-:W-:Y:S02]  /*7bf60*/  PRMT R5, R9, 0x3340, R8 ;  /* 0x0000334009057816 */ /* 0x000fe40000000008 */
[----:B------:R-:W-:Y:S02]  /*7bf70*/  SHF.R.U32.HI R26, RZ, 0x8, R13 ;  /* 0x00000008ff1a7819 */ /* 0x000fe4000001160d */
[----:B------:R-:W-:Y:S02]  /*7bf80*/  SHF.R.U32.HI R28, RZ, 0x8, R14 ;  /* 0x00000008ff1c7819 */ /* 0x000fe4000001160e */
[----:B---3--:R-:W-:Y:S02]  /*7bf90*/  LOP3.LUT R14, R54, 0xffff, RZ, 0xc0, !PT ;  /* 0x0000ffff360e7812 */ /* 0x008fe400078ec0ff */
[----:B------:R-:W-:Y:S02]  /*7bfa0*/  LOP3.LUT R11, R18, 0xffff, RZ, 0xc0, !PT ;  /* 0x0000ffff120b7812 */ /* 0x000fe400078ec0ff */
[----:B------:R-:W-:-:S04]  /*7bfb0*/  LOP3.LUT R18, R61, 0xffff, RZ, 0xc0, !PT ;  /* 0x0000ffff3d127812 */ /* 0x000fc800078ec0ff */
[----:B------:R-:W-:Y:S02]  /*7bfc0*/  PRMT R8, R18, 0x3340, R0 ;  /* 0x0000334012087816 */ /* 0x000fe40000000000 */
[----:B------:R-:W-:-:S04]  /*7bfd0*/  LOP3.LUT R10, R50, 0xffff, RZ, 0xc0, !PT ;  /* 0x0000ffff320a7812 */ /* 0x000fc800078ec0ff */
[----:B------:R-:W-:-:S04]  /*7bfe0*/  PRMT R9, R11, 0x3340, R10 ;  /* 0x000033400b097816 */ /* 0x000fc8000000000a */
[----:B0-----:R-:W-:Y:S02]  /*7bff0*/  PRMT R2, R9, 0x5410, R8 ;  /* 0x0000541009027816 */ /* 0x001fe40000000008 */
[----:B------:R-:W-:-:S03]  /*7c000*/  LOP3.LUT R13, R57, 0xffff, RZ, 0xc0, !PT ;  /* 0x0000ffff390d7812 */ /* 0x000fc600078ec0ff */
[----:B------:R0:W-:Y:S04]  /*7c010*/  STL [R1+0xa10], R2 ;  /* 0x000a100201007387 */ /* 0x0001e80000100800 */
[----:B------:R-:W3:Y:S04]  /*7c020*/  LDL.LU R44, [R1+0xa64] ;  /* 0x000a6400012c7983 */ /* 0x000ee80000300800 */
[----:B------:R-:W3:Y:S01]  /*7c030*/  LDL.LU R57, [R1+0x74] ;  /* 0x0000740001397983 */ /* 0x000ee20000300800 */
[----:B------:R-:W-:Y:S02]  /*7c040*/  SHF.R.U32.HI R9, RZ, 0x8, R11 ;  /* 0x00000008ff097819 */ /* 0x000fe4000001160b */
[----:B------:R-:W-:-:S02]  /*7c050*/  SHF.R.U32.HI R8, RZ, 0x8, R10 ;  /* 0x00000008ff087819 */ /* 0x000fc4000001160a */
[----:B------:R-:W-:Y:S02]  /*7c060*/  LOP3.LUT R9, R9, 0xffff, RZ, 0xc0, !PT ;  /* 0x0000ffff09097812 */ /* 0x000fe400078ec0ff */
[----:B------:R-:W-:Y:S02]  /*7c070*/  LOP3.LUT R8, R8, 0xffff, RZ, 0xc0, !PT ;  /* 0x0000ffff08087812 */ /* 0x000fe400078ec0ff */
[----:B------:R-:W-:Y:S02]  /*7c080*/  LOP3.LUT R15, R25, 0xffff, RZ, 0xc0, !PT ;  /* 0x0000ffff190f7812 */ /* 0x000fe400078ec0ff */
[----:B----4-:R-:W-:Y:S02]  /*7c090*/  LOP3.LUT R12, R46, 0xffff, RZ, 0xc0, !PT ;  /* 0x0000ffff2e0c7812 */ /* 0x010fe400078ec0ff */
[----:B------:R-:W4:Y:S04]  /*7c0a0*/  LDL.LU R46, [R1+0xa60] ;  /* 0x000a6000012e7983 */ /* 0x000f280000300800 */
[----:B------:R-:W4:Y:S01]  /*7c0b0*/  LDL.LU R54, [R1+0x2b54] ;  /* 0x002b540001367983 */ /* 0x000f220000300800 */
[----:B------:R-:W-:-:S02]  /*7c0c0*/  PRMT R50, R9, 0x3340, R8 ;  /* 0x0000334009327816 */ /* 0x000fc40000000008 */
[----:B------:R-:W-:Y:S02]  /*7c0d0*/  PRMT R8, R15, 0x3340, R0 ;  /* 0x000033400f087816 */ /* 0x000fe40000000000 */
[----:B------:R-:W-:Y:S02]  /*7c0e0*/  PRMT R9, R13, 0x3340, R12 ;  /* 0x000033400d097816 */ /* 0x000fe4000000000c */
[----:B------:R-:W-:Y:S02]  /*7c0f0*/  LOP3.LUT R11, R45, 0xffff, RZ, 0xc0, !PT ;  /* 0x0000ffff2d0b7812 */ /* 0x000fe400078ec0ff */
[----:B0-----:R-:W-:Y:S02]  /*7c100*/  PRMT R2, R9, 0x5410, R8 ;  /* 0x0000541009027816 */ /* 0x001fe40000000008 */
[----:B------:R-:W-:-:S03]  /*7c110*/  PRMT R8, R14, 0x3340, R0 ;  /* 0x000033400e087816 */ /* 0x000fc60000000000 */
[----:B------:R0:W-:Y:S04]  /*7c120*/  STL [R1+0x87c], R2 ;  /* 0x00087c0201007387 */ /* 0x0001e80000100800 */
[----:B------:R-:W4:Y:S01]  /*7c130*/  LDL.LU R45, [R1+0xc20] ;  /* 0x000c2000012d7983 */ /* 0x000f220000300800 */
[----:B--2---:R-:W-:-:S04]  /*7c140*/  LOP3.LUT R10, R24, 0xffff, RZ, 0xc0, !PT ;  /* 0x0000ffff180a7812 */ /* 0x004fc800078ec0ff */
[----:B------:R-:W-:-:S04]  /*7c150*/  PRMT R9, R11, 0x3340, R10 ;  /* 0x000033400b097816 */ /* 0x000fc8000000000a */
[----:B0-----:R-:W-:Y:S02]  /*7c160*/  PRMT R2, R9, 0x5410, R8 ;  /* 0x0000541009027816 */ /* 0x001fe40000000008 */
[----:B------:R-:W-:Y:S02]  /*7c170*/  SHF.R.U32.HI R24, RZ, 0x8, R15 ;  /* 0x00000008ff187819 */ /* 0x000fe4000001160f */
[----:B------:R-:W-:Y:S01]  /*7c180*/  LOP3.LUT R15, R55, 0xffff, RZ, 0xc0, !PT ;  /* 0x0000ffff370f7812 */ /* 0x000fe200078ec0ff */
[----:B------:R0:W-:Y:S04]  /*7c190*/  STL [R1+0x878], R2 ;  /* 0x0008780201007387 */ /* 0x0001e80000100800 */
[----:B------:R-:W2:Y:S01]  /*7c1a0*/  LDL.LU R55, [R1+0x2b50] ;  /* 0x002b500001377983 */ /* 0x000ea20000300800 */
[----:B------:R-:W-:-:S02]  /*7c1b0*/  SHF.R.U32.HI R11, RZ, 0x8, R11 ;  /* 0x00000008ff0b7819 */ /* 0x000fc4000001160b */
[----:B------:R-:W-:Y:S02]  /*7c1c0*/  SHF.R.U32.HI R10, RZ, 0x8, R10 ;  /* 0x00000008ff0a7819 */ /* 0x000fe4000001160a */
[----:B------:R-:W-:Y:S02]  /*7c1d0*/  LOP3.LUT R11, R11, 0xffff, RZ, 0xc0, !PT ;  /* 0x0000ffff0b0b7812 */ /* 0x000fe400078ec0ff */
[----:B------:R-:W-:Y:S02]  /*7c1e0*/  LOP3.LUT R10, R10, 0xffff, RZ, 0xc0, !PT ;  /* 0x0000ffff0a0a7812 */ /* 0x000fe400078ec0ff */
[----:B------:R-:W-:Y:S02]  /*7c1f0*/  SHF.R.U32.HI R25, RZ, 0x8, R14 ;  /* 0x00000008ff197819 */ /* 0x000fe4000001160e */
[----:B------:R-:W-:Y:S02]  /*7c200*/  PRMT R3, R11, 0x3340, R10 ;  /* 0x000033400b037816 */ /* 0x000fe4000000000a */
[----:B------:R-:W-:-:S02]  /*7c210*/  LOP3.LUT R14, R52, 0xffff, RZ, 0xc0, !PT ;  /* 0x0000ffff340e7812 */ /* 0x000fc400078ec0ff */
[----:B------:R-:W2:Y:S01]  /*7c220*/  LDL.LU R52, [R1+0x2b4c] ;  /* 0x002b4c0001347983 */ /* 0x000ea20000300800 */
[----:B------:R-:W-:Y:S02]  /*7c230*/  SHF.R.U32.HI R9, RZ, 0x8, R13 ;  /* 0x00000008ff097819 */ /* 0x000fe4000001160d */
[----:B------:R-:W-:Y:S02]  /*7c240*/  SHF.R.U32.HI R8, RZ, 0x8, R12 ;  /* 0x00000008ff087819 */ /* 0x000fe4000001160c */
[----:B------:R-:W-:Y:S02]  /*7c250*/  LOP3.LUT R9, R9, 0xffff, RZ, 0xc0, !PT ;  /* 0x0000ffff09097812 */ /* 0x000fe400078ec0ff */
[----:B------:R-:W-:-:S04]  /*7c260*/  LOP3.LUT R8, R8, 0xffff, RZ, 0xc0, !PT ;  /* 0x0000ffff08087812 */ /* 0x000fc800078ec0ff */
[----:B0-----:R-:W-:Y:S02]  /*7c270*/  PRMT R2, R9, 0x3340, R8 ;  /* 0x0000334009027816 */ /* 0x001fe40000000008 */
[----:B------:R-:W-:Y:S02]  /*7c280*/  PRMT R8, R15, 0x3340, R0 ;  /* 0x000033400f087816 */ /* 0x000fe40000000000 */
[----:B------:R-:W-:Y:S02]  /*7c290*/  SHF.R.U32.HI R36, RZ, 0x8, R19 ;  /* 0x00000008ff247819 */ /* 0x000fe40000011613 */
[----:B---3--:R-:W-:Y:S02]  /*7c2a0*/  LOP3.LUT R13, R44, 0xffff, RZ, 0xc0, !PT ;  /* 0x0000ffff2c0d7812 */ /* 0x008fe400078ec0ff */
[----:B------:R-:W-:-:S04]  /*7c2b0*/  LOP3.LUT R12, R57, 0xffff, RZ, 0xc0, !PT ;  /* 0x0000ffff390c7812 */ /* 0x000fc800078ec0ff */
[----:B------:R-:W-:-:S04]  /*7c2c0*/  PRMT R9, R13, 0x3340, R12 ;  /* 0x000033400d097816 */ /* 0x000fc8000000000c */
[----:B------:R-:W-:Y:S02]  /*7c2d0*/  PRMT R19, R9, 0x5410, R8 ;  /* 0x0000541009137816 */ /* 0x000fe40000000008 */
[----:B----4-:R-:W-:Y:S02]  /*7c2e0*/  LOP3.LUT R10, R54, 0xffff, RZ, 0xc0, !PT ;  /* 0x0000ffff360a7812 */ /* 0x010fe400078ec0ff */
[----:B------:R-:W3:Y:S01]  /*7c2f0*/  LDL.LU R54, [R1+0x2b48] ;  /* 0x002b480001367983 */ /* 0x000ee20000300800 */
[----:B------:R-:W-:Y:S02]  /*7c300*/  LOP3.LUT R11, R46, 0xffff, RZ, 0xc0, !PT ;  /* 0x0000ffff2e0b7812 */ /* 0x000fe400078ec0ff */
[----:B------:R-:W-:Y:S02]  /*7c310*/  PRMT R8, R14, 0x3340, R0 ;  /* 0x000033400e087816 */ /* 0x000fe40000000000 */
[----:B------:R-:W-:Y:S02]  /*7c320*/  PRMT R9, R11, 0x3340, R10 ;  /* 0x000033400b097816 */ /* 0x000fe4000000000a */
[----:B------:R-:W-:-:S02]  /*7c330*/  SHF.R.U32.HI R11, RZ, 0x8, R11 ;  /* 0x00000008ff0b7819 */ /* 0x000fc4000001160b */
[----:B------:R-:W-:Y:S02]  /*7c340*/  SHF.R.U32.HI R10, RZ, 0x8, R10 ;  /* 0x00000008ff0a7819 */ /* 0x000fe4000001160a */
[----:B------:R-:W-:Y:S02]  /*7c350*/  PRMT R8, R9, 0x5410, R8 ;  /* 0x0000541009087816 */ /* 0x000fe40000000008 */
[----:B------:R-:W-:Y:S02]  /*7c360*/  LOP3.LUT R11, R11, 0xffff, RZ, 0xc0, !PT ;  /* 0x0000ffff0b0b7812 */ /* 0x000fe400078ec0ff */
[----:B------:R-:W-:Y:S01]  /*7c370*/  LOP3.LUT R10, R10, 0xffff, RZ, 0xc0, !PT ;  /* 0x0000ffff0a0a7812 */ /* 0x000fe200078ec0ff */
[----:B------:R-:W-:Y:S03]  /*7c380*/  STL [R1+0x874], R19 ;  /* 0x0008741301007387 */ /* 0x000fe60000100800 */
[----:B------:R-:W-:Y:S01]  /*7c390*/  PRMT R59, R11, 0x3340, R10 ;  /* 0x000033400b3b7816 */ /* 0x000fe2000000000a */
[----:B------:R-:W4:Y:S04]  /*7c3a0*/  LDL.LU R46, [R1+0xc1c] ;  /* 0x000c1c00012e7983 */ /* 0x000f280000300800 */
[----:B------:R0:W-:Y:S01]  /*7c3b0*/  STL [R1+0x870], R8 ;  /* 0x0008700801007387 */ /* 0x0001e20000100800 */
[----:B--2---:R-:W-:-:S03]  /*7c3c0*/  LOP3.LUT R11, R55, 0xffff, RZ, 0xc0, !PT ;  /* 0x0000ffff370b7812 */ /* 0x004fc600078ec0ff */
[----:B------:R-:W2:Y:S01]  /*7c3d0*/  LDL.LU R55, [R1+0x2b44] ;  /* 0x002b440001377983 */ /* 0x000ea20000300800 */
[----:B------:R-:W-:Y:S02]  /*7c3e0*/  SHF.R.U32.HI R9, RZ, 0x8, R13 ;  /* 0x00000008ff097819 */ /* 0x000fe4000001160d */
[----:B0-----:R-:W-:Y:S02]  /*7c3f0*/  SHF.R.U32.HI R8, RZ, 0x8, R12 ;  /* 0x00000008ff087819 */ /* 0x001fe4000001160c */
[----:B------:R-:W-:Y:S02]  /*7c400*/  LOP3.LUT R9, R9, 0xffff, RZ, 0xc0, !PT ;  /* 0x0000ffff09097812 */ /* 0x000fe400078ec0ff */
[----:B------:R-:W-:Y:S02]  /*7c410*/  LOP3.LUT R8, R8, 0xffff, RZ, 0xc0, !PT ;  /* 0x0000ffff08087812 */ /* 0x000fe400078ec0ff */
[----:B------:R-:W-:Y:S02]  /*7c420*/  LOP3.LUT R12, R45, 0xffff, RZ, 0xc0, !PT ;  /* 0x0000ffff2d0c7812 */ /* 0x000fe400078ec0ff */
[----:B------:R-:W-:-:S02]  /*7c430*/  PRMT R58, R9, 0x3340, R8 ;  /* 0x00003340093a7816 */ /* 0x000fc40000000008 */
[----:B------:R-:W-:Y:S02]  /*7c440*/  PRMT R8, R11, 0x3340, R0 ;  /* 0x000033400b087816 */ /* 0x000fe40000000000 */
[----:B------:R-:W-:Y:S02]  /*7c450*/  SHF.R.U32.HI R22, RZ, 0x8, R15 ;  /* 0x00000008ff167819 */ /* 0x000fe4000001160f */
[----:B------:R-:W-:Y:S02]  /*7c460*/  LOP3.LUT R15, R56, 0xffff, RZ, 0xc0, !PT ;  /* 0x0000ffff380f7812 */ /* 0x000fe400078ec0ff */
[----:B---3--:R-:W-:Y:S02]  /*7c470*/  LOP3.LUT R10, R54, 0xffff, RZ, 0xc0, !PT ;  /* 0x0000ffff360a7812 */ /* 0x008fe400078ec0ff */
[----:B------:R-:W3:Y:S02]  /*7c480*/  LDL.LU R54, [R1+0x2b40] ;  /* 0x002b400001367983 */ /* 0x000ee40000300800 */
[----:B------:R-:W-:-:S04]  /*7c490*/  PRMT R9, R12, 0x3340, R10 ;  /* 0x000033400c097816 */ /* 0x000fc8000000000a */
[----:B------:R-:W-:Y:S02]  /*7c4a0*/  PRMT R13, R9, 0x5410, R8 ;  /* 0x00005410090d7816 */ /* 0x000fe40000000008 */
[----:B------:R-:W-:Y:S02]  /*7c4b0*/  SHF.R.U32.HI R9, RZ, 0x8, R12 ;  /* 0x00000008ff097819 */ /* 0x000fe4000001160c */
[----:B------:R-:W-:Y:S01]  /*7c4c0*/  SHF.R.U32.HI R8, RZ, 0x8, R10 ;  /* 0x00000008ff087819 */ /* 0x000fe2000001160a */
[----:B------:R4:W-:Y:S01]  /*7c4d0*/  STL [R1+0x86c], R13 ;  /* 0x00086c0d01007387 */ /* 0x0009e20000100800 */
[----:B------:R-:W-:Y:S02]  /*7c4e0*/  LOP3.LUT R9, R9, 0xffff, RZ, 0xc0, !PT ;  /* 0x0000ffff09097812 */ /* 0x000fe400078ec0ff */
[----:B------:R-:W-:Y:S01]  /*7c4f0*/  LOP3.LUT R8, R8, 0xffff, RZ, 0xc0, !PT ;  /* 0x0000ffff08087812 */ /* 0x000fe200078ec0ff */
[----:B------:R-:W3:Y:S04]  /*7c500*/  LDL.LU R56, [R1+0x2b3c] ;  /* 0x002b3c0001387983 */ /* 0x000ee80000300800 */
[----:B------:R-:W3:Y:S01]  /*7c510*/  LDL.LU R44, [R1+0xc00] ;  /* 0x000c0000012c7983 */ /* 0x000ee20000300800 */
[----:B----4-:R-:W-:-:S03]  /*7c520*/  LOP3.LUT R13, R46, 0xffff, RZ, 0xc0, !PT ;  /* 0x0000ffff2e0d7812 */ /* 0x010fc600078ec0ff */
[----:B------:R-:W4:Y:S01]  /*7c530*/  LDL.LU R45, [R1+0x14] ;  /* 0x00001400012d7983 */ /* 0x000f220000300800 */
[----:B------:R-:W-:Y:S02]  /*7c540*/  PRMT R57, R9, 0x3340, R8 ;  /* 0x0000334009397816 */ /* 0x000fe40000000008 */
[----:B------:R-:W-:Y:S02]  /*7c550*/  PRMT R8, R15, 0x3340, R0 ;  /* 0x000033400f087816 */ /* 0x000fe40000000000 */
[----:B--2---:R-:W-:-:S04]  /*7c560*/  LOP3.LUT R12, R55, 0xffff, RZ, 0xc0, !PT ;  /* 0x0000ffff370c7812 */ /* 0x004fc800078ec0ff */
[----:B------:R-:W-:-:S04]  /*7c570*/  PRMT R9, R13, 0x3340, R12 ;  /* 0x000033400d097816 */ /* 0x000fc8000000000c */
[----:B------:R-:W-:-:S05]  /*7c580*/  PRMT R19, R9, 0x5410, R8 ;  /* 0x0000541009137816 */ /* 0x000fca0000000008 */
[----:B------:R-:W-:Y:S04]  /*7c590*/  STL [R1+0x868], R19 ;  /* 0x0008681301007387 */ /* 0x000fe80000100800 */
[----:B------:R-:W2:Y:S01]  /*7c5a0*/  LDL.LU R46, [R1+0xc28] ;  /* 0x000c2800012e7983 */ /* 0x000ea20000300800 */
[----:B------:R-:W-:Y:S02]  /*7c5b0*/  SHF.R.U32.HI R23, RZ, 0x8, R14 ;  /* 0x00000008ff177819 */ /* 0x000fe4000001160e */
[----:B------:R-:W-:Y:S02]  /*7c5c0*/  SHF.R.U32.HI R21, RZ, 0x8, R11 ;  /* 0x00000008ff157819 */ /* 0x000fe4000001160b */
[----:B------:R-:W-:Y:S02]  /*7c5d0*/  LOP3.LUT R14, R53, 0xffff, RZ, 0xc0, !PT ;  /* 0x0000ffff350e7812 */ /* 0x000fe400078ec0ff */
[----:B------:R-:W-:-:S02]  /*7c5e0*/  LOP3.LUT R10, R52, 0xffff, RZ, 0xc0, !PT ;  /* 0x0000ffff340a7812 */ /* 0x000fc400078ec0ff */
[----:B------:R-:W-:Y:S02]  /*7c5f0*/  PRMT R8, R14, 0x3340, R0 ;  /* 0x000033400e087816 */ /* 0x000fe40000000000 */
[----:B---3--:R-:W-:-:S04]  /*7c600*/  LOP3.LUT R11, R54, 0xffff, RZ, 0xc0, !PT ;  /* 0x0000ffff360b7812 */ /* 0x008fc800078ec0ff */
[----:B------:R-:W-:-:S04]  /*7c610*/  PRMT R9, R11, 0x3340, R10 ;  /* 0x000033400b097816 */ /* 0x000fc8000000000a */
[----:B------:R-:W-:-:S05]  /*7c620*/  PRMT R8, R9, 0x5410, R8 ;  /* 0x0000541009087816 */ /* 0x000fca0000000008 */
[----:B------:R0:W-:Y:S04]  /*7c630*/  STL [R1+0x864], R8 ;  /* 0x0008640801007387 */ /* 0x0001e80000100800 */
[----:B------:R-:W3:Y:S01]  /*7c640*/  LDL.LU R55, [R1+0xc24] ;  /* 0x000c240001377983 */ /* 0x000ee20000300800 */
[----:B------:R-:W-:Y:S02]  /*7c650*/  SHF.R.U32.HI R11, RZ, 0x8, R11 ;  /* 0x00000008ff0b7819 */ /* 0x000fe4000001160b */
[----:B------:R-:W-:Y:S01]  /*7c660*/  SHF.R.U32.HI R10, RZ, 0x8, R10 ;  /* 0x00000008ff0a7819 */ /* 0x000fe2000001160a */
[----:B------:R-:W3:Y:S01]  /*7c670*/  LDL.LU R39, [R1+0xc38] ;  /* 0x000c380001277983 */ /* 0x000ee20000300800 */
[----:B------:R-:W-:-:S03]  /*7c680*/  LOP3.LUT R11, R11, 0xffff, RZ, 0xc0, !PT ;  /* 0x0000ffff0b0b7812 */ /* 0x000fc600078ec0ff */
[----:B------:R-:W3:Y:S01]  /*7c690*/  LDL.LU R40, [R1+0xc34] ;  /* 0x000c340001287983 */ /* 0x000ee20000300800 */
[----:B------:R-:W-:-:S03]  /*7c6a0*/  LOP3.LUT R10, R10, 0xffff, RZ, 0xc0, !PT ;  /* 0x0000ffff0a0a7812 */ /* 0x000fc600078ec0ff */
[----:B------:R-:W3:Y:S01]  /*7c6b0*/  LDL.LU R41, [R1+0xc2c] ;  /* 0x000c2c0001297983 */ /* 0x000ee20000300800 */
[----:B------:R-:W-:-:S03]  /*7c6c0*/  SHF.R.U32.HI R9, RZ, 0x8, R13 ;  /* 0x00000008ff097819 */ /* 0x000fc6000001160d */
[----:B------:R-:W3:Y:S01]  /*7c6d0*/  LDL.LU R42, [R1+0xc44] ;  /* 0x000c4400012a7983 */ /* 0x000ee20000300800 */
[----:B0-----:R-:W-:-:S03]  /*7c6e0*/  SHF.R.U32.HI R8, RZ, 0x8, R12 ;  /* 0x00000008ff087819 */ /* 0x001fc6000001160c */
[----:B------:R-:W3:Y:S01]  /*7c6f0*/  LDL.LU R43, [R1+0xc3c] ;  /* 0x000c3c00012b7983 */ /* 0x000ee20000300800 */
[----:B------:R-:W-:-:S03]  /*7c700*/  PRMT R53, R11, 0x3340, R10 ;  /* 0x000033400b357816 */ /* 0x000fc6000000000a */
[----:B------:R-:W3:Y:S01]  /*7c710*/  LDL.LU R54, [R1+0xc30] ;  /* 0x000c300001367983 */ /* 0x000ee20000300800 */
[----:B------:R-:W-:Y:S02]  /*7c720*/  LOP3.LUT R9, R9, 0xffff, RZ, 0xc0, !PT ;  /* 0x0000ffff09097812 */ /* 0x000fe400078ec0ff */
[----:B------:R-:W-:Y:S02]  /*7c730*/  LOP3.LUT R8, R8, 0xffff, RZ, 0xc0, !PT ;  /* 0x0000ffff08087812 */ /* 0x000fe400078ec0ff */
[----:B------:R-:W-:Y:S02]  /*7c740*/  SHF.R.U32.HI R10, RZ, 0x8, R15 ;  /* 0x00000008ff0a7819 */ /* 0x000fe4000001160f */
[----:B------:R-:W-:Y:S02]  /*7c750*/  LOP3.LUT R13, R44, 0xffff, RZ, 0xc0, !PT ;  /* 0x0000ffff2c0d7812 */ /* 0x000fe400078ec0ff */
[----:B----4-:R-:W-:Y:S02]  /*7c760*/  LOP3.LUT R15, R45, 0xffff, RZ, 0xc0, !PT ;  /* 0x0000ffff2d0f7812 */ /* 0x010fe400078ec0ff */
[----:B------:R-:W-:-:S02]  /*7c770*/  LOP3.LUT R12, R56, 0xffff, RZ, 0xc0, !PT ;  /* 0x0000ffff380c7812 */ /* 0x000fc400078ec0ff */
[----:B------:R-:W4:Y:S01]  /*7c780*/  LDL.LU R56, [R1+0x2b38] ;  /* 0x002b380001387983 */ /* 0x000f220000300800 */
[----:B------:R-:W-:-:S03]  /*7c790*/  PRMT R52, R9, 0x3340, R8 ;  /* 0x0000334009347816 */ /* 0x000fc60000000008 */
[----:B------:R-:W4:Y:S01]  /*7c7a0*/  LDL.LU R44, [R1+0xc4c] ;  /* 0x000c4c00012c7983 */ /* 0x000f220000300800 */
[----:B------:R-:W-:Y:S02]  /*7c7b0*/  PRMT R8, R15, 0x3340, R0 ;  /* 0x000033400f087816 */ /* 0x000fe40000000000 */
[----:B------:R-:W-:Y:S01]  /*7c7c0*/  PRMT R9, R13, 0x3340, R12 ;  /* 0x000033400d097816 */ /* 0x000fe2000000000c */
[----:B------:R-:W4:Y:S01]  /*7c7d0*/  LDL.LU R45, [R1+0xc48] ;  /* 0x000c4800012d7983 */ /* 0x000f220000300800 */
[----:B------:R-:W-:Y:S02]  /*7c7e0*/  SHF.R.U32.HI R11, RZ, 0x8, R14 ;  /* 0x00000008ff0b7819 */ /* 0x000fe4000001160e */
[----:B------:R-:W-:Y:S02]  /*7c7f0*/  PRMT R14, R9, 0x5410, R8 ;  /* 0x00005410090e7816 */ /* 0x000fe40000000008 */
[----:B------:R-:W-:-:S03]  /*7c800*/  SHF.R.U32.HI R8, RZ, 0x8, R12 ;  /* 0x00000008ff087819 */ /* 0x000fc6000001160c */
[----:B------:R0:W-:Y:S01]  /*7c810*/  STL [R1+0x860], R14 ;  /* 0x0008600e01007387 */ /* 0x0001e20000100800 */
[----:B--2---:R-:W-:-:S03]  /*7c820*/  SHF.R.U32.HI R12, RZ, 0x8, R46 ;  /* 0x00000008ff0c7819 */ /* 0x004fc6000001162e */
[----:B------:R-:W2:Y:S01]  /*7c830*/  LDL.LU R46, [R1+0xc50] ;  /* 0x000c5000012e7983 */ /* 0x000ea20000300800 */
[----:B------:R-:W-:Y:S02]  /*7c840*/  LOP3.LUT R12, R12, 0xffff, RZ, 0xc0, !PT ;  /* 0x0000ffff0c0c7812 */ /* 0x000fe400078ec0ff */
[----:B------:R-:W-:Y:S02]  /*7c850*/  SHF.R.U32.HI R9, RZ, 0x8, R13 ;  /* 0x00000008ff097819 */ /* 0x000fe4000001160d */
[----:B------:R-:W-:Y:S02]  /*7c860*/  LOP3.LUT R8, R8, 0xffff, RZ, 0xc0, !PT ;  /* 0x0000ffff08087812 */ /* 0x000fe400078ec0ff */
[----:B------:R-:W-:Y:S02]  /*7c870*/  LOP3.LUT R9, R9, 0xffff, RZ, 0xc0, !PT ;  /* 0x0000ffff09097812 */ /* 0x000fe400078ec0ff */
[----:B------:R-:W-:Y:S02]  /*7c880*/  SHF.R.U32.HI R35, RZ, 0x8, R20 ;  /* 0x00000008ff237819 */ /* 0x000fe40000011614 */
[----:B------:R-:W-:-:S02]  /*7c890*/  SHF.R.U32.HI R19, RZ, 0x8, R15 ;  /* 0x00000008ff137819 */ /* 0x000fc4000001160f */
[----:B------:R-:W-:Y:S02]  /*7c8a0*/  SHF.R.U32.HI R15, RZ, 0x8, R47 ;  /* 0x00000008ff0f7819 */ /* 0x000fe4000001162f */
[----:B---3--:R-:W-:-:S04]  /*7c8b0*/  SHF.R.U32.HI R60, RZ, 0x8, R55 ;  /* 0x00000008ff3c7819 */ /* 0x008fc80000011637 */
[----:B------:R-:W-:-:S04]  /*7c8c0*/  LOP3.LUT R60, R60, 0xffff, RZ, 0xc0, !PT ;  /* 0x0000ffff3c3c7812 */ /* 0x000fc800078ec0ff */
[----:B------:R-:W-:Y:S02]  /*7c8d0*/  PRMT R60, R12, 0x3340, R60 ;  /* 0x000033400c3c7816 */ /* 0x000fe4000000003c */
[----:B------:R-:W-:Y:S02]  /*7c8e0*/  SHF.R.U32.HI R13, RZ, 0x8, R43 ;  /* 0x00000008ff0d7819 */ /* 0x000fe4000001162b */
[----:B------:R-:W-:Y:S02]  /*7c8f0*/  SHF.R.U32.HI R12, RZ, 0x8, R54 ;  /* 0x00000008ff0c7819 */ /* 0x000fe40000011636 */
[----:B------:R-:W-:Y:S02]  /*7c900*/  LOP3.LUT R13, R13, 0xffff, RZ, 0xc0, !PT ;  /* 0x0000ffff0d0d7812 */ /* 0x000fe400078ec0ff */
[----:B------:R-:W-:-:S04]  /*7c910*/  LOP3.LUT R12, R12, 0xffff, RZ, 0xc0, !PT ;  /* 0x0000ffff0c0c7812 */ /* 0x000fc800078ec0ff */
[----:B------:R-:W-:Y:S02]  /*7c920*/  PRMT R54, R13, 0x3340, R12 ;  /* 0x000033400d367816 */ /* 0x000fe4000000000c */
[----:B----4-:R-:W-:Y:S02]  /*7c930*/  SHF.R.U32.HI R13, RZ, 0x8, R56 ;  /* 0x00000008ff0d7819 */ /* 0x010fe40000011638 */
[----:B------:R-:W-:Y:S02]  /*7c940*/  PRMT R55, R9, 0x3340, R8 ;  /* 0x0000334009377816 */ /* 0x000fe40000000008 */
[----:B0-----:R-:W-:Y:S02]  /*7c950*/  SHF.R.U32.HI R14, RZ, 0x8, R45 ;  /* 0x00000008ff0e7819 */ /* 0x001fe4000001162d */
[----:B------:R-:W-:Y:S02]  /*7c960*/  LOP3.LUT R13, R13, 0xffff, RZ, 0xc0, !PT ;  /* 0x0000ffff0d0d7812 */ /* 0x000fe400078ec0ff */
[----:B------:R-:W-:-:S02]  /*7c970*/  LOP3.LUT R14, R14, 0xffff, RZ, 0xc0, !PT ;  /* 0x0000ffff0e0e7812 */ /* 0x000fc400078ec0ff */
[----:B------:R-:W-:Y:S02]  /*7c980*/  SHF.R.U32.HI R8, RZ, 0x8, R40 ;  /* 0x00000008ff087819 */ /* 0x000fe40000011628 */
[----:B------:R-:W-:Y:S02]  /*7c990*/  SHF.R.U32.HI R61, RZ, 0x8, R41 ;  /* 0x00000008ff3d7819 */ /* 0x000fe40000011629 */
[----:B------:R-:W-:Y:S02]  /*7c9a0*/  PRMT R56, R14, 0x3340, R13 ;  /* 0x000033400e387816 */ /* 0x000fe4000000000d */
[----:B------:R-:W-:Y:S01]  /*7c9b0*/  LOP3.LUT R8, R8, 0xffff, RZ, 0xc0, !PT ;  /* 0x0000ffff08087812 */ /* 0x000fe200078ec0ff */
[----:B------:R-:W3:Y:S01]  /*7c9c0*/  LDL.LU R14, [R1+0x640] ;  /* 0x00064000010e7983 */ /* 0x000ee20000300800 */
[----:B------:R-:W-:-:S03]  /*7c9d0*/  LOP3.LUT R61, R61, 0xffff, RZ, 0xc0, !PT ;  /* 0x0000ffff3d3d7812 */ /* 0x000fc600078ec0ff */
[----:B------:R-:W4:Y:S01]  /*7c9e0*/  LDL.LU R13, [R1+0x644] ;  /* 0x00064400010d7983 */ /* 0x000f220000300800 */
[----:B------:R-:W-:Y:S02]  /*7c9f0*/  SHF.R.U32.HI R12, RZ, 0x8, R44 ;  /* 0x00000008ff0c7819 */ /* 0x000fe4000001162c */
[----:B------:R-:W-:Y:S02]  /*7ca00*/  PRMT R61, R8, 0x3340, R61 ;  /* 0x00003340083d7816 */ /* 0x000fe4000000003d */
[----:B------:R-:W-:Y:S02]  /*7ca10*/  SHF.R.U32.HI R8, RZ, 0x8, R42 ;  /* 0x00000008ff087819 */ /* 0x000fe4000001162a */
[----:B------:R-:W-:Y:S02]  /*7ca20*/  SHF.R.U32.HI R9, RZ, 0x8, R39 ;  /* 0x00000008ff097819 */ /* 0x000fe40000011627 */
[----:B--2---:R-:W-:Y:S02]  /*7ca30*/  SHF.R.U32.HI R20, RZ, 0x8, R46 ;  /* 0x00000008ff147819 */ /* 0x004fe4000001162e */
        /* <DEDUP_REMOVED lines=9> */
[----:B------:R-:W2:Y:S02]  /*7cad0*/  LDL.LU R47, [R1+0x2b34] ;  /* 0x002b3400012f7983 */ /* 0x000ea40000300800 */
[----:B--2---:R-:W-:-:S02]  /*7cae0*/  PRMT R47, R46, 0x5410, R47 ;  /* 0x000054102e2f7816 */ /* 0x004fc4000000002f */
[----:B------:R-:W3:Y:S04]  /*7caf0*/  LDL.LU R46, [R1+0x2b30] ;  /* 0x002b3000012e7983 */ /* 0x000ee80000300800 */
[----:B------:R0:W-:Y:S04]  /*7cb00*/  STL [R1+0x818], R47 ;  /* 0x0008182f01007387 */ /* 0x0001e80000100800 */
[----:B0-----:R-:W2:Y:S01]  /*7cb10*/  LDL.LU R47, [R1+0x58] ;  /* 0x00005800012f7983 */ /* 0x001ea20000300800 */
[----:B---3--:R-:W-:-:S03]  /*7cb20*/  PRMT R46, R45, 0x5410, R46 ;  /* 0x000054102d2e7816 */ /* 0x008fc6000000002e */
[----:B------:R-:W4:Y:S04]  /*7cb30*/  LDL.LU R45, [R1+0x2b2c] ;  /* 0x002b2c00012d7983 */ /* 0x000f280000300800 */
[----:B------:R0:W-:Y:S04]  /*7cb40*/  STL [R1+0x81c], R46 ;  /* 0x00081c2e01007387 */ /* 0x0001e80000100800 */
[----:B0-----:R-:W3:Y:S01]  /*7cb50*/  LDL.LU R46, [R1+0x5c] ;  /* 0x00005c00012e7983 */ /* 0x001ee20000300800 */
[----:B----4-:R-:W-:-:S03]  /*7cb60*/  PRMT R45, R44, 0x5410, R45 ;  /* 0x000054102c2d7816 */ /* 0x010fc6000000002d */
[----:B------:R-:W4:Y:S04]  /*7cb70*/  LDL.LU R44, [R1+0x2b28] ;  /* 0x002b2800012c7983 */ /* 0x000f280000300800 */
[----:B------:R0:W-:Y:S04]  /*7cb80*/  STL [R1+0x814], R45 ;  /* 0x0008142d01007387 */ /* 0x0001e80000100800 */
[----:B0-----:R-:W2:Y:S01]  /*7cb90*/  LDL.LU R45, [R1+0x68] ;  /* 0x00006800012d7983 */ /* 0x001ea20000300800 */
[----:B----4-:R-:W-:-:S03]  /*7cba0*/  PRMT R44, R43, 0x5410, R44 ;  /* 0x000054102b2c7816 */ /* 0x010fc6000000002c */
        /* <DEDUP_REMOVED lines=20> */
[----:B------:R-:W3:Y:S01]  /*7ccf0*/  LDL.LU R38, [R1+0x2b10] ;  /* 0x002b100001267983 */ /* 0x000ee20000300800 */
[----:B------:R-:W-:Y:S02]  /*7cd00*/  LOP3.LUT R37, R37, 0xffff, RZ, 0xc0, !PT ;  /* 0x0000ffff25257812 */ /* 0x000fe400078ec0ff */
[----:B------:R-:W-:Y:S02]  /*7cd10*/  LOP3.LUT R36, R36, 0xffff, RZ, 0xc0, !PT ;  /* 0x0000ffff24247812 */ /* 0x000fe400078ec0ff */
[----:B------:R-:W-:Y:S02]  /*7cd20*/  LOP3.LUT R35, R35, 0xffff, RZ, 0xc0, !PT ;  /* 0x0000ffff23237812 */ /* 0x000fe400078ec0ff */
[----:B------:R-:W-:Y:S02]  /*7cd30*/  LOP3.LUT R34, R34, 0xffff, RZ, 0xc0, !PT ;  /* 0x0000ffff22227812 */ /* 0x000fe400078ec0ff */
[----:B------:R-:W-:Y:S02]  /*7cd40*/  PRMT R37, R37, 0x3340, R0 ;  /* 0x0000334025257816 */ /* 0x000fe40000000000 */
[----:B------:R-:W-:-:S02]  /*7cd50*/  LOP3.LUT R33, R33, 0xffff, RZ, 0xc0, !PT ;  /* 0x0000ffff21217812 */ /* 0x000fc400078ec0ff */
[----:B------:R-:W-:Y:S01]  /*7cd60*/  SHF.R.U32.HI R30, RZ, 0x8, R30 ;  /* 0x00000008ff1e7819 */ /* 0x000fe2000001161e */
[----:B------:R3:W-:Y:S01]  /*7cd70*/  STL [R1+0x7f8], R39 ;  /* 0x0007f82701007387 */ /* 0x0007e20000100800 */
[--C-:B------:R-:W-:Y:S02]  /*7cd80*/  PRMT R36, R36, 0x3340, R0.reuse ;  /* 0x0000334024247816 */ /* 0x100fe40000000000 */
[----:B------:R-:W-:Y:S02]  /*7cd90*/  LOP3.LUT R32, R32, 0xffff, RZ, 0xc0, !PT ;  /* 0x0000ffff20207812 */ /* 0x000fe400078ec0ff */
[--C-:B------:R-:W-:Y:S02]  /*7cda0*/  PRMT R35, R35, 0x3340, R0.reuse ;  /* 0x0000334023237816 */ /* 0x100fe40000000000 */
[----:B------:R-:W-:Y:S02]  /*7cdb0*/  PRMT R34, R34, 0x3340, R0 ;  /* 0x0000334022227816 */ /* 0x000fe40000000000 */
[----:B------:R-:W-:-:S02]  /*7cdc0*/  LOP3.LUT R31, R31, 0xffff, RZ, 0xc0, !PT ;  /* 0x0000ffff1f1f7812 */ /* 0x000fc400078ec0ff */
[--C-:B------:R-:W-:Y:S02]  /*7cdd0*/  PRMT R33, R33, 0x3340, R0.reuse ;  /* 0x0000334021217816 */ /* 0x100fe40000000000 */
[----:B------:R-:W-:Y:S02]  /*7cde0*/  LOP3.LUT R30, R30, 0xffff, RZ, 0xc0, !PT ;  /* 0x0000ffff1e1e7812 */ /* 0x000fe400078ec0ff */
[--C-:B------:R-:W-:Y:S02]  /*7cdf0*/  PRMT R32, R32, 0x3340, R0.reuse ;  /* 0x0000334020207816 */ /* 0x100fe40000000000 */
[--C-:B------:R-:W-:Y:S02]  /*7ce00*/  PRMT R31, R31, 0x3340, R0.reuse ;  /* 0x000033401f1f7816 */ /* 0x100fe40000000000 */
[----:B------:R-:W-:Y:S02]  /*7ce10*/  LOP3.LUT R29, R29, 0xffff, RZ, 0xc0, !PT ;  /* 0x0000ffff1d1d7812 */ /* 0x000fe400078ec0ff */
[----:B------:R-:W-:-:S02]  /*7ce20*/  PRMT R30, R30, 0x3340, R0 ;  /* 0x000033401e1e7816 */ /* 0x000fc40000000000 */
[----:B------:R-:W-:Y:S02]  /*7ce30*/  LOP3.LUT R28, R28, 0xffff, RZ, 0xc0, !PT ;  /* 0x0000ffff1c1c7812 */ /* 0x000fe400078ec0ff */
[--C-:B------:R-:W-:Y:S02]  /*7ce40*/  PRMT R29, R29, 0x3340, R0.reuse ;  /* 0x000033401d1d7816 */ /* 0x100fe40000000000 */
[----:B------:R-:W-:Y:S02]  /*7ce50*/  LOP3.LUT R27, R27, 0xffff, RZ, 0xc0, !PT ;  /* 0x0000ffff1b1b7812 */ /* 0x000fe400078ec0ff */
        /* <DEDUP_REMOVED lines=12> */
[----:B------:R-:W-:Y:S02]  /*7cf20*/  PRMT R22, R22, 0x3340, R0 ;  /* 0x0000334016167816 */ /* 0x000fe40000000000 */
[----:B------:R-:W-:Y:S02]  /*7cf30*/  LOP3.LUT R11, R11, 0xffff, RZ, 0xc0, !PT ;  /* 0x0000ffff0b0b7812 */ /* 0x000fe400078ec0ff */
[----:B------:R-:W-:-:S02]  /*7cf40*/  LOP3.LUT R10, R10, 0xffff, RZ, 0xc0, !PT ;  /* 0x0000ffff0a0a7812 */ /* 0x000fc400078ec0ff */
[--C-:B------:R-:W-:Y:S02]  /*7cf50*/  PRMT R21, R21, 0x3340, R0.reuse ;  /* 0x0000334015157816 */ /* 0x100fe40000000000 */
[--C-:B------:R-:W-:Y:S02]  /*7cf60*/  PRMT R11, R11, 0x3340, R0.reuse ;  /* 0x000033400b0b7816 */ /* 0x100fe40000000000 */
[----:B------:R-:W-:Y:S02]  /*7cf70*/  PRMT R10, R10, 0x3340, R0 ;  /* 0x000033400a0a7816 */ /* 0x000fe40000000000 */
[----:B------:R-:W-:Y:S02]  /*7cf80*/  LOP3.LUT R9, R9, 0xffff, RZ, 0xc0, !PT ;  /* 0x0000ffff09097812 */ /* 0x000fe400078ec0ff */
[----:B------:R-:W-:Y:S02]  /*7cf90*/  LOP3.LUT R8, R8, 0xffff, RZ, 0xc0, !PT ;  /* 0x0000ffff08087812 */ /* 0x000fe400078ec0ff */
[----:B------:R-:W-:-:S02]  /*7cfa0*/  LOP3.LUT R12, R12, 0xffff, RZ, 0xc0, !PT ;  /* 0x0000ffff0c0c7812 */ /* 0x000fc400078ec0ff */
[----:B------:R-:W-:Y:S02]  /*7cfb0*/  LOP3.LUT R19, R19, 0xffff, RZ, 0xc0, !PT ;  /* 0x0000ffff13137812 */ /* 0x000fe400078ec0ff */
[--C-:B------:R-:W-:Y:S02]  /*7cfc0*/  PRMT R9, R9, 0x3340, R0.reuse ;  /* 0x0000334009097816 */ /* 0x100fe40000000000 */
[--C-:B------:R-:W-:Y:S02]  /*7cfd0*/  PRMT R8, R8, 0x3340, R0.reuse ;  /* 0x0000334008087816 */ /* 0x100fe40000000000 */
[--C-:B------:R-:W-:Y:S02]  /*7cfe0*/  PRMT R12, R12, 0x3340, R0.reuse ;  /* 0x000033400c0c7816 */ /* 0x100fe40000000000 */
[----:B------:R-:W-:Y:S02]  /*7cff0*/  PRMT R19, R19, 0x3340, R0 ;  /* 0x0000334013137816 */ /* 0x000fe40000000000 */
[----:B---3--:R-:W-:-:S02]  /*7d000*/  PRMT R39, R40, 0x5410, R38 ;  /* 0x0000541028277816 */ /* 0x008fc40000000026 */
[----:B--2---:R-:W-:Y:S02]  /*7d010*/  PRMT R38, R41, 0x5410, R37 ;  /* 0x0000541029267816 */ /* 0x004fe40000000025 */
[----:B------:R-:W-:Y:S02]  /*7d020*/  PRMT R37, R42, 0x5410, R36 ;  /* 0x000054102a257816 */ /* 0x000fe40000000024 */
[----:B------:R-:W-:Y:S01]  /*7d030*/  PRMT R36, R43, 0x5410, R35 ;  /* 0x000054102b247816 */ /* 0x000fe20000000023 */
[----:B------:R-:W-:Y:S01]  /*7d040*/  STL [R1+0x7f0], R39 ;  /* 0x0007f02701007387 */ /* 0x000fe20000100800 */
[----:B------:R-:W-:Y:S02]  /*7d050*/  PRMT R35, R44, 0x5410, R34 ;  /* 0x000054102c237816 */ /* 0x000fe40000000022 */
[----:B------:R-:W-:Y:S01]  /*7d060*/  PRMT R34, R45, 0x5410, R33 ;  /* 0x000054102d227816 */ /* 0x000fe20000000021 */
[----:B------:R-:W-:Y:S01]  /*7d070*/  STL [R1+0x688], R38 ;  /* 0x0006882601007387 */ /* 0x000fe20000100800 */
[----:B------:R-:W-:-:S02]  /*7d080*/  PRMT R33, R46, 0x5410, R32 ;  /* 0x000054102e217816 */ /* 0x000fc40000000020 */
[----:B------:R-:W-:Y:S01]  /*7d090*/  PRMT R32, R47, 0x5410, R31 ;  /* 0x000054102f207816 */ /* 0x000fe2000000001f */
[----:B------:R-:W-:Y:S01]  /*7d0a0*/  STL [R1+0x68c], R37 ;  /* 0x00068c2501007387 */ /* 0x000fe20000100800 */
[----:B------:R-:W-:-:S03]  /*7d0b0*/  PRMT R31, R49, 0x5410, R30 ;  /* 0x00005410311f7816 */ /* 0x000fc6000000001e */
[----:B------:R-:W-:Y:S01]  /*7d0c0*/  STL [R1+0x684], R36 ;  /* 0x0006842401007387 */ /* 0x000fe20000100800 */
[----:B------:R-:W-:-:S03]  /*7d0d0*/  PRMT R30, R6, 0x5410, R29 ;  /* 0x00005410061e7816 */ /* 0x000fc6000000001d */
[----:B------:R-:W-:Y:S04]  /*7d0e0*/  STL [R1+0x67c], R35 ;  /* 0x00067c2301007387 */ /* 0x000fe80000100800 */
[----:B------:R-:W-:Y:S01]  /*7d0f0*/  STL [R1+0x678], R34 ;  /* 0x0006782201007387 */ /* 0x000fe20000100800 */
[----:B------:R-:W-:-:S03]  /*7d100*/  PRMT R29, R7, 0x5410, R28 ;  /* 0x00005410071d7816 */ /* 0x000fc6000000001c */
[----:B------:R-:W-:Y:S04]  /*7d110*/  STL [R1+0x674], R33 ;  /* 0x0006742101007387 */ /* 0x000fe80000100800 */
[----:B------:R-:W2:Y:S01]  /*7d120*/  LDL.LU R49, [R1+0x2b0c] ;  /* 0x002b0c0001317983 */ /* 0x000ea20000300800 */
[----:B------:R-:W-:-:S03]  /*7d130*/  PRMT R28, R5, 0x5410, R27 ;  /* 0x00005410051c7816 */ /* 0x000fc6000000001b */
[----:B------:R-:W-:Y:S04]  /*7d140*/  STL [R1+0x66c], R32 ;  /* 0x00066c2001007387 */ /* 0x000fe80000100800 */
[----:B------:R-:W-:Y:S01]  /*7d150*/  STL [R1+0x670], R31 ;  /* 0x0006701f01007387 */ /* 0x000fe20000100800 */
[----:B------:R-:W-:-:S03]  /*7d160*/  PRMT R27, R4, 0x5410, R26 ;  /* 0x00005410041b7816 */ /* 0x000fc6000000001a */
[----:B------:R-:W3:Y:S04]  /*7d170*/  LDL.LU R6, [R1+0x2b08] ;  /* 0x002b080001067983 */ /* 0x000ee80000300800 */
[----:B------:R-:W4:Y:S01]  /*7d180*/  LDL.LU R7, [R1+0x2b04] ;  /* 0x002b040001077983 */ /* 0x000f220000300800 */
[----:B------:R-:W-:-:S03]  /*7d190*/  PRMT R26, R3, 0x5410, R25 ;  /* 0x00005410031a7816 */ /* 0x000fc60000000019 */
[----:B------:R-:W-:Y:S04]  /*7d1a0*/  STL [R1+0x664], R30 ;  /* 0x0006641e01007387 */ /* 0x000fe80000100800 */
[----:B------:R-:W3:Y:S01]  /*7d1b0*/  LDL.LU R5, [R1+0x2b00] ;  /* 0x002b000001057983 */ /* 0x000ee20000300800 */
[----:B------:R-:W-:-:S03]  /*7d1c0*/  PRMT R25, R2, 0x5410, R24 ;  /* 0x0000541002197816 */ /* 0x000fc60000000018 */
[----:B------:R-:W-:Y:S04]  /*7d1d0*/  STL [R1+0x658], R29 ;  /* 0x0006581d01007387 */ /* 0x000fe80000100800 */
        /* <DEDUP_REMOVED lines=11> */
[----:B------:R-:W-:Y:S01]  /*7d290*/  STL [R1+0x644], R25 ;  /* 0x0006441901007387 */ /* 0x000fe20000100800 */
[----:B------:R-:W-:-:S03]  /*7d2a0*/  PRMT R11, R52, 0x5410, R10 ;  /* 0x00005410340b7816 */ /* 0x000fc6000000000a */
[----:B------:R-:W4:Y:S04]  /*7d2b0*/  LDL.LU R58, [R1+0x2aec] ;  /* 0x002aec00013a7983 */ /* 0x000f280000300800 */
[----:B------:R-:W-:Y:S04]  /*7d2c0*/  STL [R1+0x648], R24 ;  /* 0x0006481801007387 */ /* 0x000fe80000100800 */
[----:B------:R-:W4:Y:S04]  /*7d2d0*/  LDL.LU R57, [R1+0x2ae8] ;  /* 0x002ae80001397983 */ /* 0x000f280000300800 */
[----:B------:R-:W-:Y:S04]  /*7d2e0*/  STL [R1+0x640], R23 ;  /* 0x0006401701007387 */ /* 0x000fe80000100800 */
[----:B------:R-:W4:Y:S01]  /*7d2f0*/  LDL.LU R53, [R1+0x2ae4] ;  /* 0x002ae40001357983 */ /* 0x000f220000300800 */
[----:B------:R-:W-:-:S03]  /*7d300*/  PRMT R10, R60, 0x5410, R9 ;  /* 0x000054103c0a7816 */ /* 0x000fc60000000009 */
[----:B------:R-:W-:Y:S01]  /*7d310*/  STL [R1+0x638], R22 ;  /* 0x0006381601007387 */ /* 0x000fe20000100800 */
[----:B------:R-:W-:-:S03]  /*7d320*/  PRMT R9, R61, 0x5410, R8 ;  /* 0x000054103d097816 */ /* 0x000fc60000000008 */
[----:B------:R-:W4:Y:S01]  /*7d330*/  LDL.LU R52, [R1+0x2ae0] ;  /* 0x002ae00001347983 */ /* 0x000f220000300800 */
[----:B------:R-:W-:-:S03]  /*7d340*/  PRMT R8, R55, 0x5410, R19 ;  /* 0x0000541037087816 */ /* 0x000fc60000000013 */
[----:B------:R-:W-:Y:S04]  /*7d350*/  STL [R1+0x63c], R21 ;  /* 0x00063c1501007387 */ /* 0x000fe80000100800 */
[----:B------:R0:W-:Y:S02]  /*7d360*/  STL [R1+0x634], R11 ;  /* 0x0006340b01007387 */ /* 0x0001e40000100800 */
[----:B0-----:R-:W-:Y:S02]  /*7d370*/  PRMT R11, R54, 0x5410, R12 ;  /* 0x00005410360b7816 */ /* 0x001fe4000000000c */
[----:B------:R-:W4:Y:S04]  /*7d380*/  LDL.LU R54, [R1+0x2adc] ;  /* 0x002adc0001367983 */ /* 0x000f280000300800 */
[----:B------:R-:W4:Y:S01]  /*7d390*/  LDL.LU R55, [R1+0x2ad8] ;  /* 0x002ad80001377983 */ /* 0x000f220000300800 */
[----:B------:R-:W-:-:S02]  /*7d3a0*/  SHF.R.U32.HI R18, RZ, 0x8, R18 ;  /* 0x00000008ff127819 */ /* 0x000fc40000011612 */
[----:B------:R-:W-:Y:S02]  /*7d3b0*/  SHF.R.U32.HI R17, RZ, 0x8, R17 ;  /* 0x00000008ff117819 */ /* 0x000fe40000011611 */
[----:B------:R-:W-:Y:S02]  /*7d3c0*/  LOP3.LUT R18, R18, 0xffff, RZ, 0xc0, !PT ;  /* 0x0000ffff12127812 */ /* 0x000fe400078ec0ff */
[----:B------:R-:W-:Y:S02]  /*7d3d0*/  SHF.R.U32.HI R16, RZ, 0x8, R16 ;  /* 0x00000008ff107819 */ /* 0x000fe40000011610 */
[----:B------:R-:W-:Y:S02]  /*7d3e0*/  LOP3.LUT R17, R17, 0xffff, RZ, 0xc0, !PT ;  /* 0x0000ffff11117812 */ /* 0x000fe400078ec0ff */
[----:B------:R-:W-:Y:S02]  /*7d3f0*/  PRMT R18, R18, 0x3340, R0 ;  /* 0x0000334012127816 */ /* 0x000fe40000000000 */
[----:B------:R-:W-:-:S02]  /*7d400*/  SHF.R.U32.HI R14, RZ, 0x8, R14 ;  /* 0x00000008ff0e7819 */ /* 0x000fc4000001160e */
[----:B------:R-:W-:Y:S02]  /*7d410*/  LOP3.LUT R16, R16, 0xffff, RZ, 0xc0, !PT ;  /* 0x0000ffff10107812 */ /* 0x000fe400078ec0ff */
[----:B------:R-:W-:Y:S02]  /*7d420*/  PRMT R17, R17, 0x3340, R0 ;  /* 0x0000334011117816 */ /* 0x000fe40000000000 */
[----:B------:R-:W-:Y:S02]  /*7d430*/  LOP3.LUT R15, R15, 0xffff, RZ, 0xc0, !PT ;  /* 0x0000ffff0f0f7812 */ /* 0x000fe400078ec0ff */
[----:B------:R-:W-:Y:S02]  /*7d440*/  PRMT R12, R50, 0x5410, R18 ;  /* 0x00005410320c7816 */ /* 0x000fe40000000012 */
[----:B------:R-:W-:Y:S01]  /*7d450*/  LOP3.LUT R14, R14, 0xffff, RZ, 0xc0, !PT ;  /* 0x0000ffff0e0e7812 */ /* 0x000fe200078ec0ff */
[----:B------:R-:W4:Y:S01]  /*7d460*/  LDL.LU R50, [R1+0x2ad4] ;  /* 0x002ad40001327983 */ /* 0x000f220000300800 */
[----:B------:R-:W-:-:S02]  /*7d470*/  PRMT R16, R16, 0x3340, R0 ;  /* 0x0000334010107816 */ /* 0x000fc40000000000 */
[----:B------:R-:W-:Y:S01]  /*7d480*/  SHF.R.U32.HI R13, RZ, 0x8, R13 ;  /* 0x00000008ff0d7819 */ /* 0x000fe2000001160d */
[----:B------:R0:W-:Y:S01]  /*7d490*/  STL [R1+0x630], R8 ;  /* 0x0006300801007387 */ /* 0x0001e20000100800 */
[--C-:B------:R-:W-:Y:S02]  /*7d4a0*/  PRMT R15, R15, 0x3340, R0.reuse ;  /* 0x000033400f0f7816 */ /* 0x100fe40000000000 */
[--C-:B------:R-:W-:Y:S02]  /*7d4b0*/  PRMT R14, R14, 0x3340, R0.reuse ;  /* 0x000033400e0e7816 */ /* 0x100fe40000000000 */
[----:B------:R-:W-:Y:S02]  /*7d4c0*/  LOP3.LUT R13, R13, 0xffff, RZ, 0xc0, !PT ;  /* 0x0000ffff0d0d7812 */ /* 0x000fe400078ec0ff */
[----:B0-----:R-:W-:Y:S02]  /*7d4d0*/  PRMT R8, R48, 0x5410, R17 ;  /* 0x0000541030087816 */ /* 0x001fe40000000011 */
[----:B------:R-:W4:Y:S04]  /*7d4e0*/  LDL.LU R48, [R1+0x2ad0] ;  /* 0x002ad00001307983 */ /* 0x000f280000300800 */
[----:B------:R3:W-:Y:S01]  /*7d4f0*/  STL [R1+0x650], R12 ;  /* 0x0006500c01007387 */ /* 0x0007e20000100800 */
[----:B------:R-:W-:-:S02]  /*7d500*/  PRMT R13, R13, 0x3340, R0 ;  /* 0x000033400d0d7816 */ /* 0x000fc40000000000 */
[----:B------:R-:W-:-:S04]  /*7d510*/  LOP3.LUT R20, R20, 0xffff, RZ, 0xc0, !PT ;  /* 0x0000ffff14147812 */ /* 0x000fc800078ec0ff */
[----:B------:R-:W-:Y:S02]  /*7d520*/  PRMT R20, R20, 0x3340, R0 ;  /* 0x0000334014147816 */ /* 0x000fe40000000000 */
[----:B--2---:R-:W-:Y:S02]  /*7d530*/  PRMT R16, R49, 0x5410, R16 ;  /* 0x0000541031107816 */ /* 0x004fe40000000010 */
[----:B------:R-:W2:Y:S04]  /*7d540*/  LDL.LU R49, [R1+0x2acc] ;  /* 0x002acc0001317983 */ /* 0x000ea80000300800 */
[----:B------:R4:W-:Y:S04]  /*7d550*/  STL [R1+0x660], R8 ;  /* 0x0006600801007387 */ /* 0x0009e80000100800 */
[----:B------:R-:W-:Y:S01]  /*7d560*/  STL [R1+0x668], R16 ;  /* 0x0006681001007387 */ /* 0x000fe20000100800 */
[----:B---3--:R-:W-:-:S02]  /*7d570*/  PRMT R12, R59, 0x5410, R15 ;  /* 0x000054103b0c7816 */ /* 0x008fc4000000000f */
[----:B----4-:R-:W-:-:S03]  /*7d580*/  PRMT R8, R58, 0x5410, R14 ;  /* 0x000054103a087816 */ /* 0x010fc6000000000e */
[----:B------:R0:W-:Y:S04]  /*7d590*/  STL [R1+0x680], R12 ;  /* 0x0006800c01007387 */ /* 0x0001e80000100800 */
[----:B------:R1:W-:Y:S01]  /*7d5a0*/  STL [R1+0x7f4], R8 ;  /* 0x0007f40801007387 */ /* 0x0003e20000100800 */
[----:B------:R-:W-:-:S05]  /*7d5b0*/  PRMT R13, R57, 0x5410, R13 ;  /* 0x00005410390d7816 */ /* 0x000fca000000000d */
[----:B------:R-:W-:Y:S01]  /*7d5c0*/  STL [R1+0x804], R13 ;  /* 0x0008040d01007387 */ /* 0x000fe20000100800 */
[----:B0-----:R-:W-:Y:S02]  /*7d5d0*/  PRMT R12, R56, 0x5410, R20 ;  /* 0x00005410380c7816 */ /* 0x001fe40000000014 */
[----:B------:R-:W-:Y:S02]  /*7d5e0*/  PRMT R9, R9, 0x5210, R54 ;  /* 0x0000521009097816 */ /* 0x000fe40000000036 */
[----:B-1----:R-:W-:Y:S02]  /*7d5f0*/  PRMT R8, R10, 0x5210, R55 ;  /* 0x000052100a087816 */ /* 0x002fe40000000037 */
[----:B------:R-:W-:-:S03]  /*7d600*/  PRMT R10, R11, 0x5210, R52 ;  /* 0x000052100b0a7816 */ /* 0x000fc60000000034 */
[----:B------:R0:W-:Y:S01]  /*7d610*/  STL [R1+0x2a6c], R8 ;  /* 0x002a6c0801007387 */ /* 0x0001e20000100800 */
[----:B------:R-:W-:-:S03]  /*7d620*/  PRMT R11, R12, 0x5210, R53 ;  /* 0x000052100c0b7816 */ /* 0x000fc60000000035 */
[----:B0-----:R-:W3:Y:S04]  /*7d630*/  LDL R8, [R1+0x114c] ;  /* 0x00114c0001087983 */ /* 0x001ee80000100800 */
[----:B------:R0:W-:Y:S04]  /*7d640*/  STL [R1+0x2a70], R9 ;  /* 0x002a700901007387 */ /* 0x0001e80000100800 */
[----:B0-----:R-:W4:Y:S04]  /*7d650*/  LDL R9, [R1+0x1140] ;  /* 0x0011400001097983 */ /* 0x001f280000100800 */
[----:B------:R-:W2:Y:S04]  /*7d660*/  LDL.LU R14, [R1+0x2940] ;  /* 0x00294000010e7983 */ /* 0x000ea80000300800 */
[----:B------:R-:W3:Y:S04]  /*7d670*/  LDL.LU R52, [R1+0xb4] ;  /* 0x0000b40001347983 */ /* 0x000ee80000300800 */
[----:B------:R0:W-:Y:S04]  /*7d680*/  STL [R1+0x2a74], R10 ;  /* 0x002a740a01007387 */ /* 0x0001e80000100800 */
[----:B0-----:R-:W4:Y:S04]  /*7d690*/  LDL R10, [R1+0x1144] ;  /* 0x00114400010a7983 */ /* 0x001f280000100800 */
[----:B------:R-:W4:Y:S04]  /*7d6a0*/  LDL.LU R13, [R1+0x2944] ;  /* 0x00294400010d7983 */ /* 0x000f280000300800 */
[----:B------:R0:W-:Y:S04]  /*7d6b0*/  STL [R1+0x2a78], R11 ;  /* 0x002a780b01007387 */ /* 0x0001e80000100800 */
[----:B0-----:R-:W4:Y:S01]  /*7d6c0*/  LDL R11, [R1+0x1148] ;  /* 0x00114800010b7983 */ /* 0x001f220000100800 */
[----:B------:R-:W-:Y:S01]  /*7d6d0*/  VIADD R12, R51, 0xad ;  /* 0x000000ad330c7836 */ /* 0x000fe20000000000 */
[----:B--2---:R-:W-:Y:S01]  /*7d6e0*/  ISETP.GE.AND P3, PT, R14, UR47, PT ;  /* 0x0000002f0e007c0c */ /* 0x004fe2000bf66270 */
[----:B------:R-:W-:Y:S01]  /*7d6f0*/  ULDC UR47, c[0x0][0x228] ;  /* 0x00008a00002f7ab9 */ /* 0x000fe20000000800 */
[----:B---3--:R-:W-:-:S02]  /*7d700*/  LOP3.LUT R52, R52, 0xfffffdff, RZ, 0xc0, !PT ;  /* 0xfffffdff34347812 */ /* 0x008fc400078ec0ff */
[----:B----4-:R-:W-:Y:S02]  /*7d710*/  ISETP.LT.AND P6, PT, R10, UR28, !P3 ;  /* 0x0000001c0a007c0c */ /* 0x010fe4000dfc1270 */
[----:B------:R-:W-:Y:S01]  /*7d720*/  ISETP.LT.AND P4, PT, R8, UR14, !P3 ;  /* 0x0000000e08007c0c */ /* 0x000fe2000df81270 */
[----:B------:R-:W-:-:S10]  /*7d730*/  ULDC UR14, c[0x0][0x228] ;  /* 0x00008a00000e7ab9 */ /* 0x000fd40000000800 */
[----:B------:R-:W-:Y:S02]  /*7d740*/  @P6 LOP3.LUT R52, R52, 0x200, RZ, 0xfc, !PT ;  /* 0x0000020034346812 */ /* 0x000fe400078efcff */
[----:B------:R-:W-:Y:S01]  /*7d750*/  ISETP.LT.AND P5, PT, R11, UR18, !P3 ;  /* 0x000000120b007c0c */ /* 0x000fe2000dfa1270 */
[----:B------:R-:W-:Y:S01]  /*7d760*/  ULDC UR18, c[0x0][0x228] ;  /* 0x00008a0000127ab9 */ /* 0x000fe20000000800 */
[----:B------:R-:W-:Y:S02]  /*7d770*/  LOP3.LUT R52, R52, 0xfffffeff, RZ, 0xc0, !PT ;  /* 0xfffffeff34347812 */ /* 0x000fe400078ec0ff */
[----:B------:R-:W-:Y:S01]  /*7d780*/  ISETP.LT.AND P3, PT, R9, UR40, !P3 ;  /* 0x0000002809007c0c */ /* 0x000fe2000df61270 */
[----:B------:R-:W-:-:S08]  /*7d790*/  ULDC UR40, c[0x0][0x228] ;  /* 0x00008a0000287ab9 */ /* 0x000fd00000000800 */
[----:B------:R-:W-:-:S04]  /*7d7a0*/  @P5 LOP3.LUT R52, R52, 0x100, RZ, 0xfc, !PT ;  /* 0x0000010034345812 */ /* 0x000fc800078efcff */
[----:B------:R-:W-:-:S04]  /*7d7b0*/  LOP3.LUT R52, R52, 0xffffff7f, RZ, 0xc0, !PT ;  /* 0xffffff7f34347812 */ /* 0x000fc800078ec0ff */
[----:B------:R-:W-:-:S04]  /*7d7c0*/  @P4 LOP3.LUT R52, R52, 0x80, RZ, 0xfc, !PT ;  /* 0x0000008034344812 */ /* 0x000fc800078efcff */
[----:B------:R-:W-:-:S04]  /*7d7d0*/  LOP3.LUT R52, R52, 0xffffffbf, RZ, 0xc0, !PT ;  /* 0xffffffbf34347812 */ /* 0x000fc800078ec0ff */
[----:B------:R-:W-:Y:S02]  /*7d7e0*/  @P3 LOP3.LUT R52, R52, 0x40, RZ, 0xfc, !PT ;  /* 0x0000004034343812 */ /* 0x000fe400078efcff */
[----:B------:R-:W-:Y:S01]  /*7d7f0*/  ISETP.GE.AND P3, PT, R13, UR53, PT ;  /* 0x000000350d007c0c */ /* 0x000fe2000bf66270 */
[----:B------:R-:W-:Y:S01]  /*7d800*/  ULDC UR53, c[0x0][0x228] ;  /* 0x00008a0000357ab9 */ /* 0x000fe20000000800 */
        /* <DEDUP_REMOVED lines=26> */
[----:B------:R-:W-:Y:S01]  /*7d9b0*/  ISETP.GE.AND P2, PT, R12, UR51, PT ;  /* 0x000000330c007c0c */ /* 0x000fe2000bf46270 */
[C---:B------:R-:W-:Y:S01]  /*7d9c0*/  VIADD R12, R51.reuse, 0xae ;  /* 0x000000ae330c7836 */ /* 0x040fe20000000000 */
[----:B------:R-:W-:Y:S02]  /*7d9d0*/  LOP3.LUT R0, R0, 0xfffdffff, RZ, 0xc0, !PT ;  /* 0xfffdffff00007812 */ /* 0x000fe400078ec0ff */
[----:B------:R-:W-:Y:S02]  /*7d9e0*/  LOP3.LUT R2, R2, 0x7fffffff, RZ, 0xc0, !PT ;  /* 0x7fffffff02027812 */ /* 0x000fe400078ec0ff */
[----:B------:R-:W-:Y:S01]  /*7d9f0*/  ISETP.LT.AND P1, PT, R51, UR49, !P1 ;  /* 0x0000003133007c0c */ /* 0x000fe2000cf21270 */
[----:B------:R-:W-:Y:S01]  /*7da00*/  STL [R1+0xb4], R52 ;  /* 0x0000b43401007387 */ /* 0x000fe20000100800 */
[----:B------:R-:W-:Y:S01]  /*7da10*/  ISETP.LT.AND P5, PT, R9, UR22, !P2 ;  /* 0x0000001609007c0c */ /* 0x000fe2000d7a1270 */
[----:B------:R-:W-:Y:S01]  /*7da20*/  ULDC UR51, c[0x0][0x228] ;  /* 0x00008a0000337ab9 */ /* 0x000fe20000000800 */
[----:B------:R-:W-:Y:S01]  /*7da30*/  ISETP.LT.AND P4, PT, R8, UR20, !P2 ;  /* 0x0000001408007c0c */ /* 0x000fe2000d781270 */
[----:B------:R-:W-:Y:S01]  /*7da40*/  ULDC UR49, c[0x0][0x228] ;  /* 0x00008a0000317ab9 */ /* 0x000fe20000000800 */
[----:B------:R-:W-:Y:S01]  /*7da50*/  ISETP.LT.AND P3, PT, R11, UR16, !P2 ;  /* 0x000000100b007c0c */ /* 0x000fe2000d761270 */
[----:B------:R-:W-:Y:S01]  /*7da60*/  ULDC UR22, c[0x0][0x228] ;  /* 0x00008a0000167ab9 */ /* 0x000fe20000000800 */
[----:B------:R-:W-:Y:S01]  /*7da70*/  ISETP.LT.AND P2, PT, R10, UR12, !P2 ;  /* 0x0000000c0a007c0c */ /* 0x000fe2000d741270 */
[----:B------:R-:W-:Y:S01]  /*7da80*/  ULDC UR12, c[0x0][0x228] ;  /* 0x00008a00000c7ab9 */ /* 0x000fe20000000800 */
[----:B------:R-:W-:Y:S01]  /*7da90*/  LOP3.LUT R4, R4, 0x7fffffff, RZ, 0xc0, !PT ;  /* 0x7fffffff04047812 */ /* 0x000fe200078ec0ff */
[----:B------:R-:W-:Y:S01]  /*7daa0*/  ULDC UR20, c[0x0][0x228] ;  /* 0x00008a0000147ab9 */ /* 0x000fe20000000800 */
[----:B------:R-:W-:-:S03]  /*7dab0*/  ULDC UR16, c[0x0][0x228] ;  /* 0x00008a0000107ab9 */ /* 0x000fc60000000800 */
[----:B------:R-:W-:-:S06]  /*7dac0*/  @P5 LOP3.LUT R2, R2, 0x80000000, RZ, 0xfc, !PT ;  /* 0x8000000002025812 */ /* 0x000fcc00078efcff */
[----:B------:R-:W-:Y:S02]  /*7dad0*/  @P2 LOP3.LUT R0, R0, 0x20000, RZ, 0xfc, !PT ;  /* 0x0002000000002812 */ /* 0x000fe400078efcff */
[----:B------:R-:W-:Y:S01]  /*7dae0*/  ISETP.GE.AND P2, PT, R12, UR29, PT ;  /* 0x0000001d0c007c0c */ /* 0x000fe2000bf46270 */
[----:B------:R-:W-:-:S03]  /*7daf0*/  ULDC.64 UR28, c[0x0][0x228] ;  /* 0x00008a00001c7ab9 */ /* 0x000fc60000000a00 */
[----:B------:R-:W-:Y:S01]  /*7db00*/  ISETP.LT.AND P5, PT, R9, UR10, !P2 ;  /* 0x0000000a09007c0c */ /* 0x000fe2000d7a1270 */
[----:B------:R-:W-:Y:S01]  /*7db10*/  ULDC UR10, c[0x0][0x228] ;  /* 0x00008a00000a7ab9 */ /* 0x000fe20000000800 */
[----:B------:R-:W-:Y:S02]  /*7db20*/  LOP3.LUT R2, R2, 0xbfffffff, RZ, 0xc0, !PT ;  /* 0xbfffffff02027812 */ /* 0x000fe400078ec0ff */
[----:B------:R-:W-:Y:S02]  /*7db30*/  LOP3.LUT R0, R0, 0xfffeffff, RZ, 0xc0, !PT ;  /* 0xfffeffff00007812 */ /* 0x000fe400078ec0ff */
[----:B------:R-:W-:Y:S02]  /*7db40*/  @P4 LOP3.LUT R2, R2, 0x40000000, RZ, 0xfc, !PT ;  /* 0x4000000002024812 */ /* 0x000fe400078efcff */
[----:B------:R-:W-:Y:S01]  /*7db50*/  ISETP.LT.AND P4, PT, R8, UR8, !P2 ;  /* 0x0000000808007c0c */ /* 0x000fe2000d781270 */
[----:B------:R-:W-:Y:S01]  /*7db60*/  ULDC UR8, c[0x0][0x228] ;  /* 0x00008a0000087ab9 */ /* 0x000fe20000000800 */
[----:B------:R-:W-:-:S03]  /*7db70*/  LOP3.LUT R2, R2, 0xdfffffff, RZ, 0xc0, !PT ;  /* 0xdfffffff02027812 */ /* 0x000fc600078ec0ff */
[----:B------:R-:W-:Y:S02]  /*7db80*/  @P5 LOP3.LUT R0, R0, 0x10000, RZ, 0xfc, !PT ;  /* 0x0001000000005812 */ /* 0x000fe400078efcff */
        /* <DEDUP_REMOVED lines=9> */
[----:B------:R-:W-:Y:S02]  /*7dc20*/  LOP3.LUT R0, R0, 0xffffdfff, RZ, 0xc0, !PT ;  /* 0xffffdfff00007812 */ /* 0x000fe400078ec0ff */
[----:B------:R-:W-:Y:S02]  /*7dc30*/  LOP3.LUT R2, R2, 0xefffffff, RZ, 0xc0, !PT ;  /* 0xefffffff02027812 */ /* 0x000fe400078ec0ff */
[----:B------:R-:W-:Y:S02]  /*7dc40*/  @P2 LOP3.LUT R0, R0, 0x2000, RZ, 0xfc, !PT ;  /* 0x0000200000002812 */ /* 0x000fe400078efcff */
[----:B------:R-:W-:Y:S01]  /*7dc50*/  ISETP.LT.AND P2, PT, R11, UR60, !P0 ;  /* 0x0000003c0b007c0c */ /* 0x000fe2000c741270 */
[----:B------:R-:W-:Y:S01]  /*7dc60*/  ULDC UR60, c[0x0][0x228] ;  /* 0x00008a00003c7ab9 */ /* 0x000fe20000000800 */
[----:B------:R-:W-:Y:S02]  /*7dc70*/  @P1 LOP3.LUT R2, R2, 0x10000000, RZ, 0xfc, !PT ;  /* 0x1000000002021812 */ /* 0x000fe400078efcff */
[----:B------:R-:W-:Y:S01]  /*7dc80*/  ISETP.LT.AND P1, PT, R8, UR59, !P0 ;  /* 0x0000003b08007c0c */ /* 0x000fe2000c721270 */
[----:B------:R-:W-:Y:S01]  /*7dc90*/  ULDC UR59, c[0x0][0x228] ;  /* 0x00008a00003b7ab9 */ /* 0x000fe20000000800 */
[----:B------:R-:W-:-:S02]  /*7dca0*/  LOP3.LUT R2, R2, 0xf7ffffff, RZ, 0xc0, !PT ;  /* 0xf7ffffff02027812 */ /* 0x000fc400078ec0ff */
[----:B------:R-:W-:Y:S01]  /*7dcb0*/  ISETP.LT.AND P0, PT, R9, UR61, !P0 ;  /* 0x0000003d09007c0c */ /* 0x000fe2000c701270 */
[----:B------:R-:W-:-:S04]  /*7dcc0*/  ULDC UR61, c[0x0][0x228] ;  /* 0x00008a00003d7ab9 */ /* 0x000fc80000000800 */
[----:B------:R-:W-:-:S04]  /*7dcd0*/  @P2 LOP3.LUT R2, R2, 0x8000000, RZ, 0xfc, !PT ;  /* 0x0800000002022812 */ /* 0x000fc800078efcff */
[----:B------:R-:W-:-:S04]  /*7dce0*/  LOP3.LUT R2, R2, 0xfbffffff, RZ, 0xc0, !PT ;  /* 0xfbffffff02027812 */ /* 0x000fc800078ec0ff */
[----:B------:R-:W-:-:S04]  /*7dcf0*/  @P1 LOP3.LUT R2, R2, 0x4000000, RZ, 0xfc, !PT ;  /* 0x0400000002021812 */ /* 0x000fc800078efcff */
[----:B------:R-:W-:-:S04]  /*7dd00*/  LOP3.LUT R2, R2, 0xfdffffff, RZ, 0xc0, !PT ;  /* 0xfdffffff02027812 */ /* 0x000fc800078ec0ff */
[----:B------:R-:W-:Y:S02]  /*7dd10*/  @P0 LOP3.LUT R2, R2, 0x2000000, RZ, 0xfc, !PT ;  /* 0x0200000002020812 */ /* 0x000fe400078efcff */
[----:B--2---:R-:W-:Y:S02]  /*7dd20*/  ISETP.GE.AND P0, PT, R13, UR39, PT ;  /* 0x000000270d007c0c */ /* 0x004fe4000bf06270 */
[----:B------:R-:W2:Y:S02]  /*7dd30*/  LDL.LU R13, [R1+0x2950] ;  /* 0x00295000010d7983 */ /* 0x000ea40000300800 */
        /* <DEDUP_REMOVED lines=16> */
[----:B---3--:R-:W-:-:S04]  /*7de40*/  ISETP.GE.AND P0, PT, R14, UR55, PT ;  /* 0x000000370e007c0c */ /* 0x008fc8000bf06270 */
[----:B------:R-:W-:Y:S02]  /*7de50*/  ISETP.LT.AND P3, PT, R10, UR38, !P0 ;  /* 0x000000260a007c0c */ /* 0x000fe4000c761270 */
[----:B------:R-:W-:Y:S02]  /*7de60*/  ISETP.LT.AND P2, PT, R11, UR42, !P0 ;  /* 0x0000002a0b007c0c */ /* 0x000fe4000c741270 */
[----:B------:R-:W-:Y:S02]  /*7de70*/  LOP3.LUT R2, R2, 0xffefffff, RZ, 0xc0, !PT ;  /* 0xffefffff02027812 */ /* 0x000fe400078ec0ff */
[----:B------:R-:W-:Y:S01]  /*7de80*/  ISETP.LT.AND P1, PT, R8, UR56, !P0 ;  /* 0x0000003808007c0c */ /* 0x000fe2000c721270 */
[----:B------:R-:W-:-:S06]  /*7de90*/  ULDC UR56, c[0x0][0x228] ;  /* 0x00008a0000387ab9 */ /* 0x000fcc0000000800 */
[----:B------:R-:W-:-:S04]  /*7dea0*/  @P3 LOP3.LUT R2, R2, 0x100000, RZ, 0xfc, !PT ;  /* 0x0010000002023812 */ /* 0x000fc800078efcff */
[----:B------:R-:W-:-:S04]  /*7deb0*/  LOP3.LUT R2, R2, 0xfff7ffff, RZ, 0xc0, !PT ;  /* 0xfff7ffff02027812 */ /* 0x000fc800078ec0ff */
[----:B------:R-:W-:Y:S02]  /*7dec0*/  @P2 LOP3.LUT R2, R2, 0x80000, RZ, 0xfc, !PT ;  /* 0x0008000002022812 */ /* 0x000fe400078efcff */
[----:B------:R-:W-:Y:S01]  /*7ded0*/  ISETP.LT.AND P0, PT, R9, UR54, !P0 ;  /* 0x0000003609007c0c */ /* 0x000fe2000c701270 */
[----:B------:R-:W-:Y:S01]  /*7dee0*/  ULDC.64 UR54, c[0x0][0x228] ;  /* 0x00008a0000367ab9 */ /* 0x000fe20000000a00 */
[----:B------:R-:W-:-:S04]  /*7def0*/  LOP3.LUT R2, R2, 0xfffbffff, RZ, 0xc0, !PT ;  /* 0xfffbffff02027812 */ /* 0x000fc800078ec0ff */
[----:B------:R-:W-:-:S04]  /*7df00*/  @P1 LOP3.LUT R2, R2, 0x40000, RZ, 0xfc, !PT ;  /* 0x0004000002021812 */ /* 0x000fc800078efcff */
[----:B------:R-:W-:-:S04]  /*7df10*/  LOP3.LUT R2, R2, 0xfffdffff, RZ, 0xc0, !PT ;  /* 0xfffdffff02027812 */ /* 0x000fc800078ec0ff */
[----:B------:R-:W-:Y:S02]  /*7df20*/  @P0 LOP3.LUT R2, R2, 0x20000, RZ, 0xfc, !PT ;  /* 0x0002000002020812 */ /* 0x000fe400078efcff */
[----:B--2---:R-:W-:Y:S01]  /*7df30*/  ISETP.GE.AND P0, PT, R13, UR43, PT ;  /* 0x0000002b0d007c0c */ /* 0x004fe2000bf06270 */
[----:B------:R-:W-:Y:S01]  /*7df40*/  ULDC.64 UR42, c[0x0][0x228] ;  /* 0x00008a00002a7ab9 */ /* 0x000fe20000000a00 */
[----:B------:R-:W2:Y:S02]  /*7df50*/  LDL.LU R13, [R1+0x2958] ;  /* 0x00295800010d7983 */ /* 0x000ea40000300800 */
[----:B------:R-:W-:Y:S02]  /*7df60*/  ISETP.LT.AND P3, PT, R10, UR54, !P0 ;  /* 0x000000360a007c0c */ /* 0x000fe4000c761270 */
        /* <DEDUP_REMOVED lines=15> */
[----:B------:R-:W-:Y:S01]  /*7e060*/  ULDC.64 UR28, c[0x0][0x228] ;  /* 0x00008a00001c7ab9 */ /* 0x000fe20000000a00 */
[----:B------:R-:W3:Y:S02]  /*7e070*/  LDL.LU R12, [R1+0x295c] ;  /* 0x00295c00010c7983 */ /* 0x000ee40000300800 */
        /* <DEDUP_REMOVED lines=55> */
[----:B------:R-:W-:Y:S01]  /*7e3f0*/  ULDC UR57, c[0x0][0x228] ;  /* 0x00008a0000397ab9 */ /* 0x000fe20000000800 */
[----:B------:R-:W-:Y:S01]  /*7e400*/  ISETP.LT.AND P1, PT, R8, UR61, !P0 ;  /* 0x0000003d08007c0c */ /* 0x000fe2000c721270 */
[----:B------:R-:W-:Y:S01]  /*7e410*/  ULDC UR61, c[0x0][0x228] ;  /* 0x00008a00003d7ab9 */ /* 0x000fe20000000800 */
[----:B------:R-:W-:-:S02]  /*7e420*/  ISETP.LT.AND P3, PT, R10, UR54, !P0 ;  /* 0x000000360a007c0c */ /* 0x000fc4000c761270 */
[----:B------:R-:W-:Y:S01]  /*7e430*/  ISETP.LT.AND P0, PT, R9, UR59, !P0 ;  /* 0x0000003b09007c0c */ /* 0x000fe2000c701270 */
[----:B------:R-:W-:-:S06]  /*7e440*/  ULDC UR59, c[0x0][0x228] ;  /* 0x00008a00003b7ab9 */ /* 0x000fcc0000000800 */
[----:B------:R-:W-:-:S04]  /*7e450*/  @P2 LOP3.LUT R4, R4, 0x80000000, RZ, 0xfc, !PT ;  /* 0x8000000004042812 */ /* 0x000fc800078efcff */
[----:B------:R-:W-:Y:S02]  /*7e460*/  LOP3.LUT R4, R4, 0xbfffffff, RZ, 0xc0, !PT ;  /* 0xbfffffff04047812 */ /* 0x000fe400078ec0ff */
[----:B------:R-:W-:Y:S02]  /*7e470*/  LOP3.LUT R2, R2, 0xfffffffe, RZ, 0xc0, !PT ;  /* 0xfffffffe02027812 */ /* 0x000fe400078ec0ff */
[----:B------:R-:W-:Y:S02]  /*7e480*/  @P1 LOP3.LUT R4, R4, 0x40000000, RZ, 0xfc, !PT ;  /* 0x4000000004041812 */ /* 0x000fe400078efcff */
[----:B------:R-:W-:Y:S02]  /*7e490*/  @P3 LOP3.LUT R2, R2, 0x1, RZ, 0xfc, !PT ;  /* 0x0000000102023812 */ /* 0x000fe400078efcff */
[----:B------:R-:W-:-:S03]  /*7e4a0*/  LOP3.LUT R4, R4, 0xdfffffff, RZ, 0xc0, !PT ;  /* 0xdfffffff04047812 */ /* 0x000fc600078ec0ff */
[----:B------:R0:W-:Y:S01]  /*7e4b0*/  STL [R1+0x2a8c], R2 ;  /* 0x002a8c0201007387 */ /* 0x0001e20000100800 */
[----:B------:R-:W-:Y:S02]  /*7e4c0*/  @P0 LOP3.LUT R4, R4, 0x20000000, RZ, 0xfc, !PT ;  /* 0x2000000004040812 */ /* 0x000fe400078efcff */
[----:B---3--:R-:W-:Y:S01]  /*7e4d0*/  ISETP.GE.AND P0, PT, R12, UR29, PT ;  /* 0x0000001d0c007c0c */ /* 0x008fe2000bf06270 */
[----:B------:R-:W-:Y:S01]  /*7e4e0*/  ULDC.64 UR28, c[0x0][0x228] ;  /* 0x00008a00001c7ab9 */ /* 0x000fe20000000a00 */
[----:B------:R-:W3:Y:S02]  /*7e4f0*/  LDL.LU R12, [R1+0x296c] ;  /* 0x00296c00010c7983 */ /* 0x000ee40000300800 */
[----:B------:R-:W-:Y:S02]  /*7e500*/  ISETP.LT.AND P1, PT, R10, UR42, !P0 ;  /* 0x0000002a0a007c0c */ /* 0x000fe4000c721270 */
[----:B------:R-:W-:Y:S02]  /*7e510*/  LOP3.LUT R4, R4, 0xefffffff, RZ, 0xc0, !PT ;  /* 0xefffffff04047812 */ /* 0x000fe400078ec0ff */
[----:B------:R-:W-:Y:S01]  /*7e520*/  ISETP.LT.AND P3, PT, R11, UR58, !P0 ;  /* 0x0000003a0b007c0c */ /* 0x000fe2000c761270 */
[----:B------:R-:W-:Y:S01]  /*7e530*/  ULDC UR58, c[0x0][0x228] ;  /* 0x00008a00003a7ab9 */ /* 0x000fe20000000800 */
[----:B------:R-:W-:Y:S01]  /*7e540*/  ISETP.LT.AND P2, PT, R8, UR57, !P0 ;  /* 0x0000003908007c0c */ /* 0x000fe2000c741270 */
[----:B------:R-:W-:-:S06]  /*7e550*/  ULDC UR57, c[0x0][0x228] ;  /* 0x00008a0000397ab9 */ /* 0x000fcc0000000800 */
        /* <DEDUP_REMOVED lines=10> */
[----:B------:R-:W2:Y:S04]  /*7e600*/  LDL.LU R13, [R1+0x2970] ;  /* 0x00297000010d7983 */ /* 0x000ea80000300800 */
[----:B0-----:R-:W4:Y:S01]  /*7e610*/  LDL.LU R2, [R1+0x2974] ;  /* 0x0029740001027983 */ /* 0x001f220000300800 */
[----:B------:R-:W-:Y:S02]  /*7e620*/  ISETP.LT.AND P3, PT, R10, UR28, !P0 ;  /* 0x0000001c0a007c0c */ /* 0x000fe4000c761270 */
[----:B------:R-:W-:-:S02]  /*7e630*/  @P1 LOP3.LUT R4, R4, 0x2000000, RZ, 0xfc, !PT ;  /* 0x0200000004041812 */ /* 0x000fc400078efcff */
[----:B------:R-:W-:Y:S01]  /*7e640*/  ISETP.LT.AND P2, PT, R11, UR58, !P0 ;  /* 0x0000003a0b007c0c */ /* 0x000fe2000c741270 */
[----:B------:R-:W-:Y:S01]  /*7e650*/  ULDC UR58, c[0x0][0x228] ;  /* 0x00008a00003a7ab9 */ /* 0x000fe20000000800 */
[----:B------:R-:W-:Y:S02]  /*7e660*/  LOP3.LUT R4, R4, 0xfeffffff, RZ, 0xc0, !PT ;  /* 0xfeffffff04047812 */ /* 0x000fe400078ec0ff */
[----:B------:R-:W-:Y:S01]  /*7e670*/  ISETP.LT.AND P1, PT, R8, UR57, !P0 ;  /* 0x0000003908007c0c */ /* 0x000fe2000c721270 */
[----:B------:R-:W-:-:S04]  /*7e680*/  ULDC UR57, c[0x0][0x228] ;  /* 0x00008a0000397ab9 */ /* 0x000fc80000000800 */
        /* <DEDUP_REMOVED lines=11> */
[----:B------:R-:W-:Y:S01]  /*7e740*/  LOP3.LUT R4, R4, 0xffefffff, RZ, 0xc0, !PT ;  /* 0xffefffff04047812 */ /* 0x000fe200078ec0ff */
[----:B------:R-:W3:Y:S01]  /*7e750*/  LDL.LU R12, [R1+0x2978] ;  /* 0x00297800010c7983 */ /* 0x000ee20000300800 */
[----:B------:R-:W-:Y:S02]  /*7e760*/  ISETP.LT.AND P3, PT, R10, UR38, !P0 ;  /* 0x000000260a007c0c */ /* 0x000fe4000c761270 */
        /* <DEDUP_REMOVED lines=15> */
[----:B------:R-:W-:-:S03]  /*7e860*/  ULDC.64 UR42, c[0x0][0x228] ;  /* 0x00008a00002a7ab9 */ /* 0x000fc60000000a00 */
[----:B------:R-:W-:Y:S02]  /*7e870*/  ISETP.LT.AND P1, PT, R10, UR54, !P0 ;  /* 0x000000360a007c0c */ /* 0x000fe4000c721270 */
[----:B------:R-:W-:Y:S01]  /*7e880*/  ISETP.LT.AND P3, PT, R11, UR59, !P0 ;  /* 0x0000003b0b007c0c */ /* 0x000fe2000c761270 */
[----:B------:R-:W-:Y:S01]  /*7e890*/  ULDC UR59, c[0x0][0x228] ;  /* 0x00008a00003b7ab9 */ /* 0x000fe20000000800 */
[----:B------:R-:W-:Y:S01]  /*7e8a0*/  ISETP.LT.AND P2, PT, R8, UR36, !P0 ;  /* 0x0000002408007c0c */ /* 0x000fe2000c741270 */
[----:B------:R-:W-:-:S08]  /*7e8b0*/  ULDC UR36, c[0x0][0x228] ;  /* 0x00008a0000247ab9 */ /* 0x000fd00000000800 */
[----:B------:R-:W-:Y:S02]  /*7e8c0*/  @P1 LOP3.LUT R4, R4, 0x10000, RZ, 0xfc, !PT ;  /* 0x0001000004041812 */ /* 0x000fe400078efcff */
[----:B------:R-:W-:Y:S01]  /*7e8d0*/  ISETP.LT.AND P1, PT, R9, UR26, !P0 ;  /* 0x0000001a09007c0c */ /* 0x000fe2000c721270 */
[----:B------:R-:W-:Y:S01]  /*7e8e0*/  ULDC UR26, c[0x0][0x228] ;  /* 0x00008a00001a7ab9 */ /* 0x000fe20000000800 */
[----:B----4-:R-:W-:Y:S01]  /*7e8f0*/  ISETP.GE.AND P0, PT, R2, UR29, PT ;  /* 0x0000001d02007c0c */ /* 0x010fe2000bf06270 */
[----:B------:R-:W-:Y:S01]  /*7e900*/  ULDC.64 UR28, c[0x0][0x228] ;  /* 0x00008a00001c7ab9 */ /* 0x000fe20000000a00 */
[----:B------:R-:W2:Y:S01]  /*7e910*/  LDL.LU R2, [R1+0x297c] ;  /* 0x00297c0001027983 */ /* 0x000ea20000300800 */
[----:B------:R-:W-:-:S04]  /*7e920*/  LOP3.LUT R4, R4, 0xffff7fff, RZ, 0xc0, !PT ;  /* 0xffff7fff04047812 */ /* 0x000fc800078ec0ff */
[----:B------:R-:W-:-:S04]  /*7e930*/  @P3 LOP3.LUT R4, R4, 0x8000, RZ, 0xfc, !PT ;  /* 0x0000800004043812 */ /* 0x000fc800078efcff */
[----:B------:R-:W-:-:S04]  /*7e940*/  LOP3.LUT R4, R4, 0xffffbfff, RZ, 0xc0, !PT ;  /* 0xffffbfff04047812 */ /* 0x000fc800078ec0ff */
[----:B------:R-:W-:-:S04]  /*7e950*/  @P2 LOP3.LUT R4, R4, 0x4000, RZ, 0xfc, !PT ;  /* 0x0000400004042812 */ /* 0x000fc800078efcff */
[----:B------:R-:W-:-:S04]  /*7e960*/  LOP3.LUT R4, R4, 0xffffdfff, RZ, 0xc0, !PT ;  /* 0xffffdfff04047812 */ /* 0x000fc800078ec0ff */
[----:B------:R-:W-:Y:S02]  /*7e970*/  @P1 LOP3.LUT R4, R4, 0x2000, RZ, 0xfc, !PT ;  /* 0x0000200004041812 */ /* 0x000fe400078efcff */
[----:B------:R-:W-:Y:S02]  /*7e980*/  ISETP.LT.AND P1, PT, R10, UR42, !P0 ;  /* 0x0000002a0a007c0c */ /* 0x000fe4000c721270 */
[----:B------:R-:W-:Y:S01]  /*7e990*/  ISETP.LT.AND P3, PT, R11, UR53, !P0 ;  /* 0x000000350b007c0c */ /* 0x000fe2000c761270 */
[----:B------:R-:W-:Y:S01]  /*7e9a0*/  ULDC UR53, c[0x0][0x228] ;  /* 0x00008a0000357ab9 */ /* 0x000fe20000000800 */
[----:B------:R-:W-:Y:S02]  /*7e9b0*/  LOP3.LUT R4, R4, 0xffffefff, RZ, 0xc0, !PT ;  /* 0xffffefff04047812 */ /* 0x000fe400078ec0ff */
[----:B------:R-:W-:Y:S01]  /*7e9c0*/  ISETP.LT.AND P2, PT, R8, UR22, !P0 ;  /* 0x0000001608007c0c */ /* 0x000fe2000c741270 */
[----:B------:R-:W-:-:S06]  /*7e9d0*/  ULDC UR22, c[0x0][0x228] ;  /* 0x00008a0000167ab9 */ /* 0x000fcc0000000800 */
[----:B------:R-:W-:-:S04]  /*7e9e0*/  @P1 LOP3.LUT R4, R4, 0x1000, RZ, 0xfc, !PT ;  /* 0x0000100004041812 */ /* 0x000fc800078efcff */
[----:B------:R-:W-:-:S04]  /*7e9f0*/  LOP3.LUT R4, R4, 0xfffff7ff, RZ, 0xc0, !PT ;  /* 0xfffff7ff04047812 */ /* 0x000fc800078ec0ff */
[----:B------:R-:W-:Y:S02]  /*7ea00*/  @P3 LOP3.LUT R4, R4, 0x800, RZ, 0xfc, !PT ;  /* 0x0000080004043812 */ /* 0x000fe400078efcff */
[----:B------:R-:W-:Y:S01]  /*7ea10*/  ISETP.LT.AND P1, PT, R9, UR24, !P0 ;  /* 0x0000001809007c0c */ /* 0x000fe2000c721270 */
[----:B------:R-:W-:Y:S01]  /*7ea20*/  ULDC UR24, c[0x0][0x228] ;  /* 0x00008a0000187ab9 */ /* 0x000fe20000000800 */
[----:B------:R-:W-:Y:S02]  /*7ea30*/  LOP3.LUT R4, R4, 0xfffffbff, RZ, 0xc0, !PT ;  /* 0xfffffbff04047812 */ /* 0x000fe400078ec0ff */
[----:B---3--:R-:W-:Y:S01]  /*7ea40*/  ISETP.GE.AND P0, PT, R12, UR39, PT ;  /* 0x000000270c007c0c */ /* 0x008fe2000bf06270 */
[----:B------:R-:W-:Y:S01]  /*7ea50*/  ULDC.64 UR38, c[0x0][0x228] ;  /* 0x00008a0000267ab9 */ /* 0x000fe20000000a00 */
[----:B------:R-:W-:Y:S01]  /*7ea60*/  @P2 LOP3.LUT R4, R4, 0x400, RZ, 0xfc, !PT ;  /* 0x0000040004042812 */ /* 0x000fe200078efcff */
[----:B------:R-:W3:Y:S01]  /*7ea70*/  LDL.LU R12, [R1+0x2980] ;  /* 0x00298000010c7983 */ /* 0x000ee20000300800 */
[----:B------:R-:W-:-:S02]  /*7ea80*/  ISETP.LT.AND P3, PT, R10, UR28, !P0 ;  /* 0x0000001c0a007c0c */ /* 0x000fc4000c761270 */
        /* <DEDUP_REMOVED lines=42> */
[----:B------:R-:W-:Y:S02]  /*7ed30*/  ISETP.LT.AND P3, PT, R10, UR54, !P0 ;  /* 0x000000360a007c0c */ /* 0x000fe4000c761270 */
[----:B------:R-:W-:Y:S01]  /*7ed40*/  ISETP.LT.AND P0, PT, R9, UR12, !P0 ;  /* 0x0000000c09007c0c */ /* 0x000fe2000c701270 */
[----:B------:R-:W-:-:S04]  /*7ed50*/  ULDC UR12, c[0x0][0x228] ;  /* 0x00008a00000c7ab9 */ /* 0x000fc80000000800 */
        /* <DEDUP_REMOVED lines=8> */
[----:B--2---:R-:W-:Y:S01]  /*7ede0*/  ISETP.GE.AND P0, PT, R2, UR29, PT ;  /* 0x0000001d02007c0c */ /* 0x004fe2000bf06270 */
[----:B------:R-:W-:Y:S01]  /*7edf0*/  ULDC.64 UR28, c[0x0][0x228] ;  /* 0x00008a00001c7ab9 */ /* 0x000fe20000000a00 */
[----:B------:R-:W2:Y:S02]  /*7ee00*/  LDL.LU R2, [R1+0x298c] ;  /* 0x00298c0001027983 */ /* 0x000ea40000300800 */
[----:B------:R-:W-:Y:S02]  /*7ee10*/  ISETP.LT.AND P3, PT, R10, UR42, !P0 ;  /* 0x0000002a0a007c0c */ /* 0x000fe4000c761270 */
[----:B------:R-:W-:Y:S01]  /*7ee20*/  ISETP.LT.AND P2, PT, R11, UR4, !P0 ;  /* 0x000000040b007c0c */ /* 0x000fe2000c741270 */
[----:B0-----:R-:W4:Y:S01]  /*7ee30*/  LDL.LU R4, [R1+0x2990] ;  /* 0x0029900001047983 */ /* 0x001f220000300800 */
        /* <DEDUP_REMOVED lines=14> */
[----:B------:R-:W-:-:S03]  /*7ef20*/  ULDC.64 UR38, c[0x0][0x228] ;  /* 0x00008a0000267ab9 */ /* 0x000fc60000000a00 */
        /* <DEDUP_REMOVED lines=96> */
[----:B------:R-:W-:Y:S02]  /*7f530*/  @P1 LOP3.LUT R3, R3, 0x10, RZ, 0xfc, !PT ;  /* 0x0000001003031812 */ /* 0x000fe400078efcff */
[----:B------:R-:W-:Y:S01]  /*7f540*/  ISETP.LT.AND P1, PT, R9, UR60, !P0 ;  /* 0x0000003c09007c0c */ /* 0x000fe2000c721270 */
[----:B------:R-:W-:Y:S01]  /*7f550*/  ULDC UR60, c[0x0][0x228] ;  /* 0x00008a00003c7ab9 */ /* 0x000fe20000000800 */
[----:B------:R-:W-:-:S04]  /*7f560*/  LOP3.LUT R3, R3, 0xfffffff7, RZ, 0xc0, !PT ;  /* 0xfffffff703037812 */ /* 0x000fc800078ec0ff */
[----:B------:R-:W-:-:S04]  /*7f570*/  @P3 LOP3.LUT R3, R3, 0x8, RZ, 0xfc, !PT ;  /* 0x0000000803033812 */ /* 0x000fc800078efcff */
[----:B------:R-:W-:Y:S02]  /*7f580*/  LOP3.LUT R3, R3, 0xfffffffb, RZ, 0xc0, !PT ;  /* 0xfffffffb03037812 */ /* 0x000fe400078ec0ff */
[----:B---3--:R-:W-:Y:S01]  /*7f590*/  ISETP.GE.AND P0, PT, R4, UR43, PT ;  /* 0x0000002b04007c0c */ /* 0x008fe2000bf06270 */
[----:B------:R-:W-:Y:S01]  /*7f5a0*/  ULDC.64 UR42, c[0x0][0x228] ;  /* 0x00008a00002a7ab9 */ /* 0x000fe20000000a00 */
[----:B------:R-:W3:Y:S01]  /*7f5b0*/  LDL.LU R4, [R1+0x29a8] ;  /* 0x0029a80001047983 */ /* 0x000ee20000300800 */
[----:B------:R-:W-:Y:S02]  /*7f5c0*/  @P2 LOP3.LUT R3, R3, 0x4, RZ, 0xfc, !PT ;  /* 0x0000000403032812 */ /* 0x000fe400078efcff */
[----:B------:R-:W-:Y:S01]  /*7f5d0*/  ISETP.LT.AND P2, PT, R11, UR40, !P0 ;  /* 0x000000280b007c0c */ /* 0x000fe2000c741270 */
[----:B------:R-:W-:Y:S01]  /*7f5e0*/  ULDC UR40, c[0x0][0x228] ;  /* 0x00008a0000287ab9 */ /* 0x000fe20000000800 */
[----:B------:R-:W-:Y:S02]  /*7f5f0*/  LOP3.LUT R3, R3, 0xfffffffd, RZ, 0xc0, !PT ;  /* 0xfffffffd03037812 */ /* 0x000fe400078ec0ff */
[----:B------:R-:W-:-:S02]  /*7f600*/  LOP3.LUT R5, R5, 0x7fffffff, RZ, 0xc0, !PT ;  /* 0x7fffffff05057812 */ /* 0x000fc400078ec0ff */
[----:B------:R-:W-:Y:S02]  /*7f610*/  @P1 LOP3.LUT R3, R3, 0x2, RZ, 0xfc, !PT ;  /* 0x0000000203031812 */ /* 0x000fe400078efcff */
[----:B------:R-:W-:Y:S01]  /*7f620*/  ISETP.LT.AND P1, PT, R8, UR47, !P0 ;  /* 0x0000002f08007c0c */ /* 0x000fe2000c721270 */
[----:B------:R-:W-:Y:S01]  /*7f630*/  ULDC UR47, c[0x0][0x228] ;  /* 0x00008a00002f7ab9 */ /* 0x000fe20000000800 */
[----:B------:R-:W-:-:S03]  /*7f640*/  ISETP.LT.AND P3, PT, R10, UR54, !P0 ;  /* 0x000000360a007c0c */ /* 0x000fc6000c761270 */
[----:B------:R-:W-:Y:S02]  /*7f650*/  @P2 LOP3.LUT R5, R5, 0x80000000, RZ, 0xfc, !PT ;  /* 0x8000000005052812 */ /* 0x000fe400078efcff */
[----:B------:R-:W-:Y:S01]  /*7f660*/  ISETP.LT.AND P0, PT, R9, UR60, !P0 ;  /* 0x0000003c09007c0c */ /* 0x000fe2000c701270 */
[----:B------:R-:W-:Y:S01]  /*7f670*/  ULDC UR60, c[0x0][0x228] ;  /* 0x00008a00003c7ab9 */ /* 0x000fe20000000800 */
[----:B------:R-:W-:Y:S02]  /*7f680*/  LOP3.LUT R5, R5, 0xbfffffff, RZ, 0xc0, !PT ;  /* 0xbfffffff05057812 */ /* 0x000fe400078ec0ff */
[----:B------:R-:W-:Y:S02]  /*7f690*/  LOP3.LUT R3, R3, 0xfffffffe, RZ, 0xc0, !PT ;  /* 0xfffffffe03037812 */ /* 0x000fe400078ec0ff */
[----:B------:R-:W-:Y:S02]  /*7f6a0*/  @P1 LOP3.LUT R5, R5, 0x40000000, RZ, 0xfc, !PT ;  /* 0x4000000005051812 */ /* 0x000fe400078efcff */
[----:B------:R-:W-:-:S02]  /*7f6b0*/  @P3 LOP3.LUT R3, R3, 0x1, RZ, 0xfc, !PT ;  /* 0x0000000103033812 */ /* 0x000fc400078efcff */
        /* <DEDUP_REMOVED lines=54> */
[----:B----4-:R-:W-:Y:S01]  /*7fa20*/  ISETP.GE.AND P0, PT, R3, UR43, PT ;  /* 0x0000002b03007c0c */ /* 0x010fe2000bf06270 */
        /* <DEDUP_REMOVED lines=91> */
[----:B------:R-:W-:Y:S01]  /*7ffe0*/  STL [R1+0x2a9c], R5 ;  /* 0x002a9c0501007387 */ /* 0x000fe20000100800 */
        /* <DEDUP_REMOVED lines=148> */
[----:B--2---:R-:W-:Y:S02]  /*80930*/  ISETP.GE.AND P0, PT, R2, UR29, PT ;  /* 0x0000001d02007c0c */ /* 0x004fe4000bf06270 */
[----:B------:R-:W2:Y:S02]  /*80940*/  LDL.LU R2, [R1+0x29ec] ;  /* 0x0029ec0001027983 */ /* 0x000ea40000300800 */
        /* <DEDUP_REMOVED lines=15> */
[----:B---3--:R-:W-:Y:S02]  /*80a40*/  ISETP.GE.AND P0, PT, R3, UR39, PT ;  /* 0x0000002703007c0c */ /* 0x008fe4000bf06270 */
[----:B------:R-:W3:Y:S02]  /*80a50*/  LDL.LU R3, [R1+0x29f0] ;  /* 0x0029f00001037983 */ /* 0x000ee40000300800 */
[----:B------:R-:W-:Y:S01]  /*80a60*/  ISETP.LT.AND P3, PT, R10, UR28, !P0 ;  /* 0x0000001c0a007c0c */ /* 0x000fe2000c761270 */
[----:B------:R-:W-:Y:S01]  /*80a70*/  ULDC UR28, c[0x0][0x228] ;  /* 0x00008a00001c7ab9 */ /* 0x000fe20000000800 */
        /* <DEDUP_REMOVED lines=27> */
[----:B------:R-:W-:Y:S02]  /*80c30*/  LOP3.LUT R48, R48, 0x7fffffff, RZ, 0xc0, !PT ;  /* 0x7fffffff30307812 */ /* 0x000fe400078ec0ff */
[----:B------:R-:W-:Y:S01]  /*80c40*/  LOP3.LUT R49, R49, 0x7fffffff, RZ, 0xc0, !PT ;  /* 0x7fffffff31317812 */ /* 0x000fe200078ec0ff */
[----:B------:R-:W-:Y:S01]  /*80c50*/  VIADD R4, R51, 0xaf ;  /* 0x000000af33047836 */ /* 0x000fe20000000000 */
[----:B------:R-:W-:Y:S01]  /*80c60*/  LOP3.LUT R7, R7, 0xfffbffff, RZ, 0xc0, !PT ;  /* 0xfffbffff07077812 */ /* 0x000fe200078ec0ff */
[----:B------:R-:W-:-:S03]  /*80c70*/  ULDC UR40, c[0x0][0x228] ;  /* 0x00008a0000287ab9 */ /* 0x000fc60000000800 */
        /* <DEDUP_REMOVED lines=276> */
[----:B------:R-:W-:Y:S02]  /*81dc0*/  ISETP.LT.AND P2, PT, R11, UR60, !P0 ;  /* 0x0000003c0b007c0c */ /* 0x000fe4000c741270 */
[----:B------:R-:W-:-:S02]  /*81dd0*/  LOP3.LUT R49, R49, 0xffefffff, RZ, 0xc0, !PT ;  /* 0xffefffff31317812 */ /* 0x000fc400078ec0ff */
[----:B------:R-:W-:Y:S01]  /*81de0*/  ISETP.LT.AND P1, PT, R8, UR61, !P0 ;  /* 0x0000003d08007c0c */ /* 0x000fe2000c721270 */
[----:B------:R0:W-:Y:S01]  /*81df0*/  STL [R1+0x62c], R4 ;  /* 0x00062c0401007387 */ /* 0x0001e20000100800 */
[----:B------:R-:W-:Y:S01]  /*81e00*/  LOP3.LUT R50, R50, 0x7fffffff, RZ, 0xc0, !PT ;  /* 0x7fffffff32327812 */ /* 0x000fe200078ec0ff */
[C---:B------:R-:W-:Y:S01]  /*81e10*/  VIADD R56, R51.reuse, 0xca ;  /* 0x000000ca33387836 */ /* 0x040fe20000000000 */
[----:B------:R-:W-:Y:S01]  /*81e20*/  LOP3.LUT R0, R0, 0x7fffffff, RZ, 0xc0, !PT ;  /* 0x7fffffff00007812 */ /* 0x000fe200078ec0ff */
[----:B------:R-:W-:Y:S01]  /*81e30*/  VIADD R59, R51, 0xb1 ;  /* 0x000000b1333b7836 */ /* 0x000fe20000000000 */
[----:B------:R-:W-:Y:S01]  /*81e40*/  ULDC UR60, c[0x0][0x22c] ;  /* 0x00008b00003c7ab9 */ /* 0x000fe20000000800 */
[----:B------:R-:W-:Y:S01]  /*81e50*/  @P3 LOP3.LUT R49, R49, 0x100000, RZ, 0xfc, !PT ;  /* 0x0010000031313812 */ /* 0x000fe200078efcff */
[----:B------:R-:W-:Y:S01]  /*81e60*/  VIADD R58, R51, 0xb9 ;  /* 0x000000b9333a7836 */ /* 0x000fe20000000000 */
        /* <DEDUP_REMOVED lines=10> */
[----:B0-----:R-:W-:Y:S01]  /*81f10*/  VIADD R4, R51, 0xb0 ;  /* 0x000000b033047836 */ /* 0x001fe20000000000 */
[----:B------:R-:W3:Y:S01]  /*81f20*/  LDL.LU R3, [R1+0x2a38] ;  /* 0x002a380001037983 */ /* 0x000ee20000300800 */
[----:B------:R-:W-:Y:S01]  /*81f30*/  LOP3.LUT R49, R49, 0xfffeffff, RZ, 0xc0, !PT ;  /* 0xfffeffff31317812 */ /* 0x000fe200078ec0ff */
[----:B------:R-:W-:Y:S01]  /*81f40*/  ULDC.64 UR42, c[0x0][0x228] ;  /* 0x00008a00002a7ab9 */ /* 0x000fe20000000a00 */
[----:B------:R-:W-:Y:S02]  /*81f50*/  ISETP.LT.AND P3, PT, R10, UR54, !P0 ;  /* 0x000000360a007c0c */ /* 0x000fe4000c761270 */
[----:B------:R-:W-:Y:S02]  /*81f60*/  ISETP.LT.AND P2, PT, R11, UR56, !P0 ;  /* 0x000000380b007c0c */ /* 0x000fe4000c741270 */
[----:B------:R-:W-:Y:S01]  /*81f70*/  ISETP.LT.AND P1, PT, R8, UR51, !P0 ;  /* 0x0000003308007c0c */ /* 0x000fe2000c721270 */
[----:B------:R0:W-:Y:S08]  /*81f80*/  STL [R1+0x628], R4 ;  /* 0x0006280401007387 */ /* 0x0001f00000100800 */
[----:B------:R-:W-:Y:S01]  /*81f90*/  @P3 LOP3.LUT R49, R49, 0x10000, RZ, 0xfc, !PT ;  /* 0x0001000031313812 */ /* 0x000fe200078efcff */
[----:B------:R-:W-:Y:S01]  /*81fa0*/  ULDC UR56, c[0x0][0x228] ;  /* 0x00008a0000387ab9 */ /* 0x000fe20000000800 */
[----:B------:R-:W-:-:S02]  /*81fb0*/  ULDC UR51, c[0x0][0x228] ;  /* 0x00008a0000337ab9 */ /* 0x000fc40000000800 */
[----:B------:R-:W-:-:S04]  /*81fc0*/  LOP3.LUT R49, R49, 0xffff7fff, RZ, 0xc0, !PT ;  /* 0xffff7fff31317812 */ /* 0x000fc800078ec0ff */
[----:B------:R-:W-:Y:S02]  /*81fd0*/  @P2 LOP3.LUT R49, R49, 0x8000, RZ, 0xfc, !PT ;  /* 0x0000800031312812 */ /* 0x000fe400078efcff */
[----:B------:R-:W-:Y:S01]  /*81fe0*/  ISETP.LT.AND P0, PT, R9, UR49, !P0 ;  /* 0x0000003109007c0c */ /* 0x000fe2000c701270 */
[----:B0-----:R-:W-:Y:S01]  /*81ff0*/  VIADD R4, R51, 0xb2 ;  /* 0x000000b233047836 */ /* 0x001fe20000000000 */
[----:B------:R-:W-:Y:S01]  /*82000*/  LOP3.LUT R49, R49, 0xffffbfff, RZ, 0xc0, !PT ;  /* 0xffffbfff31317812 */ /* 0x000fe200078ec0ff */
[----:B------:R-:W-:-:S03]  /*82010*/  ULDC UR49, c[0x0][0x228] ;  /* 0x00008a0000317ab9 */ /* 0x000fc60000000800 */
        /* <DEDUP_REMOVED lines=25> */
[----:B------:R-:W-:Y:S02]  /*821b0*/  ISETP.LT.AND P2, PT, R11, UR56, !P0 ;  /* 0x000000380b007c0c */ /* 0x000fe4000c741270 */
[----:B------:R-:W-:-:S02]  /*821c0*/  LOP3.LUT R49, R49, 0xfffffeff, RZ, 0xc0, !PT ;  /* 0xfffffeff31317812 */ /* 0x000fc400078ec0ff */
[----:B------:R-:W-:Y:S01]  /*821d0*/  ISETP.LT.AND P1, PT, R8, UR30, !P0 ;  /* 0x0000001e08007c0c */ /* 0x000fe2000c721270 */
[----:B------:R0:W-:Y:S01]  /*821e0*/  STL [R1+0x620], R4 ;  /* 0x0006200401007387 */ /* 0x0001e20000100800 */
[----:B------:R-:W-:-:S05]  /*821f0*/  ULDC UR56, c[0x0][0x228] ;  /* 0x00008a0000387ab9 */ /* 0x000fca0000000800 */
[----:B------:R-:W-:Y:S01]  /*82200*/  @P3 LOP3.LUT R49, R49, 0x100, RZ, 0xfc, !PT ;  /* 0x0000010031313812 */ /* 0x000fe200078efcff */
[----:B------:R-:W-:Y:S01]  /*82210*/  VIADD R57, R51, 0xc1 ;  /* 0x000000c133397836 */ /* 0x000fe20000000000 */
[----:B------:R-:W-:Y:S02]  /*82220*/  ULDC UR30, c[0x0][0x22c] ;  /* 0x00008b00001e7ab9 */ /* 0x000fe40000000800 */
        /* <DEDUP_REMOVED lines=46> */
[----:B------:R-:W-:-:S03]  /*82510*/  @P0 LOP3.LUT R50, R50, 0x20000000, RZ, 0xfc, !PT ;  /* 0x2000000032320812 */ /* 0x000fc600078efcff */
[----:B------:R0:W-:Y:S01]  /*82520*/  STL [R1+0xf8], R4 ;  /* 0x0000f80401007387 */ /* 0x0001e20000100800 */
[----:B--2---:R-:W-:Y:S02]  /*82530*/  ISETP.GE.AND P0, PT, R2, UR29, PT ;  /* 0x0000001d02007c0c */ /* 0x004fe4000bf06270 */
[----:B------:R-:W-:Y:S01]  /*82540*/  LOP3.LUT R50, R50, 0xefffffff, RZ, 0xc0, !PT ;  /* 0xefffffff32327812 */ /* 0x000fe200078ec0ff */
[----:B------:R-:W2:Y:S01]  /*82550*/  LDL.LU R2, [R1+0x2a4c] ;  /* 0x002a4c0001027983 */ /* 0x000ea20000300800 */
[----:B------:R-:W-:Y:S01]  /*82560*/  ISETP.LT.AND P3, PT, R10, UR42, !P0 ;  /* 0x0000002a0a007c0c */ /* 0x000fe2000c761270 */
[----:B0-----:R-:W-:Y:S01]  /*82570*/  VIADD R4, R51, 0xb5 ;  /* 0x000000b533047836 */ /* 0x001fe20000000000 */
[----:B------:R-:W-:Y:S01]  /*82580*/  ISETP.LT.AND P2, PT, R11, UR34, !P0 ;  /* 0x000000220b007c0c */ /* 0x000fe2000c741270 */
[----:B------:R-:W-:Y:S01]  /*82590*/  ULDC.64 UR28, c[0x0][0x228] ;  /* 0x00008a00001c7ab9 */ /* 0x000fe20000000a00 */
[----:B------:R-:W-:Y:S01]  /*825a0*/  ISETP.LT.AND P1, PT, R8, UR16, !P0 ;  /* 0x0000001008007c0c */ /* 0x000fe2000c721270 */
[----:B------:R-:W-:-:S08]  /*825b0*/  ULDC UR34, c[0x0][0x228] ;  /* 0x00008a0000227ab9 */ /* 0x000fd00000000800 */
[----:B------:R-:W-:Y:S01]  /*825c0*/  @P3 LOP3.LUT R50, R50, 0x10000000, RZ, 0xfc, !PT ;  /* 0x1000000032323812 */ /* 0x000fe200078efcff */
[----:B------:R0:W-:Y:S01]  /*825d0*/  STL [R1+0xf4], R4 ;  /* 0x0000f40401007387 */ /* 0x0001e20000100800 */
        /* <DEDUP_REMOVED lines=110> */
[----:B------:R-:W-:Y:S01]  /*82cc0*/  ULDC UR55, c[0x0][0x22c] ;  /* 0x00008b0000377ab9 */ /* 0x000fe20000000800 */
[----:B------:R-:W2:Y:S02]  /*82cd0*/  LDL.LU R2, [R1+0x2a64] ;  /* 0x002a640001027983 */ /* 0x000ea40000300800 */
        /* <DEDUP_REMOVED lines=18> */
[----:B---3--:R-:W-:Y:S02]  /*82e00*/  ISETP.GE.AND P0, PT, R3, UR43, PT ;  /* 0x0000002b03007c0c */ /* 0x008fe4000bf06270 */
[----:B------:R-:W-:Y:S01]  /*82e10*/  LOP3.LUT R50, R50, 0xfffffffe, RZ, 0xc0, !PT ;  /* 0xfffffffe32327812 */ /* 0x000fe200078ec0ff */
[----:B------:R-:W-:Y:S01]  /*82e20*/  VIADD R3, R51, 0xbc ;  /* 0x000000bc33037836 */ /* 0x000fe20000000000 */
[----:B------:R-:W-:Y:S01]  /*82e30*/  ISETP.LT.AND P2, PT, R11, UR53, !P0 ;  /* 0x000000350b007c0c */ /* 0x000fe2000c741270 */
[----:B------:R-:W-:Y:S01]  /*82e40*/  ULDC UR53, c[0x0][0x228] ;  /* 0x00008a0000357ab9 */ /* 0x000fe20000000800 */
[----:B------:R-:W-:Y:S01]  /*82e50*/  ISETP.LT.AND P1, PT, R8, UR57, !P0 ;  /* 0x0000003908007c0c */ /* 0x000fe2000c721270 */
[----:B------:R-:W-:Y:S01]  /*82e60*/  ULDC.64 UR42, c[0x0][0x228] ;  /* 0x00008a00002a7ab9 */ /* 0x000fe20000000a00 */
[----:B------:R-:W-:Y:S01]  /*82e70*/  ISETP.LT.AND P3, PT, R10, UR46, !P0 ;  /* 0x0000002e0a007c0c */ /* 0x000fe2000c761270 */
[----:B------:R-:W-:Y:S01]  /*82e80*/  ULDC UR57, c[0x0][0x22c] ;  /* 0x00008b0000397ab9 */ /* 0x000fe20000000800 */
[----:B------:R-:W-:Y:S01]  /*82e90*/  ISETP.LT.AND P0, PT, R9, UR47, !P0 ;  /* 0x0000002f09007c0c */ /* 0x000fe2000c701270 */
[----:B------:R-:W-:-:S06]  /*82ea0*/  ULDC.64 UR46, c[0x0][0x228] ;  /* 0x00008a00002e7ab9 */ /* 0x000fcc0000000a00 */
[----:B------:R-:W-:-:S04]  /*82eb0*/  @P2 LOP3.LUT R0, R0, 0x80000000, RZ, 0xfc, !PT ;  /* 0x8000000000002812 */ /* 0x000fc800078efcff */
[----:B------:R-:W-:-:S04]  /*82ec0*/  LOP3.LUT R0, R0, 0xbfffffff, RZ, 0xc0, !PT ;  /* 0xbfffffff00007812 */ /* 0x000fc800078ec0ff */
[----:B------:R-:W-:-:S04]  /*82ed0*/  @P1 LOP3.LUT R0, R0, 0x40000000, RZ, 0xfc, !PT ;  /* 0x4000000000001812 */ /* 0x000fc800078efcff */
[----:B------:R-:W-:Y:S02]  /*82ee0*/  LOP3.LUT R0, R0, 0xdfffffff, RZ, 0xc0, !PT ;  /* 0xdfffffff00007812 */ /* 0x000fe400078ec0ff */
[----:B------:R-:W-:Y:S02]  /*82ef0*/  @P3 LOP3.LUT R50, R50, 0x1, RZ, 0xfc, !PT ;  /* 0x0000000132323812 */ /* 0x000fe400078efcff */
[----:B------:R-:W-:-:S03]  /*82f00*/  @P0 LOP3.LUT R0, R0, 0x20000000, RZ, 0xfc, !PT ;  /* 0x2000000000000812 */ /* 0x000fc600078efcff */
[----:B------:R-:W-:Y:S04]  /*82f10*/  STL [R1+0x2ab0], R50 ;  /* 0x002ab03201007387 */ /* 0x000fe80000100800 */
[----:B------:R0:W-:Y:S02]  /*82f20*/  STL [R1+0x74], R3 ;  /* 0x0000740301007387 */ /* 0x0001e40000100800 */
[C---:B0-----:R-:W-:Y:S01]  /*82f30*/  VIADD R3, R51.reuse, 0xbf ;  /* 0x000000bf33037836 */ /* 0x041fe20000000000 */
[----:B--2---:R-:W-:Y:S01]  /*82f40*/  ISETP.GE.AND P0, PT, R2, UR29, PT ;  /* 0x0000001d02007c0c */ /* 0x004fe2000bf06270 */
[C---:B------:R-:W-:Y:S01]  /*82f50*/  VIADD R2, R51.reuse, 0xbd ;  /* 0x000000bd33027836 */ /* 0x040fe20000000000 */
[----:B------:R-:W-:Y:S01]  /*82f60*/  LOP3.LUT R0, R0, 0xefffffff, RZ, 0xc0, !PT ;  /* 0xefffffff00007812 */ /* 0x000fe200078ec0ff */
[----:B------:R-:W-:Y:S01]  /*82f70*/  VIADD R50, R51, 0xcc ;  /* 0x000000cc33327836 */ /* 0x000fe20000000000 */
[----:B------:R-:W-:-:S02]  /*82f80*/  ULDC.64 UR28, c[0x0][0x228] ;  /* 0x00008a00001c7ab9 */ /* 0x000fc40000000a00 */
[----:B------:R0:W-:Y:S02]  /*82f90*/  STL [R1+0x70], R2 ;  /* 0x0000700201007387 */ /* 0x0001e40000100800 */
[----:B0-----:R-:W-:-:S05]  /*82fa0*/  VIADD R2, R51, 0xbe ;  /* 0x000000be33027836 */ /* 0x001fca0000000000 */
[----:B------:R0:W-:Y:S04]  /*82fb0*/  STL [R1+0x6c], R2 ;  /* 0x00006c0201007387 */ /* 0x0001e80000100800 */
[----:B------:R1:W-:Y:S01]  /*82fc0*/  STL [R1+0x68], R3 ;  /* 0x0000680301007387 */ /* 0x0003e20000100800 */
[C---:B0-----:R-:W-:Y:S02]  /*82fd0*/  VIADD R2, R51.reuse, 0xc0 ;  /* 0x000000c033027836 */ /* 0x041fe40000000000 */
[----:B-1----:R-:W-:-:S03]  /*82fe0*/  VIADD R3, R51, 0xc2 ;  /* 0x000000c233037836 */ /* 0x002fc60000000000 */
[----:B------:R0:W-:Y:S04]  /*82ff0*/  STL [R1+0x64], R2 ;  /* 0x0000640201007387 */ /* 0x0001e80000100800 */
[----:B------:R1:W-:Y:S01]  /*83000*/  STL [R1+0x5c], R3 ;  /* 0x00005c0301007387 */ /* 0x0003e20000100800 */
[C---:B0-----:R-:W-:Y:S02]  /*83010*/  VIADD R2, R51.reuse, 0xc3 ;  /* 0x000000c333027836 */ /* 0x041fe40000000000 */
[----:B-1----:R-:W-:-:S03]  /*83020*/  VIADD R3, R51, 0xc5 ;  /* 0x000000c533037836 */ /* 0x002fc60000000000 */
[----:B------:R0:W-:Y:S04]  /*83030*/  STL [R1+0x58], R2 ;  /* 0x0000580201007387 */ /* 0x0001e80000100800 */
[----:B------:R1:W-:Y:S01]  /*83040*/  STL [R1+0x54], R4 ;  /* 0x0000540401007387 */ /* 0x0003e20000100800 */
[----:B0-----:R-:W-:-:S03]  /*83050*/  VIADD R2, R51, 0xc6 ;  /* 0x000000c633027836 */ /* 0x001fc60000000000 */
[----:B------:R0:W-:Y:S01]  /*83060*/  STL [R1+0x50], R3 ;  /* 0x0000500301007387 */ /* 0x0001e20000100800 */
[----:B-1----:R-:W-:-:S03]  /*83070*/  VIADD R4, R51, 0xc7 ;  /* 0x000000c733047836 */ /* 0x002fc60000000000 */
[----:B------:R1:W-:Y:S01]  /*83080*/  STL [R1+0x4c], R2 ;  /* 0x00004c0201007387 */ /* 0x0003e20000100800 */
[----:B0-----:R-:W-:-:S03]  /*83090*/  VIADD R3, R51, 0xc8 ;  /* 0x000000c833037836 */ /* 0x001fc60000000000 */
[----:B------:R-:W-:Y:S01]  /*830a0*/  STL [R1+0x48], R4 ;  /* 0x0000480401007387 */ /* 0x000fe20000100800 */
[----:B-1----:R-:W-:-:S03]  /*830b0*/  VIADD R2, R51, 0xc9 ;  /* 0x000000c933027836 */ /* 0x002fc60000000000 */
[----:B------:R-:W-:Y:S04]  /*830c0*/  STL [R1+0x44], R3 ;  /* 0x0000440301007387 */ /* 0x000fe80000100800 */
[----:B------:R0:W-:Y:S04]  /*830d0*/  STL [R1+0x2abc], R56 ;  /* 0x002abc3801007387 */ /* 0x0001e80000100800 */
[----:B------:R1:W-:Y:S04]  /*830e0*/  STL [R1+0x40], R2 ;  /* 0x0000400201007387 */ /* 0x0003e80000100800 */
[----:B0-----:R-:W2:Y:S01]  /*830f0*/  LDL.LU R56, [R1+0x2a68] ;  /* 0x002a680001387983 */ /* 0x001ea20000300800 */
[----:B------:R-:W-:-:S02]  /*83100*/  ISETP.LT.AND P3, PT, R10, UR52, !P0 ;  /* 0x000000340a007c0c */ /* 0x000fc4000c761270 */
[----:B------:R-:W-:Y:S02]  /*83110*/  ISETP.LT.AND P2, PT, R11, UR58, !P0 ;  /* 0x0000003a0b007c0c */ /* 0x000fe4000c741270 */
[----:B------:R-:W-:Y:S01]  /*83120*/  ISETP.LT.AND P1, PT, R8, UR59, !P0 ;  /* 0x0000003b08007c0c */ /* 0x000fe2000c721270 */
[----:B-1----:R-:W-:-:S08]  /*83130*/  VIADD R2, R51, 0xcb ;  /* 0x000000cb33027836 */ /* 0x002fd00000000000 */
[----:B------:R-:W-:Y:S01]  /*83140*/  @P3 LOP3.LUT R0, R0, 0x10000000, RZ, 0xfc, !PT ;  /* 0x1000000000003812 */ /* 0x000fe200078efcff */
[----:B------:R-:W-:Y:S01]  /*83150*/  ULDC UR59, c[0x0][0x228] ;  /* 0x00008a00003b7ab9 */ /* 0x000fe20000000800 */
[----:B------:R-:W-:Y:S02]  /*83160*/  ULDC UR58, c[0x0][0x22c] ;  /* 0x00008b00003a7ab9 */ /* 0x000fe40000000800 */
[----:B------:R-:W-:-:S04]  /*83170*/  LOP3.LUT R0, R0, 0xf7ffffff, RZ, 0xc0, !PT ;  /* 0xf7ffffff00007812 */ /* 0x000fc800078ec0ff */
[----:B------:R-:W-:Y:S02]  /*83180*/  @P2 LOP3.LUT R0, R0, 0x8000000, RZ, 0xfc, !PT ;  /* 0x0800000000002812 */ /* 0x000fe400078efcff */
[----:B------:R-:W-:Y:S01]  /*83190*/  ISETP.LT.AND P0, PT, R9, UR53, !P0 ;  /* 0x0000003509007c0c */ /* 0x000fe2000c701270 */
[----:B------:R-:W-:Y:S01]  /*831a0*/  STL [R1+0x38], R2 ;  /* 0x0000380201007387 */ /* 0x000fe20000100800 */
[----:B------:R-:W-:Y:S01]  /*831b0*/  LOP3.LUT R0, R0, 0xfbffffff, RZ, 0xc0, !PT ;  /* 0xfbffffff00007812 */ /* 0x000fe200078ec0ff */
[----:B------:R-:W-:-:S03]  /*831c0*/  ULDC.64 UR52, c[0x0][0x228] ;  /* 0x00008a0000347ab9 */ /* 0x000fc60000000a00 */
[----:B------:R-:W-:Y:S01]  /*831d0*/  @P1 LOP3.LUT R0, R0, 0x4000000, RZ, 0xfc, !PT ;  /* 0x0400000000001812 */ /* 0x000fe200078efcff */
[----:B------:R0:W-:Y:S03]  /*831e0*/  STL [R1+0x2ab4], R50 ;  /* 0x002ab43201007387 */ /* 0x0001e60000100800 */
[----:B------:R-:W-:Y:S01]  /*831f0*/  LOP3.LUT R0, R0, 0xfdffffff, RZ, 0xc0, !PT ;  /* 0xfdffffff00007812 */ /* 0x000fe200078ec0ff */
[----:B0-----:R-:W-:-:S03]  /*83200*/  IMAD.MOV.U32 R50, RZ, RZ, R51 ;  /* 0x000000ffff327224 */ /* 0x001fc600078e0033 */
[----:B------:R-:W-:Y:S01]  /*83210*/  @P0 LOP3.LUT R0, R0, 0x2000000, RZ, 0xfc, !PT ;  /* 0x0200000000000812 */ /* 0x000fe200078efcff */
[C---:B------:R-:W-:Y:S01]  /*83220*/  VIADD R49, R50.reuse, 0xcd ;  /* 0x000000cd32317836 */ /* 0x040fe20000000000 */
[C---:B------:R-:W-:Y:S01]  /*83230*/  ISETP.GE.AND P0, PT, R50.reuse, UR29, PT ;  /* 0x0000001d32007c0c */ /* 0x040fe2000bf06270 */
[C---:B------:R-:W-:Y:S02]  /*83240*/  VIADD R48, R50.reuse, 0xce ;  /* 0x000000ce32307836 */ /* 0x040fe40000000000 */
[C---:B------:R-:W-:Y:S02]  /*83250*/  VIADD R7, R50.reuse, 0xcf ;  /* 0x000000cf32077836 */ /* 0x040fe40000000000 */
[C---:B------:R-:W-:Y:S02]  /*83260*/  VIADD R6, R50.reuse, 0xd0 ;  /* 0x000000d032067836 */ /* 0x040fe40000000000 */
[C---:B------:R-:W-:Y:S02]  /*83270*/  VIADD R5, R50.reuse, 0xd1 ;  /* 0x000000d132057836 */ /* 0x040fe40000000000 */
[----:B------:R-:W-:-:S02]  /*83280*/  VIADD R55, R50, 0xd2 ;  /* 0x000000d232377836 */ /* 0x000fc40000000000 */
[C---:B------:R-:W-:Y:S02]  /*83290*/  VIADD R3, R50.reuse, 0xd3 ;  /* 0x000000d332037836 */ /* 0x040fe40000000000 */
        /* <DEDUP_REMOVED lines=43> */
[----:B------:R-:W-:Y:S01]  /*83550*/  VIADD R12, R50, 0xff ;  /* 0x000000ff320c7836 */ /* 0x000fe20000000000 */
[----:B------:R-:W-:Y:S01]  /*83560*/  LOP3.LUT R0, R0, 0xfeffffff, RZ, 0xc0, !PT ;  /* 0xfeffffff00007812 */ /* 0x000fe200078ec0ff */
[----:B------:R-:W3:Y:S01]  /*83570*/  LDL.LU R50, [R1+0x62c] ;  /* 0x00062c0001327983 */ /* 0x000ee20000300800 */
[----:B------:R-:W-:Y:S01]  /*83580*/  ISETP.LT.AND P2, PT, R10, UR42, !P0 ;  /* 0x0000002a0a007c0c */ /* 0x000fe2000c741270 */
[----:B------:R-:W-:Y:S01]  /*83590*/  ULDC UR29, c[0x0][0x228] ;  /* 0x00008a00001d7ab9 */ /* 0x000fe20000000800 */
[----:B------:R-:W-:Y:S01]  /*835a0*/  ISETP.LT.AND P1, PT, R11, UR46, !P0 ;  /* 0x0000002e0b007c0c */ /* 0x000fe2000c721270 */
[----:B------:R-:W-:Y:S01]  /*835b0*/  ULDC UR46, c[0x0][0x22c] ;  /* 0x00008b00002e7ab9 */ /* 0x000fe20000000800 */
[----:B------:R-:W-:Y:S01]  /*835c0*/  ISETP.LT.AND P0, PT, R8, UR52, !P0 ;  /* 0x0000003408007c0c */ /* 0x000fe2000c701270 */
[----:B------:R-:W-:Y:S01]  /*835d0*/  ULDC UR42, c[0x0][0x22c] ;  /* 0x00008b00002a7ab9 */ /* 0x000fe20000000800 */
[----:B------:R-:W-:-:S07]  /*835e0*/  ULDC UR52, c[0x0][0x22c] ;  /* 0x00008b0000347ab9 */ /* 0x000fce0000000800 */
[----:B------:R-:W-:-:S04]  /*835f0*/  @P2 LOP3.LUT R0, R0, 0x1000000, RZ, 0xfc, !PT ;  /* 0x0100000000002812 */ /* 0x000fc800078efcff */
[----:B------:R-:W-:-:S04]  /*83600*/  LOP3.LUT R0, R0, 0xffefffff, RZ, 0xc0, !PT ;  /* 0xffefffff00007812 */ /* 0x000fc800078ec0ff */
[----:B------:R-:W-:-:S04]  /*83610*/  @P1 LOP3.LUT R0, R0, 0x100000, RZ, 0xfc, !PT ;  /* 0x0010000000001812 */ /* 0x000fc800078efcff */
[----:B------:R-:W-:-:S04]  /*83620*/  LOP3.LUT R0, R0, 0xfffbffff, RZ, 0xc0, !PT ;  /* 0xfffbffff00007812 */ /* 0x000fc800078ec0ff */
[----:B------:R-:W-:Y:S02]  /*83630*/  @P0 LOP3.LUT R0, R0, 0x40000, RZ, 0xfc, !PT ;  /* 0x0004000000000812 */ /* 0x000fe400078efcff */
[----:B--2---:R-:W-:Y:S01]  /*83640*/  ISETP.GE.AND P0, PT, R56, UR39, PT ;  /* 0x0000002738007c0c */ /* 0x004fe2000bf06270 */
[----:B------:R-:W-:Y:S01]  /*83650*/  ULDC UR39, c[0x0][0x22c] ;  /* 0x00008b0000277ab9 */ /* 0x000fe20000000800 */
        /* <DEDUP_REMOVED lines=17> */
[----:B---3--:R-:W-:Y:S01]  /*83770*/  ISETP.GE.AND P0, PT, R50, UR19, PT ;  /* 0x0000001332007c0c */ /* 0x008fe2000bf06270 */
[----:B------:R-:W-:-:S03]  /*83780*/  ULDC UR19, c[0x0][0x228] ;  /* 0x00008a0000137ab9 */ /* 0x000fc60000000800 */
        /* <DEDUP_REMOVED lines=35> */
[----:B------:R-:W-:Y:S01]  /*839c0*/  ULDC UR41, c[0x0][0x228] ;  /* 0x00008a0000297ab9 */ /* 0x000fe20000000800 */
        /* <DEDUP_REMOVED lines=29> */
[----:B------:R-:W-:-:S02]  /*83ba0*/  LOP3.LUT R0, R0, 0xfffffffe, RZ, 0xc0, !PT ;  /* 0xfffffffe00007812 */ /* 0x000fc400078ec0ff */
[----:B---3--:R-:W-:-:S04]  /*83bb0*/  LOP3.LUT R59, R59, 0x7fffffff, RZ, 0xc0, !PT ;  /* 0x7fffffff3b3b7812 */ /* 0x008fc800078ec0ff */
[----:B------:R-:W-:-:S04]  /*83bc0*/  @P2 LOP3.LUT R59, R59, 0x80000000, RZ, 0xfc, !PT ;  /* 0x800000003b3b2812 */ /* 0x000fc800078efcff */
[----:B------:R-:W-:-:S04]  /*83bd0*/  LOP3.LUT R59, R59, 0xbfffffff, RZ, 0xc0, !PT ;  /* 0xbfffffff3b3b7812 */ /* 0x000fc800078ec0ff */
[----:B------:R-:W-:-:S04]  /*83be0*/  @P1 LOP3.LUT R59, R59, 0x40000000, RZ, 0xfc, !PT ;  /* 0x400000003b3b1812 */ /* 0x000fc800078efcff */
[----:B------:R-:W-:-:S04]  /*83bf0*/  LOP3.LUT R59, R59, 0xdfffffff, RZ, 0xc0, !PT ;  /* 0xdfffffff3b3b7812 */ /* 0x000fc800078ec0ff */
[----:B------:R-:W-:Y:S02]  /*83c00*/  @P0 LOP3.LUT R59, R59, 0x20000000, RZ, 0xfc, !PT ;  /* 0x200000003b3b0812 */ /* 0x000fe400078efcff */
[----:B----4-:R-:W-:Y:S01]  /*83c10*/  ISETP.GE.AND P0, PT, R50, UR31, PT ;  /* 0x0000001f32007c0c */ /* 0x010fe2000bf06270 */
[----:B------:R-:W-:Y:S01]  /*83c20*/  ULDC UR31, c[0x0][0x228] ;  /* 0x00008a00001f7ab9 */ /* 0x000fe20000000800 */
[----:B------:R-:W3:Y:S01]  /*83c30*/  LDL.LU R50, [R1+0xf4] ;  /* 0x0000f40001327983 */ /* 0x000ee20000300800 */
[----:B------:R-:W-:Y:S02]  /*83c40*/  @P3 LOP3.LUT R0, R0, 0x1, RZ, 0xfc, !PT ;  /* 0x0000000100003812 */ /* 0x000fe400078efcff */
        /* <DEDUP_REMOVED lines=37> */
[----:B------:R-:W-:Y:S01]  /*83ea0*/  ULDC UR35, c[0x0][0x228] ;  /* 0x00008a0000237ab9 */ /* 0x000fe20000000800 */
        /* <DEDUP_REMOVED lines=408> */
[----:B--2---:R-:W-:-:S04]  /*85830*/  LOP3.LUT R56, R56, 0x7fffffff, RZ, 0xc0, !PT ;  /* 0x7fffffff38387812 */ /* 0x004fc800078ec0ff */
[----:B------:R-:W-:-:S04]  /*85840*/  @P2 LOP3.LUT R56, R56, 0x80000000, RZ, 0xfc, !PT ;  /* 0x8000000038382812 */ /* 0x000fc800078efcff */
[----:B------:R-:W-:-:S04]  /*85850*/  LOP3.LUT R56, R56, 0xbfffffff, RZ, 0xc0, !PT ;  /* 0xbfffffff38387812 */ /* 0x000fc800078ec0ff */
[----:B------:R-:W-:-:S04]  /*85860*/  @P1 LOP3.LUT R56, R56, 0x40000000, RZ, 0xfc, !PT ;  /* 0x4000000038381812 */ /* 0x000fc800078efcff */
[----:B------:R-:W-:-:S04]  /*85870*/  LOP3.LUT R56, R56, 0xdfffffff, RZ, 0xc0, !PT ;  /* 0xdfffffff38387812 */ /* 0x000fc800078ec0ff */
[----:B------:R-:W-:Y:S02]  /*85880*/  @P0 LOP3.LUT R56, R56, 0x20000000, RZ, 0xfc, !PT ;  /* 0x2000000038380812 */ /* 0x000fe400078efcff */
[----:B---3--:R-:W-:Y:S01]  /*85890*/  ISETP.GE.AND P0, PT, R50, UR26, PT ;  /* 0x0000001a32007c0c */ /* 0x008fe2000bf06270 */
[----:B------:R-:W-:Y:S01]  /*858a0*/  ULDC UR26, c[0x0][0x228] ;  /* 0x00008a00001a7ab9 */ /* 0x000fe20000000800 */
[----:B------:R-:W2:Y:S01]  /*858b0*/  LDL.LU R50, [R1+0x2ab4] ;  /* 0x002ab40001327983 */ /* 0x000ea20000300800 */
        /* <DEDUP_REMOVED lines=38> */
[----:B------:R-:W-:Y:S01]  /*85b20*/  LOP3.LUT R56, R56, 0xffefffff, RZ, 0xc0, !PT ;  /* 0xffefffff38387812 */ /* 0x000fe200078ec0ff */
[----:B------:R-:W3:Y:S01]  /*85b30*/  LDL.LU R49, [R1+0x2aac] ;  /* 0x002aac0001317983 */ /* 0x000ee20000300800 */
        /* <DEDUP_REMOVED lines=18> */
[----:B------:R-:W4:Y:S01]  /*85c60*/  LDL.LU R48, [R1+0x2aa8] ;  /* 0x002aa80001307983 */ /* 0x000f220000300800 */
        /* <DEDUP_REMOVED lines=18> */
[----:B------:R-:W2:Y:S01]  /*85d90*/  LDL.LU R7, [R1+0x2aa4] ;  /* 0x002aa40001077983 */ /* 0x000ea20000300800 */
        /* <DEDUP_REMOVED lines=55> */
[----:B------:R-:W4:Y:S02]  /*86110*/  LDL.LU R55, [R1+0x2a98] ;  /* 0x002a980001377983 */ /* 0x000f240000300800 */
        /* <DEDUP_REMOVED lines=8> */
[----:B------:R-:W-:-:S09]  /*861a0*/  LOP3.LUT R56, R56, 0xfffffffe, RZ, 0xc0, !PT ;  /* 0xfffffffe38387812 */ /* 0x000fd200078ec0ff */
[----:B------:R-:W-:Y:S02]  /*861b0*/  @P3 LOP3.LUT R56, R56, 0x1, RZ, 0xfc, !PT ;  /* 0x0000000138383812 */ /* 0x000fe400078efcff */
[----:B----4-:R-:W-:-:S04]  /*861c0*/  LOP3.LUT R55, R55, 0x7fffffff, RZ, 0xc0, !PT ;  /* 0x7fffffff37377812 */ /* 0x010fc800078ec0ff */
[----:B------:R-:W-:-:S04]  /*861d0*/  @P2 LOP3.LUT R55, R55, 0x80000000, RZ, 0xfc, !PT ;  /* 0x8000000037372812 */ /* 0x000fc800078efcff */
        /* <DEDUP_REMOVED lines=138> */
[----:B------:R-:W-:-:S03]  /*86a80*/  ULDC UR39, c[0x0][0x228] ;  /* 0x00008a0000277ab9 */ /* 0x000fc60000000800 */
        /* <DEDUP_REMOVED lines=10> */
[----:B--2---:R-:W-:-:S04]  /*86b30*/  LOP3.LUT R54, R54, 0x7fffffff, RZ, 0xc0, !PT ;  /* 0x7fffffff36367812 */ /* 0x004fc800078ec0ff */
[----:B------:R-:W-:-:S04]  /*86b40*/  @P2 LOP3.LUT R54, R54, 0x80000000, RZ, 0xfc, !PT ;  /* 0x8000000036362812 */ /* 0x000fc800078efcff */
        /* <DEDUP_REMOVED lines=136> */
[----:B---3--:R-:W-:Y:S02]  /*873d0*/  LOP3.LUT R53, R53, 0x7fffffff, RZ, 0xc0, !PT ;  /* 0x7fffffff35357812 */ /* 0x008fe400078ec0ff */
[----:B------:R-:W-:Y:S01]  /*873e0*/  ISETP.LT.AND P3, PT, R9, UR54, !P0 ;  /* 0x0000003609007c0c */ /* 0x000fe2000c761270 */
[----:B------:R-:W-:Y:S01]  /*873f0*/  ULDC UR54, c[0x0][0x228] ;  /* 0x00008a0000367ab9 */ /* 0x000fe20000000800 */
[----:B------:R-:W-:Y:S01]  /*87400*/  ISETP.LT.AND P0, PT, R10, UR16, !P0 ;  /* 0x000000100a007c0c */ /* 0x000fe2000c701270 */
[----:B------:R-:W-:-:S04]  /*87410*/  ULDC UR16, c[0x0][0x228] ;  /* 0x00008a0000107ab9 */ /* 0x000fc80000000800 */
[----:B------:R-:W-:-:S04]  /*87420*/  @P2 LOP3.LUT R53, R53, 0x80000000, RZ, 0xfc, !PT ;  /* 0x8000000035352812 */ /* 0x000fc800078efcff */
[----:B------:R-:W-:-:S04]  /*87430*/  LOP3.LUT R53, R53, 0xbfffffff, RZ, 0xc0, !PT ;  /* 0xbfffffff35357812 */ /* 0x000fc800078ec0ff */
[----:B------:R-:W-:-:S04]  /*87440*/  @P1 LOP3.LUT R53, R53, 0x40000000, RZ, 0xfc, !PT ;  /* 0x4000000035351812 */ /* 0x000fc800078efcff */
[----:B------:R-:W-:Y:S02]  /*87450*/  LOP3.LUT R53, R53, 0xdfffffff, RZ, 0xc0, !PT ;  /* 0xdfffffff35357812 */ /* 0x000fe400078ec0ff */
[----:B------:R-:W-:Y:S02]  /*87460*/  LOP3.LUT R54, R54, 0xfffffffe, RZ, 0xc0, !PT ;  /* 0xfffffffe36367812 */ /* 0x000fe400078ec0ff */
[----:B------:R-:W-:Y:S02]  /*87470*/  @P0 LOP3.LUT R53, R53, 0x20000000, RZ, 0xfc, !PT ;  /* 0x2000000035350812 */ /* 0x000fe400078efcff */
[----:B------:R-:W-:Y:S01]  /*87480*/  ISETP.GE.AND P0, PT, R40, UR31, PT ;  /* 0x0000001f28007c0c */ /* 0x000fe2000bf06270 */
[----:B------:R-:W-:Y:S01]  /*87490*/  ULDC UR31, c[0x0][0x228] ;  /* 0x00008a00001f7ab9 */ /* 0x000fe20000000800 */
        /* <DEDUP_REMOVED lines=131> */
[----:B----4-:R-:W-:Y:S02]  /*87cd0*/  LOP3.LUT R52, R52, 0x7fffffff, RZ, 0xc0, !PT ;  /* 0x7fffffff34347812 */ /* 0x010fe400078ec0ff */
        /* <DEDUP_REMOVED lines=111> */
[----:B------:R-:W-:Y:S02]  /*883d0*/  LOP3.LUT R52, R52, 0xffffffbf, RZ, 0xc0, !PT ;  /* 0xffffffbf34347812 */ /* 0x000fe400078ec0ff */
[----:B------:R-:W-:Y:S01]  /*883e0*/  ISETP.GE.AND P0, PT, R26, UR58, PT ;  /* 0x0000003a1a007c0c */ /* 0x000fe2000bf06270 */
[----:B------:R-:W-:Y:S01]  /*883f0*/  ULDC UR58, c[0x0][0x22c] ;  /* 0x00008b00003a7ab9 */ /* 0x000fe20000000800 */
[----:B------:R-:W-:Y:S02]  /*88400*/  @P1 LOP3.LUT R52, R52, 0x40, RZ, 0xfc, !PT ;  /* 0x0000004034341812 */ /* 0x000fe400078efcff */
[----:B------:R-:W-:-:S02]  /*88410*/  ISETP.LT.AND P1, PT, R9, UR57, !P0 ;  /* 0x0000003909007c0c */ /* 0x000fc4000c721270 */
        /* <DEDUP_REMOVED lines=10> */
[----:B------:R-:W-:Y:S02]  /*884c0*/  ISETP.GE.AND P0, PT, R25, UR58, PT ;  /* 0x0000003a19007c0c */ /* 0x000fe4000bf06270 */
[----:B------:R-:W-:Y:S02]  /*884d0*/  @P1 LOP3.LUT R52, R52, 0x4, RZ, 0xfc, !PT ;  /* 0x0000000434341812 */ /* 0x000fe400078efcff */
[----:B------:R-:W-:-:S02]  /*884e0*/  ISETP.LT.AND P3, PT, R8, UR54, !P0 ;  /* 0x0000003608007c0c */ /* 0x000fc4000c761270 */
[----:B------:R-:W-:Y:S02]  /*884f0*/  ISETP.LT.AND P1, PT, R9, UR18, !P0 ;  /* 0x0000001209007c0c */ /* 0x000fe4000c721270 */
[----:B------:R-:W-:Y:S02]  /*88500*/  LOP3.LUT R52, R52, 0xfffffffd, RZ, 0xc0, !PT ;  /* 0xfffffffd34347812 */ /* 0x000fe400078ec0ff */
[----:B------:R-:W-:Y:S02]  /*88510*/  LOP3.LUT R51, R51, 0x7fffffff, RZ, 0xc0, !PT ;  /* 0x7fffffff33337812 */ /* 0x000fe400078ec0ff */
[----:B------:R-:W-:Y:S02]  /*88520*/  @P2 LOP3.LUT R52, R52, 0x2, RZ, 0xfc, !PT ;  /* 0x0000000234342812 */ /* 0x000fe400078efcff */
[----:B------:R-:W-:Y:S02]  /*88530*/  ISETP.LT.AND P2, PT, R11, UR48, !P0 ;  /* 0x000000300b007c0c */ /* 0x000fe4000c741270 */
[----:B------:R-:W-:-:S02]  /*88540*/  LOP3.LUT R52, R52, 0xfffffffe, RZ, 0xc0, !PT ;  /* 0xfffffffe34347812 */ /* 0x000fc400078ec0ff */
[----:B------:R-:W-:Y:S02]  /*88550*/  @P3 LOP3.LUT R51, R51, 0x80000000, RZ, 0xfc, !PT ;  /* 0x8000000033333812 */ /* 0x000fe400078efcff */
[----:B------:R-:W-:Y:S02]  /*88560*/  @P1 LOP3.LUT R52, R52, 0x1, RZ, 0xfc, !PT ;  /* 0x0000000134341812 */ /* 0x000fe400078efcff */
[----:B------:R-:W-:Y:S02]  /*88570*/  ISETP.LT.AND P1, PT, R10, UR30, !P0 ;  /* 0x0000001e0a007c0c */ /* 0x000fe4000c721270 */
[----:B------:R-:W-:Y:S02]  /*88580*/  LOP3.LUT R51, R51, 0xbfffffff, RZ, 0xc0, !PT ;  /* 0xbfffffff33337812 */ /* 0x000fe400078ec0ff */
[----:B------:R-:W-:Y:S02]  /*88590*/  ISETP.GE.AND P0, PT, R24, UR8, PT ;  /* 0x0000000818007c0c */ /* 0x000fe4000bf06270 */
[----:B------:R-:W-:-:S02]  /*885a0*/  @P2 LOP3.LUT R51, R51, 0x40000000, RZ, 0xfc, !PT ;  /* 0x4000000033332812 */ /* 0x000fc400078efcff */
        /* <DEDUP_REMOVED lines=85> */
[----:B------:R-:W-:Y:S01]  /*88b00*/  LOP3.LUT R51, R51, 0xfffffff7, RZ, 0xc0, !PT ;  /* 0xfffffff733337812 */ /* 0x000fe200078ec0ff */
[----:B------:R-:W2:Y:S03]  /*88b10*/  LDL.LU R11, [R1+0x2a78] ;  /* 0x002a7800010b7983 */ /* 0x000ea60000300800 */
[----:B------:R-:W-:Y:S02]  /*88b20*/  @P2 LOP3.LUT R51, R51, 0x8, RZ, 0xfc, !PT ;  /* 0x0000000833332812 */ /* 0x000fe400078efcff */
[----:B------:R-:W-:-:S02]  /*88b30*/  ISETP.LT.AND P0, PT, R10, UR15, !P0 ;  /* 0x0000000f0a007c0c */ /* 0x000fc4000c701270 */
[----:B------:R-:W-:Y:S01]  /*88b40*/  LOP3.LUT R51, R51, 0xfffffffb, RZ, 0xc0, !PT ;  /* 0xfffffffb33337812 */ /* 0x000fe200078ec0ff */
[----:B------:R-:W2:Y:S01]  /*88b50*/  LDL.LU R10, [R1+0x2a74] ;  /* 0x002a7400010a7983 */ /* 0x000ea20000300800 */
[----:B------:R-:W-:Y:S02]  /*88b60*/  ISETP.GE.AND P5, PT, R17, UR13, PT ;  /* 0x0000000d11007c0c */ /* 0x000fe4000bfa6270 */
[----:B------:R-:W-:Y:S02]  /*88b70*/  @P1 LOP3.LUT R51, R51, 0x4, RZ, 0xfc, !PT ;  /* 0x0000000433331812 */ /* 0x000fe400078efcff */
[----:B------:R-:W-:Y:S02]  /*88b80*/  ISETP.LT.AND P6, PT, R9, UR32, !P5 ;  /* 0x0000002009007c0c */ /* 0x000fe4000efc1270 */
[----:B------:R-:W-:Y:S01]  /*88b90*/  LOP3.LUT R51, R51, 0xfffffffd, RZ, 0xc0, !PT ;  /* 0xfffffffd33337812 */ /* 0x000fe200078ec0ff */
[----:B------:R-:W2:Y:S03]  /*88ba0*/  LDL.LU R9, [R1+0x2a70] ;  /* 0x002a700001097983 */ /* 0x000ea60000300800 */
[----:B------:R-:W-:-:S04]  /*88bb0*/  @P0 LOP3.LUT R51, R51, 0x2, RZ, 0xfc, !PT ;  /* 0x0000000233330812 */ /* 0x000fc800078efcff */
[----:B------:R-:W-:-:S04]  /*88bc0*/  LOP3.LUT R51, R51, 0xfffffffe, RZ, 0xc0, !PT ;  /* 0xfffffffe33337812 */ /* 0x000fc800078ec0ff */
[----:B------:R-:W-:Y:S02]  /*88bd0*/  @P6 LOP3.LUT R51, R51, 0x1, RZ, 0xfc, !PT ;  /* 0x0000000133336812 */ /* 0x000fe400078efcff */
[----:B------:R-:W-:Y:S02]  /*88be0*/  ISETP.LT.AND P6, PT, R8, UR41, !P5 ;  /* 0x0000002908007c0c */ /* 0x000fe4000efc1270 */
[----:B------:R-:W2:Y:S01]  /*88bf0*/  LDL.LU R8, [R1+0x2a6c] ;  /* 0x002a6c0001087983 */ /* 0x000ea20000300800 */
[----:B------:R-:W-:Y:S02]  /*88c00*/  ISETP.GE.AND P4, PT, R16, UR11, PT ;  /* 0x0000000b10007c0c */ /* 0x000fe4000bf86270 */
[----:B------:R-:W-:Y:S02]  /*88c10*/  ISETP.GE.AND P3, PT, R15, UR9, PT ;  /* 0x000000090f007c0c */ /* 0x000fe4000bf66270 */
[----:B------:R-:W-:Y:S02]  /*88c20*/  ISETP.GE.AND P2, PT, R14, UR7, PT ;  /* 0x000000070e007c0c */ /* 0x000fe4000bf46270 */
[----:B------:R-:W-:-:S02]  /*88c30*/  ISETP.GE.AND P1, PT, R13, UR5, PT ;  /* 0x000000050d007c0c */ /* 0x000fc4000bf26270 */
[----:B------:R-:W-:Y:S01]  /*88c40*/  ISETP.GE.AND P0, PT, R12, UR29, PT ;  /* 0x0000001d0c007c0c */ /* 0x000fe2000bf06270 */
[----:B------:R-:W3:Y:S01]  /*88c50*/  LDL.LU R37, [R1+0x844] ;  /* 0x0008440001257983 */ /* 0x000ee20000300800 */
[----:B------:R-:W-:Y:S01]  /*88c60*/  LOP3.LUT R61, R61, 0xffffdfff, RZ, 0xc0, !PT ;  /* 0xffffdfff3d3d7812 */ /* 0x000fe200078ec0ff */
[----:B------:R-:W-:Y:S01]  /*88c70*/  ULDC UR4, c[0x0][0x228] ;  /* 0x00008a0000047ab9 */ /* 0x000fe20000000800 */
[----:B------:R-:W-:Y:S01]  /*88c80*/  LOP3.LUT R60, R60, 0xdfffffff, RZ, 0xc0, !PT ;  /* 0xdfffffff3c3c7812 */ /* 0x000fe200078ec0ff */
[----:B------:R-:W4:Y:S01]  /*88c90*/  LDL.LU R44, [R1+0x840] ;  /* 0x00084000012c7983 */ /* 0x000f220000300800 */
[----:B------:R-:W-:Y:S01]  /*88ca0*/  ULDC UR5, c[0x0][0x228] ;  /* 0x00008a0000057ab9 */ /* 0x000fe20000000800 */
[----:B------:R-:W-:Y:S02]  /*88cb0*/  ULDC UR6, c[0x0][0x228] ;  /* 0x00008a0000067ab9 */ /* 0x000fe40000000800 */
        /* <DEDUP_REMOVED lines=8> */
[----:B------:R-:W-:Y:S04]  /*88d40*/  STL.64 [R1+0x2b10], R4 ;  /* 0x002b100401007387 */ /* 0x000fe80000100a00 */
[----:B------:R0:W-:Y:S04]  /*88d50*/  STL [R1+0x2ae8], R59 ;  /* 0x002ae83b01007387 */ /* 0x0001e80000100800 */
[----:B0-----:R-:W2:Y:S04]  /*88d60*/  LDL.LU R59, [R1+0xc0] ;  /* 0x0000c000013b7983 */ /* 0x001ea80000300800 */
[----:B------:R-:W-:Y:S04]  /*88d70*/  STL [R1+0x2ad8], R58 ;  /* 0x002ad83a01007387 */ /* 0x000fe80000100800 */
[----:B------:R-:W-:Y:S04]  /*88d80*/  STL [R1+0x2acc], R57 ;  /* 0x002acc3901007387 */ /* 0x000fe80000100800 */
[----:B------:R-:W-:Y:S04]  /*88d90*/  STL [R1+0x2ac8], R56 ;  /* 0x002ac83801007387 */ /* 0x000fe80000100800 */
[----:B------:R-:W-:Y:S04]  /*88da0*/  STL [R1+0x2aa8], R55 ;  /* 0x002aa83701007387 */ /* 0x000fe80000100800 */
[----:B------:R-:W-:Y:S04]  /*88db0*/  STL [R1+0x2aa4], R54 ;  /* 0x002aa43601007387 */ /* 0x000fe80000100800 */
[----:B------:R-:W-:Y:S04]  /*88dc0*/  STL [R1+0x2aa0], R51 ;  /* 0x002aa03301007387 */ /* 0x000fe80000100800 */
[----:B------:R0:W-:Y:S04]  /*88dd0*/  STL.64 [R1+0x2a70], R52 ;  /* 0x002a703401007387 */ /* 0x0001e80000100a00 */
[----:B0-----:R-:W4:Y:S04]  /*88de0*/  LDL R53, [R1+0xc4] ;  /* 0x0000c40001357983 */ /* 0x001f280000100800 */
[----:B------:R-:W3:Y:S01]  /*88df0*/  LDL.LU R52, [R1+0xb4] ;  /* 0x0000b40001347983 */ /* 0x000ee20000300800 */
[----:B--2---:R-:W-:-:S04]  /*88e00*/  LOP3.LUT R59, R59, 0xffff7fff, RZ, 0xc0, !PT ;  /* 0xffff7fff3b3b7812 */ /* 0x004fc800078ec0ff */
[----:B------:R-:W-:Y:S02]  /*88e10*/  @P6 LOP3.LUT R59, R59, 0x8000, RZ, 0xfc, !PT ;  /* 0x000080003b3b6812 */ /* 0x000fe400078efcff */
[----:B------:R-:W-:Y:S02]  /*88e20*/  LOP3.LUT P6, RZ, R0, 0x200000, RZ, 0xc0, !PT ;  /* 0x0020000000ff7812 */ /* 0x000fe400078cc0ff */
[----:B------:R-:W-:-:S04]  /*88e30*/  LOP3.LUT R59, R59, 0xffffbfff, RZ, 0xc0, !PT ;  /* 0xffffbfff3b3b7812 */ /* 0x000fc800078ec0ff */
[----:B------:R-:W-:-:S04]  /*88e40*/  @P5 LOP3.LUT R59, R59, 0x4000, RZ, 0xfc, !PT ;  /* 0x000040003b3b5812 */ /* 0x000fc800078efcff */
[----:B------:R-:W-:-:S03]  /*88e50*/  LOP3.LUT R59, R59, 0xffffdfff, RZ, 0xc0, !PT ;  /* 0xffffdfff3b3b7812 */ /* 0x000fc600078ec0ff */
[----:B------:R-:W-:Y:S02]  /*88e60*/  @P6 LOP3.LUT R61, R61, 0x2000, RZ, 0xfc, !PT ;  /* 0x000020003d3d6812 */ /* 0x000fe400078efcff */
[----:B------:R-:W-:Y:S02]  /*88e70*/  @P4 LOP3.LUT R59, R59, 0x2000, RZ, 0xfc, !PT ;  /* 0x000020003b3b4812 */ /* 0x000fe400078efcff */
[----:B------:R-:W-:Y:S02]  /*88e80*/  LOP3.LUT R61, R61, 0xffffbfff, RZ, 0xc0, !PT ;  /* 0xffffbfff3d3d7812 */ /* 0x000fe400078ec0ff */
[----:B------:R-:W-:-:S04]  /*88e90*/  LOP3.LUT R59, R59, 0xffffefff, RZ, 0xc0, !PT ;  /* 0xffffefff3b3b7812 */ /* 0x000fc800078ec0ff */
[----:B------:R-:W-:-:S04]  /*88ea0*/  @P3 LOP3.LUT R59, R59, 0x1000, RZ, 0xfc, !PT ;  /* 0x000010003b3b3812 */ /* 0x000fc800078efcff */
[----:B------:R-:W-:-:S04]  /*88eb0*/  LOP3.LUT R59, R59, 0xfffff7ff, RZ, 0xc0, !PT ;  /* 0xfffff7ff3b3b7812 */ /* 0x000fc800078ec0ff */
[----:B------:R-:W-:Y:S01]  /*88ec0*/  @P2 LOP3.LUT R59, R59, 0x800, RZ, 0xfc, !PT ;  /* 0x000008003b3b2812 */ /* 0x000fe200078efcff */
[----:B----4-:R-:W0:Y:S03]  /*88ed0*/  LDS.128 R12, [R53] ;  /* 0x00000000350c7984 */ /* 0x010e260000000c00 */
[----:B------:R-:W-:Y:S01]  /*88ee0*/  LOP3.LUT R59, R59, 0xfffffbff, RZ, 0xc0, !PT ;  /* 0xfffffbff3b3b7812 */ /* 0x000fe200078ec0ff */
[----:B------:R-:W-:-:S03]  /*88ef0*/  NOP ;  /* 0x0000000000007918 */ /* 0x000fc60000000000 */
[----:B------:R-:W-:Y:S01]  /*88f00*/  @P0 LOP3.LUT R59, R59, 0x400, RZ, 0xfc, !PT ;  /* 0x000004003b3b0812 */ /* 0x000fe200078efcff */
[----:B------:R1:W-:Y:S01]  /*88f10*/  STSM.16.M88.4 [R53], R8 ;  /* 0x0000000835007844 */ /* 0x0003e20000000200 */
[----:B------:R-:W-:Y:S02]  /*88f20*/  NOP ;  /* 0x0000000000007918 */ /* 0x000fe40000000000 */
[----:B------:R-:W-:Y:S01]  /*88f30*/  LOP3.LUT R59, R59, 0xfffffdff, RZ, 0xc0, !PT ;  /* 0xfffffdff3b3b7812 */ /* 0x000fe200078ec0ff */
[----:B------:R-:W2:Y:S01]  /*88f40*/  LDS.128 R4, [R53] ;  /* 0x0000000035047984 */ /* 0x000ea20000000c00 */
[C---:B---3--:R-:W-:Y:S02]  /*88f50*/  LOP3.LUT P6, RZ, R52.reuse, 0x8, RZ, 0xc0, !PT ;  /* 0x0000000834ff7812 */ /* 0x048fe400078cc0ff */
[----:B------:R-:W-:Y:S02]  /*88f60*/  @P1 LOP3.LUT R59, R59, 0x200, RZ, 0xfc, !PT ;  /* 0x000002003b3b1812 */ /* 0x000fe400078efcff */
[----:B------:R-:W-:-:S02]  /*88f70*/  LOP3.LUT P1, RZ, R52, 0x10, RZ, 0xc0, !PT ;  /* 0x0000001034ff7812 */ /* 0x000fc4000782c0ff */
[----:B------:R-:W-:Y:S02]  /*88f80*/  LOP3.LUT P0, RZ, R52, 0x20, RZ, 0xc0, !PT ;  /* 0x0000002034ff7812 */ /* 0x000fe4000780c0ff */
[----:B-1----:R-:W-:Y:S02]  /*88f90*/  LOP3.LUT R9, R44, 0xffff, RZ, 0xc0, !PT ;  /* 0x0000ffff2c097812 */ /* 0x002fe400078ec0ff */
[----:B------:R-:W-:Y:S02]  /*88fa0*/  LOP3.LUT R10, R45, 0xffff, RZ, 0xc0, !PT ;  /* 0x0000ffff2d0a7812 */ /* 0x000fe400078ec0ff */
[C---:B------:R-:W-:Y:S02]  /*88fb0*/  LOP3.LUT P2, RZ, R52.reuse, 0x40, RZ, 0xc0, !PT ;  /* 0x0000004034ff7812 */ /* 0x040fe4000784c0ff */
[C---:B------:R-:W-:Y:S02]  /*88fc0*/  LOP3.LUT P3, RZ, R52.reuse, 0x80, RZ, 0xc0, !PT ;  /* 0x0000008034ff7812 */ /* 0x040fe4000786c0ff */
[----:B------:R-:W-:-:S02]  /*88fd0*/  LOP3.LUT P4, RZ, R52, 0x100, RZ, 0xc0, !PT ;  /* 0x0000010034ff7812 */ /* 0x000fc4000788c0ff */
[----:B------:R-:W-:Y:S01]  /*88fe0*/  LOP3.LUT P5, RZ, R52, 0x200, RZ, 0xc0, !PT ;  /* 0x0000020034ff7812 */ /* 0x000fe200078ac0ff */
[----:B0-----:R0:W-:Y:S01]  /*88ff0*/  STL.64 [R1+0x70], R12 ;  /* 0x0000700c01007387 */ /* 0x0011e20000100a00 */
[----:B------:R-:W-:Y:S01]  /*89000*/  IMAD.MOV.U32 R58, RZ, RZ, R15 ;  /* 0x000000ffff3a7224 */ /* 0x000fe200078e000f */
[----:B------:R-:W-:Y:S02]  /*89010*/  LOP3.LUT R8, R37, 0xffff, RZ, 0xc0, !PT ;  /* 0x0000ffff25087812 */ /* 0x000fe400078ec0ff */
[----:B------:R1:W-:Y:S01]  /*89020*/  STL [R1+0x78], R14 ;  /* 0x0000780e01007387 */ /* 0x0003e20000100800 */
[----:B------:R-:W-:Y:S02]  /*89030*/  LOP3.LUT R11, R38, 0xffff, RZ, 0xc0, !PT ;  /* 0x0000ffff260b7812 */ /* 0x000fe400078ec0ff */
[----:B------:R-:W-:Y:S01]  /*89040*/  @P6 LOP3.LUT R61, R61, 0x4000, RZ, 0xfc, !PT ;  /* 0x000040003d3d6812 */ /* 0x000fe200078efcff */
[----:B------:R-:W3:Y:S01]  /*89050*/  LDL.LU R33, [R1+0x634] ;  /* 0x0006340001217983 */ /* 0x000ee20000300800 */
[----:B0-----:R-:W-:-:S03]  /*89060*/  PRMT R13, R46, 0x4210, R9 ;  /* 0x000042102e0d7816 */ /* 0x001fc60000000009 */
[----:B------:R-:W4:Y:S01]  /*89070*/  LDL.LU R42, [R1+0x63c] ;  /* 0x00063c00012a7983 */ /* 0x000f220000300800 */
[----:B-1----:R-:W-:Y:S02]  /*89080*/  PRMT R14, R47, 0x4210, R10 ;  /* 0x000042102f0e7816 */ /* 0x002fe4000000000a */
[--C-:B------:R-:W-:Y:S01]  /*89090*/  PRMT R12, R39, 0x4210, R8.reuse ;  /* 0x00004210270c7816 */ /* 0x100fe20000000008 */
[----:B------:R-:W4:Y:S01]  /*890a0*/  LDL.LU R43, [R1+0x630] ;  /* 0x00063000012b7983 */ /* 0x000f220000300800 */
[----:B------:R-:W-:Y:S01]  /*890b0*/  PRMT R15, R40, 0x4210, R11 ;  /* 0x00004210280f7816 */ /* 0x000fe2000000000b */
[----:B------:R-:W-:Y:S02]  /*890c0*/  NOP ;  /* 0x0000000000007918 */ /* 0x000fe40000000000 */
[----:B------:R-:W-:Y:S01]  /*890d0*/  STL [R1+0xc0], R59 ;  /* 0x0000c03b01007387 */ /* 0x000fe20000100800 */
[----:B------:R-:W-:Y:S02]  /*890e0*/  LOP3.LUT P6, RZ, R52, 0x4, RZ, 0xc0, !PT ;  /* 0x0000000434ff7812 */ /* 0x000fe400078cc0ff */
[----:B------:R-:W-:Y:S01]  /*890f0*/  LOP3.LUT R61, R61, 0xffff7fff, RZ, 0xc0, !PT ;  /* 0xffff7fff3d3d7812 */ /* 0x000fe200078ec0ff */
[----:B------:R2:W-:Y:S04]  /*89100*/  STL [R1+0x2adc], R58 ;  /* 0x002adc3a01007387 */ /* 0x0005e80000100800 */
[----:B------:R-:W4:Y:S04]  /*89110*/  LDL.LU R44, [R1+0x854] ;  /* 0x00085400012c7983 */ /* 0x000f280000300800 */
[----:B------:R-:W4:Y:S01]  /*89120*/  LDL.LU R45, [R1+0x850] ;  /* 0x00085000012d7983 */ /* 0x000f220000300800 */
[----:B------:R-:W-:-:S02]  /*89130*/  PRMT R8, R41, 0x5210, R8 ;  /* 0x0000521029087816 */ /* 0x000fc40000000008 */
[----:B------:R-:W-:Y:S01]  /*89140*/  @P6 LOP3.LUT R61, R61, 0x8000, RZ, 0xfc, !PT ;  /* 0x000080003d3d6812 */ /* 0x000fe200078efcff */
[----:B------:R-:W4:Y:S01]  /*89150*/  LDL.LU R34, [R1+0x82c] ;  /* 0x00082c0001227983 */ /* 0x000f220000300800 */
[----:B--2---:R-:W-:Y:S01]  /*89160*/  IMAD.MOV.U32 R58, RZ, RZ, R5 ;  /* 0x000000ffff3a7224 */ /* 0x004fe200078e0005 */
[----:B------:R-:W-:Y:S02]  /*89170*/  LOP3.LUT P6, RZ, R0, 0x1000000, RZ, 0xc0, !PT ;  /* 0x0100000000ff7812 */ /* 0x000fe400078cc0ff */
[----:B------:R-:W2:Y:S01]  /*89180*/  LDL.LU R35, [R1+0x828] ;  /* 0x0008280001237983 */ /* 0x000ea20000300800 */
[----:B------:R-:W-:-:S03]  /*89190*/  LOP3.LUT R61, R61, 0xfffeffff, RZ, 0xc0, !PT ;  /* 0xfffeffff3d3d7812 */ /* 0x000fc600078ec0ff */
[----:B------:R-:W2:Y:S04]  /*891a0*/  LDL.LU R36, [R1+0x87c] ;  /* 0x00087c0001247983 */ /* 0x000ea80000300800 */
[----:B------:R-:W2:Y:S03]  /*891b0*/  LDL.LU R37, [R1+0x878] ;  /* 0x0008780001257983 */ /* 0x000ea60000300800 */
[----:B------:R-:W-:Y:S01]  /*891c0*/  @P6 LOP3.LUT R61, R61, 0x10000, RZ, 0xfc, !PT ;  /* 0x000100003d3d6812 */ /* 0x000fe200078efcff */
[----:B------:R-:W2:Y:S01]  /*891d0*/  LDL.LU R46, [R1+0x874] ;  /* 0x00087400012e7983 */ /* 0x000ea20000300800 */
[----:B------:R-:W-:Y:S02]  /*891e0*/  LOP3.LUT P6, RZ, R0, 0x100000, RZ, 0xc0, !PT ;  /* 0x0010000000ff7812 */ /* 0x000fe400078cc0ff */
[----:B------:R-:W-:Y:S01]  /*891f0*/  LOP3.LUT R61, R61, 0xfffdffff, RZ, 0xc0, !PT ;  /* 0xfffdffff3d3d7812 */ /* 0x000fe200078ec0ff */
[----:B------:R-:W2:Y:S04]  /*89200*/  LDL.LU R47, [R1+0x870] ;  /* 0x00087000012f7983 */ /* 0x000ea80000300800 */
[----:B------:R-:W-:Y:S04]  /*89210*/  STL [R1+0x60], R4 ;  /* 0x0000600401007387 */ /* 0x000fe80000100800 */
[----:B------:R-:W-:Y:S02]  /*89220*/  STSM.16.M88.4 [R53], R12 ;  /* 0x0000000c35007844 */ /* 0x000fe40000000200 */
[----:B------:R-:W-:-:S02]  /*89230*/  @P6 LOP3.LUT R61, R61, 0x20000, RZ, 0xfc, !PT ;  /* 0x000200003d3d6812 */ /* 0x000fc400078efcff */
[----:B------:R-:W-:Y:S01]  /*89240*/  STL.64 [R1+0x68], R6 ;  /* 0x0000680601007387 */ /* 0x000fe20000100a00 */
[----:B------:R-:W-:-:S03]  /*89250*/  NOP ;  /* 0x0000000000007918 */ /* 0x000fc60000000000 */
[----:B------:R-:W-:Y:S01]  /*89260*/  STL.64 [R1+0x2af0], R58 ;  /* 0x002af03a01007387 */ /* 0x000fe20000100a00 */
[----:B------:R-:W-:Y:S02]  /*89270*/  LOP3.LUT P6, RZ, R0, 0x40000, RZ, 0xc0, !PT ;  /* 0x0004000000ff7812 */ /* 0x000fe400078cc0ff */
[----:B------:R-:W-:Y:S01]  /*89280*/  LOP3.LUT R61, R61, 0xfffbffff, RZ, 0xc0, !PT ;  /* 0xfffbffff3d3d7812 */ /* 0x000fe200078ec0ff */
[----:B------:R-:W0:Y:S04]  /*89290*/  LDS.128 R4, [R53] ;  /* 0x0000000035047984 */ /* 0x000e280000000c00 */
[----:B------:R-:W2:Y:S04]  /*892a0*/  LDL.LU R38, [R1+0x644] ;  /* 0x0006440001267983 */ /* 0x000ea80000300800 */
[----:B------:R-:W2:Y:S02]  /*892b0*/  LDL.LU R39, [R1+0x64c] ;  /* 0x00064c0001277983 */ /* 0x000ea40000300800 */
[----:B------:R-:W-:-:S02]  /*892c0*/  @P6 LOP3.LUT R61, R61, 0x40000, RZ, 0xfc, !PT ;  /* 0x000400003d3d6812 */ /* 0x000fc400078efcff */
[----:B------:R-:W2:Y:S01]  /*892d0*/  LDL.LU R40, [R1+0x640] ;  /* 0x0006400001287983 */ /* 0x000ea20000300800 */
[----:B------:R-:W-:-:S03]  /*892e0*/  LOP3.LUT P6, RZ, R2, 0x10000000, RZ, 0xc0, !PT ;  /* 0x1000000002ff7812 */ /* 0x000fc600078cc0ff */
[----:B------:R-:W2:Y:S04]  /*892f0*/  LDL.LU R41, [R1+0x648] ;  /* 0x0006480001297983 */ /* 0x000ea80000300800 */
[----:B0-----:R-:W-:Y:S04]  /*89300*/  STL.64 [R1+0x50], R4 ;  /* 0x0000500401007387 */ /* 0x001fe80000100a00 */
[----:B------:R-:W-:Y:S01]  /*89310*/  STL.64 [R1+0x58], R6 ;  /* 0x0000580601007387 */ /* 0x000fe20000100a00 */
[----:B------:R-:W-:Y:S01]  /*89320*/  NOP ;  /* 0x0000000000007918 */ /* 0x000fe20000000000 */
[----:B---3--:R-:W-:-:S02]  /*89330*/  PRMT R9, R33, 0x5210, R9 ;  /* 0x0000521021097816 */ /* 0x008fc40000000009 */
[----:B----4-:R-:W-:Y:S02]  /*89340*/  PRMT R10, R42, 0x5210, R10 ;  /* 0x000052102a0a7816 */ /* 0x010fe4000000000a */
[----:B------:R-:W3:Y:S01]  /*89350*/  LDL.LU R42, [R1+0x9c4] ;  /* 0x0009c400012a7983 */ /* 0x000ee20000300800 */
[----:B------:R-:W-:-:S03]  /*89360*/  PRMT R11, R43, 0x5210, R11 ;  /* 0x000052102b0b7816 */ /* 0x000fc6000000000b */
[----:B------:R-:W4:Y:S04]  /*89370*/  LDL.LU R43, [R1+0x9c0] ;  /* 0x0009c000012b7983 */ /* 0x000f280000300800 */
[----:B------:R0:W-:Y:S01]  /*89380*/  STSM.16.M88.4 [R53], R8 ;  /* 0x0000000835007844 */ /* 0x0001e20000000200 */
[----:B------:R-:W-:-:S03]  /*89390*/  NOP ;  /* 0x0000000000007918 */ /* 0x000fc60000000000 */
[----:B------:R-:W1:Y:S01]  /*893a0*/  LDS.128 R4, [R53] ;  /* 0x0000000035047984 */ /* 0x000e620000000c00 */
[----:B0-----:R-:W-:Y:S02]  /*893b0*/  LOP3.LUT R8, R44, 0xffff, RZ, 0xc0, !PT ;  /* 0x0000ffff2c087812 */ /* 0x001fe400078ec0ff */
[----:B------:R-:W-:Y:S01]  /*893c0*/  LOP3.LUT R10, R34, 0xffff, RZ, 0xc0, !PT ;  /* 0x0000ffff220a7812 */ /* 0x000fe200078ec0ff */
[----:B------:R-:W4:Y:S01]  /*893d0*/  LDL.LU R44, [R1+0x834] ;  /* 0x00083400012c7983 */ /* 0x000f220000300800 */
[----:B------:R-:W-:Y:S02]  /*893e0*/  LOP3.LUT R9, R45, 0xffff, RZ, 0xc0, !PT ;  /* 0x0000ffff2d097812 */ /* 0x000fe400078ec0ff */
[----:B--2---:R-:W-:Y:S01]  /*893f0*/  LOP3.LUT R11, R35, 0xffff, RZ, 0xc0, !PT ;  /* 0x0000ffff230b7812 */ /* 0x004fe200078ec0ff */
[----:B------:R-:W2:Y:S04]  /*89400*/  LDL.LU R45, [R1+0x830] ;  /* 0x00083000012d7983 */ /* 0x000ea80000300800 */
[----:B------:R-:W2:Y:S04]  /*89410*/  LDL.LU R34, [R1+0xa1c] ;  /* 0x000a1c0001227983 */ /* 0x000ea80000300800 */
[----:B------:R-:W2:Y:S01]  /*89420*/  LDL.LU R35, [R1+0xa18] ;  /* 0x000a180001237983 */ /* 0x000ea20000300800 */
[----:B------:R-:W-:-:S03]  /*89430*/  PRMT R14, R46, 0x4210, R10 ;  /* 0x000042102e0e7816 */ /* 0x000fc6000000000a */
[----:B------:R-:W2:Y:S01]  /*89440*/  LDL.LU R46, [R1+0xa14] ;  /* 0x000a1400012e7983 */ /* 0x000ea20000300800 */
[----:B------:R-:W-:-:S03]  /*89450*/  PRMT R15, R47, 0x4210, R11 ;  /* 0x000042102f0f7816 */ /* 0x000fc6000000000b */
[----:B------:R-:W2:Y:S01]  /*89460*/  LDL.LU R47, [R1+0xa10] ;  /* 0x000a1000012f7983 */ /* 0x000ea20000300800 */
[----:B------:R-:W-:Y:S02]  /*89470*/  PRMT R12, R36, 0x4210, R8 ;  /* 0x00004210240c7816 */ /* 0x000fe40000000008 */
[----:B------:R-:W-:Y:S01]  /*89480*/  PRMT R13, R37, 0x4210, R9 ;  /* 0x00004210250d7816 */ /* 0x000fe20000000009 */
[----:B------:R-:W-:-:S04]  /*89490*/  NOP ;  /* 0x0000000000007918 */ /* 0x000fc80000000000 */
[----:B------:R-:W-:Y:S04]  /*894a0*/  STSM.16.M88.4 [R53], R12 ;  /* 0x0000000c35007844 */ /* 0x000fe80000000200 */
[----:B-1----:R-:W-:Y:S04]  /*894b0*/  STL.64 [R1+0x40], R4 ;  /* 0x0000400401007387 */ /* 0x002fe80000100a00 */
[----:B------:R-:W-:Y:S01]  /*894c0*/  STL.64 [R1+0x48], R6 ;  /* 0x0000480601007387 */ /* 0x000fe20000100a00 */
[----:B------:R-:W-:-:S03]  /*894d0*/  NOP ;  /* 0x0000000000007918 */ /* 0x000fc60000000000 */
[----:B------:R-:W0:Y:S01]  /*894e0*/  LDS.128 R4, [R53] ;  /* 0x0000000035047984 */ /* 0x000e220000000c00 */
[----:B------:R-:W-:-:S03]  /*894f0*/  PRMT R8, R38, 0x5210, R8 ;  /* 0x0000521026087816 */ /* 0x000fc60000000008 */
[----:B------:R-:W2:Y:S01]  /*89500*/  LDL.LU R37, [R1+0x658] ;  /* 0x0006580001257983 */ /* 0x000ea20000300800 */
[----:B------:R-:W-:-:S03]  /*89510*/  PRMT R9, R39, 0x5210, R9 ;  /* 0x0000521027097816 */ /* 0x000fc60000000009 */
[----:B------:R-:W2:Y:S01]  /*89520*/  LDL.LU R38, [R1+0x654] ;  /* 0x0006540001267983 */ /* 0x000ea20000300800 */
[----:B------:R-:W-:-:S03]  /*89530*/  PRMT R10, R40, 0x5210, R10 ;  /* 0x00005210280a7816 */ /* 0x000fc6000000000a */
[----:B------:R-:W2:Y:S04]  /*89540*/  LDL.LU R39, [R1+0x65c] ;  /* 0x00065c0001277983 */ /* 0x000ea80000300800 */
[----:B------:R-:W2:Y:S01]  /*89550*/  LDL.LU R40, [R1+0x650] ;  /* 0x0006500001287983 */ /* 0x000ea20000300800 */
[----:B------:R-:W-:Y:S01]  /*89560*/  PRMT R11, R41, 0x5210, R11 ;  /* 0x00005210290b7816 */ /* 0x000fe2000000000b */
[----:B------:R-:W-:-:S04]  /*89570*/  NOP ;  /* 0x0000000000007918 */ /* 0x000fc80000000000 */
[----:B------:R3:W-:Y:S04]  /*89580*/  STSM.16.M88.4 [R53], R8 ;  /* 0x0000000835007844 */ /* 0x0007e80000000200 */
[----:B0-----:R-:W-:Y:S04]  /*89590*/  STL [R1+0x34], R5 ;  /* 0x0000340501007387 */ /* 0x001fe80000100800 */
[----:B------:R-:W-:Y:S04]  /*895a0*/  STL.64 [R1+0x38], R6 ;  /* 0x0000380601007387 */ /* 0x000fe80000100a00 */
[----:B------:R-:W2:Y:S04]  /*895b0*/  LDL.LU R36, [R1+0x9d4] ;  /* 0x0009d40001247983 */ /* 0x000ea80000300800 */
[----:B------:R-:W2:Y:S01]  /*895c0*/  LDL.LU R41, [R1+0x9d0] ;  /* 0x0009d00001297983 */ /* 0x000ea20000300800 */
[----:B---3--:R-:W-:-:S03]  /*895d0*/  LOP3.LUT R8, R42, 0xffff, RZ, 0xc0, !PT ;  /* 0x0000ffff2a087812 */ /* 0x008fc600078ec0ff */
[----:B------:R-:W3:Y:S01]  /*895e0*/  LDL.LU R42, [R1+0x83c] ;  /* 0x00083c00012a7983 */ /* 0x000ee20000300800 */
[----:B----4-:R-:W-:-:S03]  /*895f0*/  LOP3.LUT R9, R43, 0xffff, RZ, 0xc0, !PT ;  /* 0x0000ffff2b097812 */ /* 0x010fc600078ec0ff */
[----:B------:R-:W4:Y:S01]  /*89600*/  LDL.LU R43, [R1+0x838] ;  /* 0x00083800012b7983 */ /* 0x000f220000300800 */
[----:B------:R-:W-:-:S03]  /*89610*/  LOP3.LUT R10, R44, 0xffff, RZ, 0xc0, !PT ;  /* 0x0000ffff2c0a7812 */ /* 0x000fc600078ec0ff */
[----:B------:R-:W4:Y:S01]  /*89620*/  LDL.LU R44, [R1+0xa2c] ;  /* 0x000a2c00012c7983 */ /* 0x000f220000300800 */
[----:B--2---:R-:W-:-:S03]  /*89630*/  LOP3.LUT R11, R45, 0xffff, RZ, 0xc0, !PT ;  /* 0x0000ffff2d0b7812 */ /* 0x004fc600078ec0ff */
[----:B------:R-:W2:Y:S01]  /*89640*/  LDL.LU R45, [R1+0xa28] ;  /* 0x000a2800012d7983 */ /* 0x000ea20000300800 */
[----:B------:R-:W-:-:S03]  /*89650*/  PRMT R14, R46, 0x4210, R10 ;  /* 0x000042102e0e7816 */ /* 0x000fc6000000000a */
[----:B------:R-:W2:Y:S01]  /*89660*/  LDL.LU R46, [R1+0xa24] ;  /* 0x000a2400012e7983 */ /* 0x000ea20000300800 */
[----:B------:R-:W-:-:S03]  /*89670*/  PRMT R15, R47, 0x4210, R11 ;  /* 0x000042102f0f7816 */ /* 0x000fc6000000000b */
[----:B------:R-:W2:Y:S01]  /*89680*/  LDL.LU R47, [R1+0xa20] ;  /* 0x000a2000012f7983 */ /* 0x000ea20000300800 */
[----:B------:R-:W-:Y:S01]  /*89690*/  IMAD.MOV.U32 R57, RZ, RZ, R4 ;  /* 0x000000ffff397224 */ /* 0x000fe200078e0004 */
[----:B------:R-:W-:Y:S02]  /*896a0*/  NOP ;  /* 0x0000000000007918 */ /* 0x000fe40000000000 */
[----:B------:R-:W0:Y:S01]  /*896b0*/  LDS.128 R4, [R53] ;  /* 0x0000000035047984 */ /* 0x000e220000000c00 */
[----:B------:R-:W-:Y:S02]  /*896c0*/  PRMT R12, R34, 0x4210, R8 ;  /* 0x00004210220c7816 */ /* 0x000fe40000000008 */
[----:B------:R-:W-:Y:S01]  /*896d0*/  PRMT R13, R35, 0x4210, R9 ;  /* 0x00004210230d7816 */ /* 0x000fe20000000009 */
[----:B------:R-:W-:-:S04]  /*896e0*/  NOP ;  /* 0x0000000000007918 */ /* 0x000fc80000000000 */
[----:B------:R-:W-:Y:S04]  /*896f0*/  STSM.16.M88.4 [R53], R12 ;  /* 0x0000000c35007844 */ /* 0x000fe80000000200 */
[----:B0-----:R-:W-:Y:S01]  /*89700*/  STL.64 [R1+0x20], R4 ;  /* 0x0000200401007387 */ /* 0x001fe20000100a00 */
[----:B------:R-:W-:-:S03]  /*89710*/  IMAD.MOV.U32 R56, RZ, RZ, R6 ;  /* 0x000000ffff387224 */ /* 0x000fc600078e0006 */
[----:B------:R-:W-:Y:S01]  /*89720*/  STL [R1+0x2c], R7 ;  /* 0x00002c0701007387 */ /* 0x000fe20000100800 */
[----:B------:R-:W-:-:S03]  /*89730*/  NOP ;  /* 0x0000000000007918 */ /* 0x000fc60000000000 */
[----:B------:R-:W0:Y:S01]  /*89740*/  LDS.128 R4, [R53] ;  /* 0x0000000035047984 */ /* 0x000e220000000c00 */
[----:B------:R-:W-:Y:S02]  /*89750*/  PRMT R8, R37, 0x5210, R8 ;  /* 0x0000521025087816 */ /* 0x000fe40000000008 */
[----:B------:R-:W-:Y:S01]  /*89760*/  PRMT R9, R38, 0x5210, R9 ;  /* 0x0000521026097816 */ /* 0x000fe20000000009 */
[----:B------:R-:W-:Y:S01]  /*89770*/  STL.64 [R1+0x2ad0], R56 ;  /* 0x002ad03801007387 */ /* 0x000fe20000100a00 */
[----:B------:R-:W-:Y:S02]  /*89780*/  PRMT R10, R39, 0x5210, R10 ;  /* 0x00005210270a7816 */ /* 0x000fe4000000000a */
[----:B------:R-:W-:Y:S01]  /*89790*/  PRMT R11, R40, 0x5210, R11 ;  /* 0x00005210280b7816 */ /* 0x000fe2000000000b */
[----:B------:R-:W2:Y:S01]  /*897a0*/  LDL.LU R37, [R1+0x66c] ;  /* 0x00066c0001257983 */ /* 0x000ea20000300800 */
[----:B------:R-:W-:-:S03]  /*897b0*/  NOP ;  /* 0x0000000000007918 */ /* 0x000fc60000000000 */
[----:B------:R-:W2:Y:S04]  /*897c0*/  LDL.LU R38, [R1+0x664] ;  /* 0x0006640001267983 */ /* 0x000ea80000300800 */
[----:B------:R-:W2:Y:S04]  /*897d0*/  LDL.LU R39, [R1+0x670] ;  /* 0x0006700001277983 */ /* 0x000ea80000300800 */
[----:B------:R-:W2:Y:S04]  /*897e0*/  LDL.LU R40, [R1+0x660] ;  /* 0x0006600001287983 */ /* 0x000ea80000300800 */
[----:B------:R-:W-:Y:S01]  /*897f0*/  STSM.16.M88.4 [R53], R8 ;  /* 0x0000000835007844 */ /* 0x000fe20000000200 */
[----:B------:R-:W-:-:S03]  /*89800*/  NOP ;  /* 0x0000000000007918 */ /* 0x000fc60000000000 */
[----:B0-----:R-:W-:Y:S01]  /*89810*/  STL.64 [R1+0x10], R4 ;  /* 0x0000100401007387 */ /* 0x001fe20000100a00 */
[----:B------:R-:W-:-:S03]  /*89820*/  IMAD.MOV.U32 R54, RZ, RZ, R7 ;  /* 0x000000ffff367224 */ /* 0x000fc600078e0007 */
[----:B------:R-:W-:Y:S04]  /*89830*/  STL [R1+0x18], R6 ;  /* 0x0000180601007387 */ /* 0x000fe80000100800 */
[----:B------:R-:W0:Y:S01]  /*89840*/  LDS.128 R4, [R53] ;  /* 0x0000000035047984 */ /* 0x000e220000000c00 */
[----:B------:R-:W-:Y:S02]  /*89850*/  LOP3.LUT R12, R36, 0xffff, RZ, 0xc0, !PT ;  /* 0x0000ffff240c7812 */ /* 0x000fe400078ec0ff */
[----:B------:R-:W-:Y:S02]  /*89860*/  LOP3.LUT R13, R41, 0xffff, RZ, 0xc0, !PT ;  /* 0x0000ffff290d7812 */ /* 0x000fe400078ec0ff */
[----:B------:R-:W2:Y:S01]  /*89870*/  LDL.LU R41, [R1+0x9e4] ;  /* 0x0009e40001297983 */ /* 0x000ea20000300800 */
[----:B---3--:R-:W-:-:S03]  /*89880*/  LOP3.LUT R14, R42, 0xffff, RZ, 0xc0, !PT ;  /* 0x0000ffff2a0e7812 */ /* 0x008fc600078ec0ff */
[----:B------:R-:W3:Y:S01]  /*89890*/  LDL.LU R42, [R1+0x9e0] ;  /* 0x0009e000012a7983 */ /* 0x000ee20000300800 */
[----:B----4-:R-:W-:-:S03]  /*898a0*/  LOP3.LUT R15, R43, 0xffff, RZ, 0xc0, !PT ;  /* 0x0000ffff2b0f7812 */ /* 0x010fc600078ec0ff */
[----:B------:R-:W4:Y:S01]  /*898b0*/  LDL.LU R43, [R1+0x84c] ;  /* 0x00084c00012b7983 */ /* 0x000f220000300800 */
[----:B------:R-:W-:-:S03]  /*898c0*/  PRMT R16, R44, 0x4210, R12 ;  /* 0x000042102c107816 */ /* 0x000fc6000000000c */
[----:B------:R-:W4:Y:S01]  /*898d0*/  LDL.LU R44, [R1+0x848] ;  /* 0x00084800012c7983 */ /* 0x000f220000300800 */
[----:B--2---:R-:W-:-:S03]  /*898e0*/  PRMT R17, R45, 0x4210, R13 ;  /* 0x000042102d117816 */ /* 0x004fc6000000000d */
[----:B------:R-:W2:Y:S04]  /*898f0*/  LDL.LU R45, [R1+0xa40] ;  /* 0x000a4000012d7983 */ /* 0x000ea80000300800 */
[----:B------:R-:W2:Y:S01]  /*89900*/  LDL.LU R36, [R1+0xa3c] ;  /* 0x000a3c0001247983 */ /* 0x000ea20000300800 */
[----:B------:R-:W-:-:S03]  /*89910*/  PRMT R18, R46, 0x4210, R14 ;  /* 0x000042102e127816 */ /* 0x000fc6000000000e */
[----:B------:R-:W2:Y:S01]  /*89920*/  LDL.LU R46, [R1+0xa38] ;  /* 0x000a3800012e7983 */ /* 0x000ea20000300800 */
[----:B------:R-:W-:Y:S01]  /*89930*/  PRMT R19, R47, 0x4210, R15 ;  /* 0x000042102f137816 */ /* 0x000fe2000000000f */
[----:B------:R-:W-:Y:S02]  /*89940*/  NOP ;  /* 0x0000000000007918 */ /* 0x000fe40000000000 */
[----:B0-----:R-:W-:Y:S04]  /*89950*/  STL.64 [R1], R4 ;  /* 0x0000000401007387 */ /* 0x001fe80000100a00 */
[----:B------:R-:W2:Y:S04]  /*89960*/  LDL.LU R47, [R1+0xa34] ;  /* 0x000a3400012f7983 */ /* 0x000ea80000300800 */
[----:B------:R-:W-:Y:S01]  /*89970*/  STSM.16.M88.4 [R53], R16 ;  /* 0x0000001035007844 */ /* 0x000fe20000000200 */
[----:B------:R-:W-:-:S03]  /*89980*/  NOP ;  /* 0x0000000000007918 */ /* 0x000fc60000000000 */
[----:B------:R-:W0:Y:S01]  /*89990*/  LDS.128 R8, [R53] ;  /* 0x0000000035087984 */ /* 0x000e220000000c00 */
[----:B------:R-:W-:-:S05]  /*899a0*/  IMAD.MOV.U32 R55, RZ, RZ, R6 ;  /* 0x000000ffff377224 */ /* 0x000fca00078e0006 */
[----:B------:R-:W-:Y:S01]  /*899b0*/  STL.64 [R1+0x2ab0], R54 ;  /* 0x002ab03601007387 */ /* 0x000fe20000100a00 */
[----:B------:R-:W-:-:S03]  /*899c0*/  PRMT R12, R37, 0x5210, R12 ;  /* 0x00005210250c7816 */ /* 0x000fc6000000000c */
[----:B------:R-:W2:Y:S01]  /*899d0*/  LDL.LU R37, [R1+0x67c] ;  /* 0x00067c0001257983 */ /* 0x000ea20000300800 */
[----:B------:R-:W-:-:S03]  /*899e0*/  PRMT R13, R38, 0x5210, R13 ;  /* 0x00005210260d7816 */ /* 0x000fc6000000000d */
[----:B------:R-:W2:Y:S01]  /*899f0*/  LDL.LU R38, [R1+0x678] ;  /* 0x0006780001267983 */ /* 0x000ea20000300800 */
[----:B------:R-:W-:-:S03]  /*89a00*/  PRMT R14, R39, 0x5210, R14 ;  /* 0x00005210270e7816 */ /* 0x000fc6000000000e */
[----:B------:R-:W2:Y:S01]  /*89a10*/  LDL.LU R39, [R1+0x674] ;  /* 0x0006740001277983 */ /* 0x000ea20000300800 */
[----:B------:R-:W-:Y:S01]  /*89a20*/  PRMT R15, R40, 0x5210, R15 ;  /* 0x00005210280f7816 */ /* 0x000fe2000000000f */
[----:B------:R-:W-:Y:S02]  /*89a30*/  NOP ;  /* 0x0000000000007918 */ /* 0x000fe40000000000 */
[----:B------:R-:W2:Y:S04]  /*89a40*/  LDL.LU R40, [R1+0x668] ;  /* 0x0006680001287983 */ /* 0x000ea80000300800 */
[----:B0-----:R-:W-:Y:S04]  /*89a50*/  STL.64 [R1+0x2ab8], R8 ;  /* 0x002ab80801007387 */ /* 0x001fe80000100a00 */
[----:B------:R-:W-:Y:S01]  /*89a60*/  STL.64 [R1+0x2a90], R10 ;  /* 0x002a900a01007387 */ /* 0x000fe20000100a00 */
[----:B------:R-:W-:-:S03]  /*89a70*/  LOP3.LUT R20, R41, 0xffff, RZ, 0xc0, !PT ;  /* 0x0000ffff29147812 */ /* 0x000fc600078ec0ff */
[----:B------:R-:W2:Y:S01]  /*89a80*/  LDL.LU R41, [R1+0x9f4] ;  /* 0x0009f40001297983 */ /* 0x000ea20000300800 */
[----:B---3--:R-:W-:-:S03]  /*89a90*/  LOP3.LUT R21, R42, 0xffff, RZ, 0xc0, !PT ;  /* 0x0000ffff2a157812 */ /* 0x008fc600078ec0ff */
[----:B------:R-:W3:Y:S01]  /*89aa0*/  LDL.LU R42, [R1+0x9f0] ;  /* 0x0009f000012a7983 */ /* 0x000ee20000300800 */
[----:B----4-:R-:W-:-:S03]  /*89ab0*/  LOP3.LUT R22, R43, 0xffff, RZ, 0xc0, !PT ;  /* 0x0000ffff2b167812 */ /* 0x010fc600078ec0ff */
[----:B------:R-:W4:Y:S01]  /*89ac0*/  LDL.LU R43, [R1+0x85c] ;  /* 0x00085c00012b7983 */ /* 0x000f220000300800 */
[----:B------:R-:W-:-:S03]  /*89ad0*/  LOP3.LUT R23, R44, 0xffff, RZ, 0xc0, !PT ;  /* 0x0000ffff2c177812 */ /* 0x000fc600078ec0ff */
[----:B------:R-:W4:Y:S01]  /*89ae0*/  LDL.LU R44, [R1+0x858] ;  /* 0x00085800012c7983 */ /* 0x000f220000300800 */
[----:B--2---:R-:W-:-:S03]  /*89af0*/  PRMT R16, R45, 0x4210, R20 ;  /* 0x000042102d107816 */ /* 0x004fc60000000014 */
[----:B------:R-:W2:Y:S01]  /*89b00*/  LDL.LU R45, [R1+0xb9c] ;  /* 0x000b9c00012d7983 */ /* 0x000ea20000300800 */
[----:B------:R-:W-:-:S03]  /*89b10*/  PRMT R18, R46, 0x4210, R22 ;  /* 0x000042102e127816 */ /* 0x000fc60000000016 */
[----:B------:R-:W2:Y:S01]  /*89b20*/  LDL.LU R46, [R1+0xb98] ;  /* 0x000b9800012e7983 */ /* 0x000ea20000300800 */
[----:B------:R-:W-:-:S03]  /*89b30*/  PRMT R19, R47, 0x4210, R23 ;  /* 0x000042102f137816 */ /* 0x000fc60000000017 */
[----:B------:R-:W2:Y:S04]  /*89b40*/  LDL.LU R47, [R1+0xb94] ;  /* 0x000b9400012f7983 */ /* 0x000ea80000300800 */
[----:B------:R-:W-:Y:S01]  /*89b50*/  STSM.16.M88.4 [R53], R12 ;  /* 0x0000000c35007844 */ /* 0x000fe20000000200 */
[----:B------:R-:W-:-:S03]  /*89b60*/  NOP ;  /* 0x0000000000007918 */ /* 0x000fc60000000000 */
[----:B------:R-:W0:Y:S01]  /*89b70*/  LDS.128 R12, [R53] ;  /* 0x00000000350c7984 */ /* 0x000e220000000c00 */
[----:B------:R-:W-:Y:S01]  /*89b80*/  PRMT R17, R36, 0x4210, R21 ;  /* 0x0000421024117816 */ /* 0x000fe20000000015 */
[----:B------:R-:W-:Y:S02]  /*89b90*/  NOP ;  /* 0x0000000000007918 */ /* 0x000fe40000000000 */
[----:B------:R-:W2:Y:S04]  /*89ba0*/  LDL.LU R35, [R1+0xa5c] ;  /* 0x000a5c0001237983 */ /* 0x000ea80000300800 */
[----:B------:R-:W-:Y:S01]  /*89bb0*/  STSM.16.M88.4 [R53], R16 ;  /* 0x0000001035007844 */ /* 0x000fe20000000200 */
[----:B------:R-:W-:-:S03]  /*89bc0*/  NOP ;  /* 0x0000000000007918 */ /* 0x000fc60000000000 */
[----:B------:R-:W1:Y:S04]  /*89bd0*/  LDS.128 R16, [R53] ;  /* 0x0000000035107984 */ /* 0x000e680000000c00 */
[----:B0-----:R-:W-:Y:S04]  /*89be0*/  STL.64 [R1+0x2ac0], R12 ;  /* 0x002ac00c01007387 */ /* 0x001fe80000100a00 */
[----:B------:R-:W-:Y:S01]  /*89bf0*/  STL.64 [R1+0x2a98], R14 ;  /* 0x002a980e01007387 */ /* 0x000fe20000100a00 */
[----:B------:R-:W-:-:S03]  /*89c00*/  PRMT R20, R37, 0x5210, R20 ;  /* 0x0000521025147816 */ /* 0x000fc60000000014 */
[----:B------:R-:W2:Y:S01]  /*89c10*/  LDL.LU R36, [R1+0x688] ;  /* 0x0006880001247983 */ /* 0x000ea20000300800 */
[----:B------:R-:W-:-:S03]  /*89c20*/  PRMT R21, R38, 0x5210, R21 ;  /* 0x0000521026157816 */ /* 0x000fc60000000015 */
[----:B------:R-:W2:Y:S01]  /*89c30*/  LDL.LU R37, [R1+0x7f0] ;  /* 0x0007f00001257983 */ /* 0x000ea20000300800 */
[----:B------:R-:W-:-:S03]  /*89c40*/  PRMT R22, R39, 0x5210, R22 ;  /* 0x0000521027167816 */ /* 0x000fc60000000016 */
[----:B------:R-:W2:Y:S04]  /*89c50*/  LDL.LU R38, [R1+0x684] ;  /* 0x0006840001267983 */ /* 0x000ea80000300800 */
[----:B------:R-:W2:Y:S04]  /*89c60*/  LDL.LU R39, [R1+0x68c] ;  /* 0x00068c0001277983 */ /* 0x000ea80000300800 */
[----:B-1----:R-:W-:Y:S01]  /*89c70*/  STL.64 [R1+0x2a80], R16 ;  /* 0x002a801001007387 */ /* 0x002fe20000100a00 */
[----:B------:R-:W-:Y:S01]  /*89c80*/  PRMT R23, R40, 0x5210, R23 ;  /* 0x0000521028177816 */ /* 0x000fe20000000017 */
[----:B------:R-:W-:-:S02]  /*89c90*/  NOP ;  /* 0x0000000000007918 */ /* 0x000fc40000000000 */
[----:B------:R-:W-:Y:S04]  /*89ca0*/  STL.64 [R1+0x2a78], R18 ;  /* 0x002a781201007387 */ /* 0x000fe80000100a00 */
[----:B------:R-:W2:Y:S01]  /*89cb0*/  LDL.LU R40, [R1+0x9fc] ;  /* 0x0009fc0001287983 */ /* 0x000ea20000300800 */
[----:B------:R-:W-:Y:S02]  /*89cc0*/  LOP3.LUT R28, R41, 0xffff, RZ, 0xc0, !PT ;  /* 0x0000ffff291c7812 */ /* 0x000fe400078ec0ff */
[----:B---3--:R-:W-:Y:S02]  /*89cd0*/  LOP3.LUT R29, R42, 0xffff, RZ, 0xc0, !PT ;  /* 0x0000ffff2a1d7812 */ /* 0x008fe400078ec0ff */
[----:B----4-:R-:W-:Y:S02]  /*89ce0*/  LOP3.LUT R30, R43, 0xffff, RZ, 0xc0, !PT ;  /* 0x0000ffff2b1e7812 */ /* 0x010fe400078ec0ff */
[----:B------:R-:W-:-:S02]  /*89cf0*/  LOP3.LUT R31, R44, 0xffff, RZ, 0xc0, !PT ;  /* 0x0000ffff2c1f7812 */ /* 0x000fc400078ec0ff */
[----:B------:R-:W3:Y:S01]  /*89d00*/  LDL.LU R44, [R1+0x9f8] ;  /* 0x0009f800012c7983 */ /* 0x000ee20000300800 */
[----:B--2---:R-:W-:-:S03]  /*89d10*/  PRMT R24, R45, 0x4210, R28 ;  /* 0x000042102d187816 */ /* 0x004fc6000000001c */
[----:B------:R-:W2:Y:S04]  /*89d20*/  LDL.LU R41, [R1+0x9cc] ;  /* 0x0009cc0001297983 */ /* 0x000ea80000300800 */
[----:B------:R-:W4:Y:S04]  /*89d30*/  LDL.LU R45, [R1+0x9c8] ;  /* 0x0009c800012d7983 */ /* 0x000f280000300800 */
[----:B------:R-:W4:Y:S01]  /*89d40*/  LDL.LU R42, [R1+0xba8] ;  /* 0x000ba800012a7983 */ /* 0x000f220000300800 */
[----:B------:R-:W-:-:S03]  /*89d50*/  PRMT R25, R46, 0x4210, R29 ;  /* 0x000042102e197816 */ /* 0x000fc6000000001d */
[----:B------:R-:W4:Y:S04]  /*89d60*/  LDL.LU R43, [R1+0xba4] ;  /* 0x000ba400012b7983 */ /* 0x000f280000300800 */
[----:B------:R-:W4:Y:S01]  /*89d70*/  LDL.LU R46, [R1+0xba0] ;  /* 0x000ba000012e7983 */ /* 0x000f220000300800 */
[----:B------:R-:W-:-:S03]  /*89d80*/  PRMT R26, R47, 0x4210, R30 ;  /* 0x000042102f1a7816 */ /* 0x000fc6000000001e */
[----:B------:R-:W4:Y:S04]  /*89d90*/  LDL.LU R47, [R1+0xb90] ;  /* 0x000b9000012f7983 */ /* 0x000f280000300800 */
[----:B------:R-:W-:Y:S01]  /*89da0*/  STSM.16.M88.4 [R53], R20 ;  /* 0x0000001435007844 */ /* 0x000fe20000000200 */
[----:B------:R-:W-:-:S03]  /*89db0*/  NOP ;  /* 0x0000000000007918 */ /* 0x000fc60000000000 */
[----:B------:R-:W0:Y:S01]  /*89dc0*/  LDS.128 R20, [R53] ;  /* 0x0000000035147984 */ /* 0x000e220000000c00 */
[----:B------:R-:W-:Y:S01]  /*89dd0*/  PRMT R27, R35, 0x4210, R31 ;  /* 0x00004210231b7816 */ /* 0x000fe2000000001f */
[----:B------:R-:W-:-:S04]  /*89de0*/  NOP ;  /* 0x0000000000007918 */ /* 0x000fc80000000000 */
[----:B------:R-:W-:Y:S01]  /*89df0*/  STSM.16.M88.4 [R53], R24 ;  /* 0x0000001835007844 */ /* 0x000fe20000000200 */
[----:B------:R-:W-:-:S03]  /*89e00*/  NOP ;  /* 0x0000000000007918 */ /* 0x000fc60000000000 */
[----:B------:R-:W1:Y:S04]  /*89e10*/  LDS.128 R24, [R53] ;  /* 0x0000000035187984 */ /* 0x000e680000000c00 */
[----:B0-----:R-:W-:Y:S04]  /*89e20*/  STL.64 [R1+0x2ae0], R20 ;  /* 0x002ae01401007387 */ /* 0x001fe80000100a00 */
[----:B------:R-:W-:Y:S04]  /*89e30*/  STL.64 [R1+0x2a88], R22 ;  /* 0x002a881601007387 */ /* 0x000fe80000100a00 */
[----:B------:R-:W4:Y:S01]  /*89e40*/  LDL.LU R4, [R1+0x7fc] ;  /* 0x0007fc0001047983 */ /* 0x000f220000300800 */
[----:B------:R-:W-:-:S02]  /*89e50*/  PRMT R28, R36, 0x5210, R28 ;  /* 0x00005210241c7816 */ /* 0x000fc4000000001c */
[----:B------:R-:W-:Y:S01]  /*89e60*/  PRMT R29, R37, 0x5210, R29 ;  /* 0x00005210251d7816 */ /* 0x000fe2000000001d */
[----:B------:R-:W4:Y:S01]  /*89e70*/  LDL.LU R5, [R1+0x7f8] ;  /* 0x0007f80001057983 */ /* 0x000f220000300800 */
[----:B------:R-:W-:Y:S01]  /*89e80*/  PRMT R30, R38, 0x5210, R30 ;  /* 0x00005210261e7816 */ /* 0x000fe2000000001e */
[----:B------:R-:W-:Y:S02]  /*89e90*/  IMAD.MOV.U32 R51, RZ, RZ, R7 ;  /* 0x000000ffff337224 */ /* 0x000fe400078e0007 */
[----:B------:R-:W4:Y:S01]  /*89ea0*/  LDL.LU R6, [R1+0x800] ;  /* 0x0008000001067983 */ /* 0x000f220000300800 */
[----:B------:R-:W-:Y:S01]  /*89eb0*/  PRMT R31, R39, 0x5210, R31 ;  /* 0x00005210271f7816 */ /* 0x000fe2000000001f */
[----:B------:R-:W-:-:S04]  /*89ec0*/  NOP ;  /* 0x0000000000007918 */ /* 0x000fc80000000000 */
[----:B------:R-:W-:Y:S01]  /*89ed0*/  STSM.16.M88.4 [R53], R28 ;  /* 0x0000001c35007844 */ /* 0x000fe20000000200 */
[----:B------:R-:W-:-:S03]  /*89ee0*/  NOP ;  /* 0x0000000000007918 */ /* 0x000fc60000000000 */
[----:B------:R-:W0:Y:S04]  /*89ef0*/  LDS.128 R28, [R53] ;  /* 0x00000000351c7984 */ /* 0x000e280000000c00 */
[----:B------:R-:W4:Y:S01]  /*89f00*/  LDL.LU R7, [R1+0x680] ;  /* 0x0006800001077983 */ /* 0x000f220000300800 */
[----:B------:R-:W-:-:S03]  /*89f10*/  LOP3.LUT R36, R40, 0xffff, RZ, 0xc0, !PT ;  /* 0x0000ffff28247812 */ /* 0x000fc600078ec0ff */
[----:B-1----:R-:W-:Y:S04]  /*89f20*/  STL.64 [R1+0x2b00], R24 ;  /* 0x002b001801007387 */ /* 0x002fe80000100a00 */
[----:B------:R-:W-:Y:S01]  /*89f30*/  STL.64 [R1+0x2af8], R26 ;  /* 0x002af81a01007387 */ /* 0x000fe20000100a00 */
[----:B---3--:R-:W-:-:S03]  /*89f40*/  LOP3.LUT R37, R44, 0xffff, RZ, 0xc0, !PT ;  /* 0x0000ffff2c257812 */ /* 0x008fc600078ec0ff */
[----:B------:R-:W3:Y:S01]  /*89f50*/  LDL.LU R44, [R1+0xa04] ;  /* 0x000a0400012c7983 */ /* 0x000ee20000300800 */
[----:B--2---:R-:W-:Y:S02]  /*89f60*/  LOP3.LUT R38, R41, 0xffff, RZ, 0xc0, !PT ;  /* 0x0000ffff29267812 */ /* 0x004fe400078ec0ff */
[----:B----4-:R-:W-:Y:S02]  /*89f70*/  LOP3.LUT R39, R45, 0xffff, RZ, 0xc0, !PT ;  /* 0x0000ffff2d277812 */ /* 0x010fe400078ec0ff */
[----:B------:R-:W2:Y:S01]  /*89f80*/  LDL.LU R45, [R1+0xa00] ;  /* 0x000a0000012d7983 */ /* 0x000ea20000300800 */
[----:B------:R-:W-:Y:S02]  /*89f90*/  PRMT R32, R42, 0x4210, R36 ;  /* 0x000042102a207816 */ /* 0x000fe40000000024 */
[----:B------:R-:W-:Y:S02]  /*89fa0*/  PRMT R34, R46, 0x4210, R38 ;  /* 0x000042102e227816 */ /* 0x000fe40000000026 */
[----:B------:R-:W4:Y:S01]  /*89fb0*/  LDL.LU R46, [R1+0x9dc] ;  /* 0x0009dc00012e7983 */ /* 0x000f220000300800 */
[----:B------:R-:W-:-:S02]  /*89fc0*/  PRMT R33, R43, 0x4210, R37 ;  /* 0x000042102b217816 */ /* 0x000fc40000000025 */
[----:B------:R-:W-:Y:S01]  /*89fd0*/  PRMT R35, R47, 0x4210, R39 ;  /* 0x000042102f237816 */ /* 0x000fe20000000027 */
[----:B------:R-:W-:Y:S01]  /*89fe0*/  NOP ;  /* 0x0000000000007918 */ /* 0x000fe20000000000 */
[----:B------:R-:W2:Y:S04]  /*89ff0*/  LDL.LU R47, [R1+0x9d8] ;  /* 0x0009d800012f7983 */ /* 0x000ea80000300800 */
[----:B------:R-:W4:Y:S04]  /*8a000*/  LDL.LU R40, [R1+0xbb8] ;  /* 0x000bb80001287983 */ /* 0x000f280000300800 */
[----:B------:R-:W4:Y:S04]  /*8a010*/  LDL.LU R41, [R1+0xbb4] ;  /* 0x000bb40001297983 */ /* 0x000f280000300800 */
[----:B------:R-:W4:Y:S04]  /*8a020*/  LDL.LU R42, [R1+0xbb0] ;  /* 0x000bb000012a7983 */ /* 0x000f280000300800 */
[----:B------:R-:W4:Y:S04]  /*8a030*/  LDL.LU R43, [R1+0xbac] ;  /* 0x000bac00012b7983 */ /* 0x000f280000300800 */
[----:B0-----:R0:W-:Y:S04]  /*8a040*/  STL.64 [R1+0x2b08], R30 ;  /* 0x002b081e01007387 */ /* 0x0011e80000100a00 */
        /* <DEDUP_REMOVED lines=12> */
[----:B------:R-:W-:-:S03]  /*8a110*/  PRMT R36, R4, 0x5210, R36 ;  /* 0x0000521004247816 */ /* 0x000fc60000000024 */
[----:B------:R-:W4:Y:S01]  /*8a120*/  LDL.LU R4, [R1+0x818] ;  /* 0x0008180001047983 */ /* 0x000f220000300800 */
[----:B------:R-:W-:Y:S02]  /*8a130*/  PRMT R37, R5, 0x5210, R37 ;  /* 0x0000521005257816 */ /* 0x000fe40000000025 */
[----:B------:R-:W-:Y:S01]  /*8a140*/  PRMT R38, R6, 0x5210, R38 ;  /* 0x0000521006267816 */ /* 0x000fe20000000026 */
[----:B------:R-:W4:Y:S04]  /*8a150*/  LDL.LU R5, [R1+0x814] ;  /* 0x0008140001057983 */ /* 0x000f280000300800 */
[----:B------:R-:W4:Y:S01]  /*8a160*/  LDL.LU R6, [R1+0x81c] ;  /* 0x00081c0001067983 */ /* 0x000f220000300800 */
[----:B------:R-:W-:-:S03]  /*8a170*/  PRMT R39, R7, 0x5210, R39 ;  /* 0x0000521007277816 */ /* 0x000fc60000000027 */
[----:B------:R-:W4:Y:S01]  /*8a180*/  LDL.LU R7, [R1+0x804] ;  /* 0x0008040001077983 */ /* 0x000f220000300800 */
[----:B---3--:R-:W-:Y:S02]  /*8a190*/  LOP3.LUT R44, R44, 0xffff, RZ, 0xc0, !PT ;  /* 0x0000ffff2c2c7812 */ /* 0x008fe400078ec0ff */
[----:B--2---:R-:W-:Y:S02]  /*8a1a0*/  LOP3.LUT R47, R47, 0xffff, RZ, 0xc0, !PT ;  /* 0x0000ffff2f2f7812 */ /* 0x004fe400078ec0ff */
[--C-:B----4-:R-:W-:Y:S02]  /*8a1b0*/  PRMT R40, R40, 0x4210, R44.reuse ;  /* 0x0000421028287816 */ /* 0x110fe4000000002c */
[--C-:B------:R-:W-:Y:S02]  /*8a1c0*/  PRMT R43, R43, 0x4210, R47.reuse ;  /* 0x000042102b2b7816 */ /* 0x100fe4000000002f */
[----:B------:R-:W-:Y:S02]  /*8a1d0*/  PRMT R44, R12, 0x5210, R44 ;  /* 0x000052100c2c7816 */ /* 0x000fe4000000002c */
[----:B------:R-:W-:-:S02]  /*8a1e0*/  PRMT R47, R11, 0x5210, R47 ;  /* 0x000052100b2f7816 */ /* 0x000fc4000000002f */
[----:B------:R-:W-:Y:S02]  /*8a1f0*/  LOP3.LUT R12, R8, 0xffff, RZ, 0xc0, !PT ;  /* 0x0000ffff080c7812 */ /* 0x000fe400078ec0ff */
[----:B------:R-:W-:Y:S02]  /*8a200*/  LOP3.LUT R11, R9, 0xffff, RZ, 0xc0, !PT ;  /* 0x0000ffff090b7812 */ /* 0x000fe400078ec0ff */
[----:B------:R-:W2:Y:S01]  /*8a210*/  LDL.LU R9, [R1+0x9b0] ;  /* 0x0009b00001097983 */ /* 0x000ea20000300800 */
[----:B------:R-:W-:Y:S02]  /*8a220*/  PRMT R16, R58, 0x4210, R12 ;  /* 0x000042103a107816 */ /* 0x000fe4000000000c */
[----:B------:R-:W-:Y:S02]  /*8a230*/  PRMT R17, R59, 0x4210, R11 ;  /* 0x000042103b117816 */ /* 0x000fe4000000000b */
[----:B------:R-:W3:Y:S04]  /*8a240*/  LDL.LU.64 R58, [R1+0x27d8] ;  /* 0x0027d800013a7983 */ /* 0x000ee80000300a00 */
[----:B0-----:R-:W4:Y:S01]  /*8a250*/  LDL.LU.64 R30, [R1+0x27d0] ;  /* 0x0027d000011e7983 */ /* 0x001f220000300a00 */
[----:B------:R-:W-:-:S02]  /*8a260*/  LOP3.LUT R45, R45, 0xffff, RZ, 0xc0, !PT ;  /* 0x0000ffff2d2d7812 */ /* 0x000fc400078ec0ff */
[----:B------:R-:W-:Y:S01]  /*8a270*/  LOP3.LUT R46, R46, 0xffff, RZ, 0xc0, !PT ;  /* 0x0000ffff2e2e7812 */ /* 0x000fe200078ec0ff */
[----:B------:R-:W-:Y:S01]  /*8a280*/  STSM.16.M88.4 [R53], R32 ;  /* 0x0000002035007844 */ /* 0x000fe20000000200 */
[----:B------:R-:W-:-:S03]  /*8a290*/  NOP ;  /* 0x0000000000007918 */ /* 0x000fc60000000000 */
[----:B------:R-:W4:Y:S01]  /*8a2a0*/  LDL.LU.64 R26, [R1+0x27c8] ;  /* 0x0027c800011a7983 */ /* 0x000f220000300a00 */
[----:B------:R-:W-:Y:S02]  /*8a2b0*/  PRMT R41, R41, 0x4210, R45 ;  /* 0x0000421029297816 */ /* 0x000fe4000000002d */
[----:B------:R-:W-:Y:S01]  /*8a2c0*/  PRMT R42, R42, 0x4210, R46 ;  /* 0x000042102a2a7816 */ /* 0x000fe2000000002e */
[----:B------:R-:W-:Y:S01]  /*8a2d0*/  LDS.128 R32, [R53] ;  /* 0x0000000035207984 */ /* 0x000fe20000000c00 */
[----:B------:R-:W-:-:S03]  /*8a2e0*/  NOP ;  /* 0x0000000000007918 */ /* 0x000fc60000000000 */
[----:B------:R-:W-:Y:S01]  /*8a2f0*/  STSM.16.M88.4 [R53], R36 ;  /* 0x0000002435007844 */ /* 0x000fe20000000200 */
[----:B------:R-:W-:-:S03]  /*8a300*/  NOP ;  /* 0x0000000000007918 */ /* 0x000fc60000000000 */
[----:B------:R-:W-:Y:S01]  /*8a310*/  LDS.128 R36, [R53] ;  /* 0x0000000035247984 */ /* 0x000fe20000000c00 */
[----:B------:R-:W-:Y:S01]  /*8a320*/  PRMT R46, R10, 0x5210, R46 ;  /* 0x000052100a2e7816 */ /* 0x000fe2000000002e */
[----:B------:R-:W-:Y:S01]  /*8a330*/  NOP ;  /* 0x0000000000007918 */ /* 0x000fe20000000000 */
[----:B------:R-:W-:Y:S01]  /*8a340*/  PRMT R45, R13, 0x5210, R45 ;  /* 0x000052100d2d7816 */ /* 0x000fe2000000002d */
[----:B------:R-:W-:Y:S01]  /*8a350*/  STSM.16.M88.4 [R53], R40 ;  /* 0x0000002835007844 */ /* 0x000fe20000000200 */
[----:B------:R-:W-:Y:S01]  /*8a360*/  LOP3.LUT R10, R54, 0xffff, RZ, 0xc0, !PT ;  /* 0x0000ffff360a7812 */ /* 0x000fe200078ec0ff */
[----:B------:R-:W-:Y:S01]  /*8a370*/  NOP ;  /* 0x0000000000007918 */ /* 0x000fe20000000000 */
[----:B------:R-:W-:Y:S01]  /*8a380*/  LOP3.LUT R8, R55, 0xffff, RZ, 0xc0, !PT ;  /* 0x0000ffff37087812 */ /* 0x000fe200078ec0ff */
[----:B------:R-:W-:Y:S01]  /*8a390*/  LDS.128 R40, [R53] ;  /* 0x0000000035287984 */ /* 0x000fe20000000c00 */
[----:B------:R-:W-:Y:S01]  /*8a3a0*/  NOP ;  /* 0x0000000000007918 */ /* 0x000fe20000000000 */
[----:B------:R-:W-:-:S02]  /*8a3b0*/  PRMT R18, R56, 0x4210, R10 ;  /* 0x0000421038127816 */ /* 0x000fc4000000000a */
[----:B------:R-:W-:Y:S01]  /*8a3c0*/  STSM.16.M88.4 [R53], R44 ;  /* 0x0000002c35007844 */ /* 0x000fe20000000200 */
[----:B------:R-:W-:Y:S01]  /*8a3d0*/  PRMT R19, R57, 0x4210, R8 ;  /* 0x0000421039137816 */ /* 0x000fe20000000008 */
[----:B------:R-:W-:Y:S02]  /*8a3e0*/  NOP ;  /* 0x0000000000007918 */ /* 0x000fe40000000000 */
[----:B------:R-:W4:Y:S01]  /*8a3f0*/  LDL.LU R54, [R1+0x7e0] ;  /* 0x0007e00001367983 */ /* 0x000f220000300800 */
[----:B------:R-:W-:-:S03]  /*8a400*/  PRMT R4, R4, 0x5210, R12 ;  /* 0x0000521004047816 */ /* 0x000fc6000000000c */
[----:B------:R-:W-:Y:S01]  /*8a410*/  LDS.128 R44, [R53] ;  /* 0x00000000352c7984 */ /* 0x000fe20000000c00 */
[----:B------:R-:W-:-:S03]  /*8a420*/  NOP ;  /* 0x0000000000007918 */ /* 0x000fc60000000000 */
[----:B------:R-:W4:Y:S04]  /*8a430*/  LDL.LU.64 R24, [R1+0x27a0] ;  /* 0x0027a00001187983 */ /* 0x000f280000300a00 */
[----:B------:R0:W-:Y:S01]  /*8a440*/  STSM.16.M88.4 [R53], R16 ;  /* 0x0000001035007844 */ /* 0x0001e20000000200 */
[----:B------:R-:W-:-:S03]  /*8a450*/  NOP ;  /* 0x0000000000007918 */ /* 0x000fc60000000000 */
[----:B------:R-:W1:Y:S04]  /*8a460*/  LDS.128 R12, [R53] ;  /* 0x00000000350c7984 */ /* 0x000e680000000c00 */
[----:B------:R-:W4:Y:S04]  /*8a470*/  LDL.LU.64 R22, [R1+0x27c0] ;  /* 0x0027c00001167983 */ /* 0x000f280000300a00 */
[----:B------:R-:W4:Y:S04]  /*8a480*/  LDL.LU.64 R20, [R1+0x27b8] ;  /* 0x0027b80001147983 */ /* 0x000f280000300a00 */
[----:B0-----:R-:W4:Y:S04]  /*8a490*/  LDL.LU.64 R18, [R1+0x27b0] ;  /* 0x0027b00001127983 */ /* 0x001f280000300a00 */
[----:B------:R-:W4:Y:S04]  /*8a4a0*/  LDL.LU R55, [R1+0x9b4] ;  /* 0x0009b40001377983 */ /* 0x000f280000300800 */
[----:B------:R-:W4:Y:S01]  /*8a4b0*/  LDL.LU.64 R16, [R1+0x2770] ;  /* 0x0027700001107983 */ /* 0x000f220000300a00 */
[----:B------:R-:W-:-:S02]  /*8a4c0*/  PRMT R5, R5, 0x5210, R11 ;  /* 0x0000521005057816 */ /* 0x000fc4000000000b */
[----:B------:R-:W-:Y:S02]  /*8a4d0*/  PRMT R6, R6, 0x5210, R10 ;  /* 0x0000521006067816 */ /* 0x000fe4000000000a */
[----:B------:R-:W-:Y:S01]  /*8a4e0*/  PRMT R7, R7, 0x5210, R8 ;  /* 0x0000521007077816 */ /* 0x000fe20000000008 */
[----:B------:R-:W-:-:S04]  /*8a4f0*/  NOP ;  /* 0x0000000000007918 */ /* 0x000fc80000000000 */
[----:B------:R-:W-:Y:S04]  /*8a500*/  STSM.16.M88.4 [R53], R4 ;  /* 0x0000000435007844 */ /* 0x000fe80000000200 */
[----:B-1----:R-:W-:Y:S04]  /*8a510*/  STL.64 [R1+0x80], R12 ;  /* 0x0000800c01007387 */ /* 0x002fe80000100a00 */
[----:B------:R0:W-:Y:S04]  /*8a520*/  STL.64 [R1+0x88], R14 ;  /* 0x0000880e01007387 */ /* 0x0001e80000100a00 */
[----:B0-----:R-:W4:Y:S04]  /*8a530*/  LDL.LU.64 R14, [R1+0x27a8] ;  /* 0x0027a800010e7983 */ /* 0x001f280000300a00 */
[----:B------:R-:W4:Y:S04]  /*8a540*/  LDL.LU.64 R6, [R1+0x2b18] ;  /* 0x002b180001067983 */ /* 0x000f280000300a00 */
[----:B------:R-:W4:Y:S04]  /*8a550*/  LDL.LU.64 R4, [R1+0x2b10] ;  /* 0x002b100001047983 */ /* 0x000f280000300a00 */
[----:B------:R-:W4:Y:S04]  /*8a560*/  LDL.LU.64 R12, [R1+0x2798] ;  /* 0x00279800010c7983 */ /* 0x000f280000300a00 */
[----:B------:R-:W4:Y:S04]  /*8a570*/  LDL.LU.64 R10, [R1+0x2788] ;  /* 0x00278800010a7983 */ /* 0x000f280000300a00 */
[----:B------:R-:W4:Y:S04]  /*8a580*/  LDL.LU.64 R56, [R1+0x2750] ;  /* 0x0027500001387983 */ /* 0x000f280000300a00 */
[----:B------:R-:W4:Y:S01]  /*8a590*/  LDL.LU R53, [R1+0x7e4] ;  /* 0x0007e40001357983 */ /* 0x000f220000300800 */
[----:B--2---:R-:W-:Y:S01]  /*8a5a0*/  PRMT R8, R9, 0x7770, RZ ;  /* 0x0000777009087816 */ /* 0x004fe200000000ff */
[----:B------:R-:W-:-:S04]  /*8a5b0*/  NOP ;  /* 0x0000000000007918 */ /* 0x000fc80000000000 */
[----:B---3--:R0:W-:Y:S04]  /*8a5c0*/  @P6 STG.E.U8 desc[UR44][R58.64], R8 ;  /* 0x000000083a006986 */ /* 0x0081e8000c10112c */
[----:B0-----:R-:W2:Y:S01]  /*8a5d0*/  LDL.LU.64 R58, [R1+0x2780] ;  /* 0x00278000013a7983 */ /* 0x001ea20000300a00 */
[----:B------:R-:W-:Y:S02]  /*8a5e0*/  LOP3.LUT P6, RZ, R61, 0x40000, RZ, 0xc0, !PT ;  /* 0x000400003dff7812 */ /* 0x000fe400078cc0ff */
[----:B------:R-:W-:-:S11]  /*8a5f0*/  PRMT R8, R9, 0x7771, RZ ;  /* 0x0000777109087816 */ /* 0x000fd600000000ff */
[----:B----4-:R0:W-:Y:S01]  /*8a600*/  @P6 STG.E.U8 desc[UR44][R30.64], R8 ;  /* 0x000000081e006986 */ /* 0x0101e2000c10112c */
[----:B------:R-:W-:Y:S02]  /*8a610*/  LOP3.LUT P6, RZ, R61, 0x20000, RZ, 0xc0, !PT ;  /* 0x000200003dff7812 */ /* 0x000fe400078cc0ff */
[----:B0-----:R-:W-:-:S11]  /*8a620*/  PRMT R8, R9, 0x7772, RZ ;  /* 0x0000777209087816 */ /* 0x001fd600000000ff */
[----:B------:R0:W-:Y:S01]  /*8a630*/  @P6 STG.E.U8 desc[UR44][R26.64], R8 ;  /* 0x000000081a006986 */ /* 0x0001e2000c10112c */
        /* <DEDUP_REMOVED lines=8> */
[----:B------:R0:W-:Y:S02]  /*8a6c0*/  @P6 STG.E.U8 desc[UR44][R20.64], R8 ;  /* 0x0000000814006986 */ /* 0x0001e4000c10112c */
[----:B0-----:R-:W-:-:S05]  /*8a6d0*/  PRMT R8, R54, 0x7772, RZ ;  /* 0x0000777236087816 */ /* 0x001fca00000000ff */
[----:B------:R0:W-:Y:S02]  /*8a6e0*/  @P1 STG.E.U8 desc[UR44][R18.64], R8 ;  /* 0x0000000812001986 */ /* 0x0001e4000c10112c */
[----:B0-----:R-:W-:-:S05]  /*8a6f0*/  PRMT R8, R54, 0x7773, RZ ;  /* 0x0000777336087816 */ /* 0x001fca00000000ff */
[----:B------:R0:W-:Y:S02]  /*8a700*/  @P0 STG.E.U8 desc[UR44][R16.64], R8 ;  /* 0x0000000810000986 */ /* 0x0001e4000c10112c */
[----:B0-----:R-:W-:-:S05]  /*8a710*/  PRMT R8, R55, 0x7770, RZ ;  /* 0x0000777037087816 */ /* 0x001fca00000000ff */
[----:B------:R0:W-:Y:S01]  /*8a720*/  @P2 STG.E.U8 desc[UR44][R14.64], R8 ;  /* 0x000000080e002986 */ /* 0x0001e2000c10112c */
[----:B------:R-:W-:Y:S02]  /*8a730*/  LOP3.LUT P6, RZ, R61, 0x2000, RZ, 0xc0, !PT ;  /* 0x000020003dff7812 */ /* 0x000fe400078cc0ff */
[----:B0-----:R-:W-:-:S05]  /*8a740*/  PRMT R8, R55, 0x7771, RZ ;  /* 0x0000777137087816 */ /* 0x001fca00000000ff */
[----:B------:R0:W-:Y:S02]  /*8a750*/  @P3 STG.E.U8 desc[UR44][R12.64], R8 ;  /* 0x000000080c003986 */ /* 0x0001e4000c10112c */
[----:B0-----:R-:W-:-:S05]  /*8a760*/  PRMT R8, R55, 0x7772, RZ ;  /* 0x0000777237087816 */ /* 0x001fca00000000ff */
[----:B------:R0:W-:Y:S02]  /*8a770*/  @P4 STG.E.U8 desc[UR44][R10.64], R8 ;  /* 0x000000080a004986 */ /* 0x0001e4000c10112c */
[----:B0-----:R-:W-:-:S05]  /*8a780*/  PRMT R8, R55, 0x7773, RZ ;  /* 0x0000777337087816 */ /* 0x001fca00000000ff */
[----:B------:R0:W-:Y:S02]  /*8a790*/  @P5 STG.E.U8 desc[UR44][R56.64], R8 ;  /* 0x0000000838005986 */ /* 0x0001e4000c10112c */
[----:B0-----:R-:W-:-:S05]  /*8a7a0*/  PRMT R8, R53, 0x7770, RZ ;  /* 0x0000777035087816 */ /* 0x001fca00000000ff */
[----:B--2---:R0:W-:Y:S04]  /*8a7b0*/  @P6 STG.E.U8 desc[UR44][R58.64], R8 ;  /* 0x000000083a006986 */ /* 0x0041e8000c10112c */
[----:B0-----:R-:W2:Y:S04]  /*8a7c0*/  LDL.LU.64 R58, [R1+0x2768] ;  /* 0x00276800013a7983 */ /* 0x001ea80000300a00 */
[----:B------:R-:W3:Y:S04]  /*8a7d0*/  LDL.LU.64 R14, [R1+0x2748] ;  /* 0x00274800010e7983 */ /* 0x000ee80000300a00 */
[----:B------:R-:W4:Y:S04]  /*8a7e0*/  LDL.LU.64 R10, [R1+0x2738] ;  /* 0x00273800010a7983 */ /* 0x000f280000300a00 */
[----:B------:R-:W4:Y:S04]  /*8a7f0*/  LDL.LU.64 R12, [R1+0x2730] ;  /* 0x00273000010c7983 */ /* 0x000f280000300a00 */
[----:B------:R-:W4:Y:S04]  /*8a800*/  LDL.LU.64 R54, [R1+0x2728] ;  /* 0x0027280001367983 */ /* 0x000f280000300a00 */
[----:B------:R-:W4:Y:S04]  /*8a810*/  LDL.LU.64 R56, [R1+0x26f8] ;  /* 0x0026f80001387983 */ /* 0x000f280000300a00 */
[----:B------:R-:W4:Y:S01]  /*8a820*/  LDL.LU R23, [R1+0x9b8] ;  /* 0x0009b80001177983 */ /* 0x000f220000300800 */
[----:B------:R-:W-:-:S02]  /*8a830*/  LOP3.LUT P3, RZ, R0, 0x80000, RZ, 0xc0, !PT ;  /* 0x0008000000ff7812 */ /* 0x000fc4000786c0ff */
[----:B------:R-:W-:Y:S02]  /*8a840*/  PRMT R8, R53, 0x7771, RZ ;  /* 0x0000777135087816 */ /* 0x000fe400000000ff */
[----:B------:R-:W-:Y:S02]  /*8a850*/  LOP3.LUT P1, RZ, R50, 0x4, RZ, 0xc0, !PT ;  /* 0x0000000432ff7812 */ /* 0x000fe4000782c0ff */
[----:B------:R-:W-:-:S11]  /*8a860*/  LOP3.LUT R61, R61, 0xffffffdf, RZ, 0xc0, !PT ;  /* 0xffffffdf3d3d7812 */ /* 0x000fd600078ec0ff */
[----:B------:R-:W-:Y:S02]  /*8a870*/  @P1 LOP3.LUT R61, R61, 0x20, RZ, 0xfc, !PT ;  /* 0x000000203d3d1812 */ /* 0x000fe400078efcff */
        /* <DEDUP_REMOVED lines=9> */
[----:B------:R-:W-:Y:S01]  /*8a910*/  LOP3.LUT P1, RZ, R0, 0x40000000, RZ, 0xc0, !PT ;  /* 0x4000000000ff7812 */ /* 0x000fe2000782c0ff */
[----:B--2---:R0:W-:Y:S04]  /*8a920*/  @P3 STG.E.U8 desc[UR44][R58.64], R8 ;  /* 0x000000083a003986 */ /* 0x0041e8000c10112c */
[----:B0-----:R-:W2:Y:S04]  /*8a930*/  LDL.LU.64 R58, [R1+0x26e0] ;  /* 0x0026e000013a7983 */ /* 0x001ea80000300a00 */
[----:B------:R-:W2:Y:S04]  /*8a940*/  LDL.LU R8, [R1+0x7e8] ;  /* 0x0007e80001087983 */ /* 0x000ea80000300800 */
[----:B------:R-:W2:Y:S01]  /*8a950*/  LDL.LU.64 R30, [R1+0x26d8] ;  /* 0x0026d800011e7983 */ /* 0x000ea20000300a00 */
[----:B------:R-:W-:-:S03]  /*8a960*/  LOP3.LUT R61, R61, 0xfffffdff, RZ, 0xc0, !PT ;  /* 0xfffffdff3d3d7812 */ /* 0x000fc600078ec0ff */
[----:B------:R-:W2:Y:S01]  /*8a970*/  LDL.LU.64 R26, [R1+0x26d0] ;  /* 0x0026d000011a7983 */ /* 0x000ea20000300a00 */
[----:B------:R-:W-:Y:S02]  /*8a980*/  @P1 LOP3.LUT R61, R61, 0x200, RZ, 0xfc, !PT ;  /* 0x000002003d3d1812 */ /* 0x000fe400078efcff */
[C---:B------:R-:W-:Y:S01]  /*8a990*/  LOP3.LUT P1, RZ, R0.reuse, 0x20000000, RZ, 0xc0, !PT ;  /* 0x2000000000ff7812 */ /* 0x040fe2000782c0ff */
[----:B------:R-:W2:Y:S01]  /*8a9a0*/  LDL.LU.64 R24, [R1+0x26a8] ;  /* 0x0026a80001187983 */ /* 0x000ea20000300a00 */
[C---:B------:R-:W-:Y:S02]  /*8a9b0*/  LOP3.LUT P4, RZ, R0.reuse, 0x400000, RZ, 0xc0, !PT ;  /* 0x0040000000ff7812 */ /* 0x040fe4000788c0ff */
[----:B------:R-:W-:Y:S01]  /*8a9c0*/  LOP3.LUT R61, R61, 0xfffffbff, RZ, 0xc0, !PT ;  /* 0xfffffbff3d3d7812 */ /* 0x000fe200078ec0ff */
[----:B------:R-:W2:Y:S01]  /*8a9d0*/  LDL.LU.64 R20, [R1+0x26a0] ;  /* 0x0026a00001147983 */ /* 0x000ea20000300a00 */
[----:B------:R-:W-:Y:S02]  /*8a9e0*/  LOP3.LUT P5, RZ, R0, 0x800000, RZ, 0xc0, !PT ;  /* 0x0080000000ff7812 */ /* 0x000fe400078ac0ff */
[----:B------:R-:W-:-:S05]  /*8a9f0*/  PRMT R9, R53, 0x7772, RZ ;  /* 0x0000777235097816 */ /* 0x000fca00000000ff */
[----:B------:R-:W-:Y:S02]  /*8aa00*/  @P1 LOP3.LUT R61, R61, 0x400, RZ, 0xfc, !PT ;  /* 0x000004003d3d1812 */ /* 0x000fe400078efcff */
[----:B------:R-:W-:Y:S01]  /*8aa10*/  LOP3.LUT P1, RZ, R0, 0x10000000, RZ, 0xc0, !PT ;  /* 0x1000000000ff7812 */ /* 0x000fe2000782c0ff */
[----:B---3--:R0:W-:Y:S01]  /*8aa20*/  @P4 STG.E.U8 desc[UR44][R14.64], R9 ;  /* 0x000000090e004986 */ /* 0x0081e2000c10112c */
[----:B------:R-:W-:Y:S02]  /*8aa30*/  LOP3.LUT R61, R61, 0xfffff7ff, RZ, 0xc0, !PT ;  /* 0xfffff7ff3d3d7812 */ /* 0x000fe400078ec0ff */
[----:B0-----:R-:W-:-:S09]  /*8aa40*/  PRMT R9, R53, 0x7773, RZ ;  /* 0x0000777335097816 */ /* 0x001fd200000000ff */
[----:B------:R-:W-:Y:S02]  /*8aa50*/  @P1 LOP3.LUT R61, R61, 0x800, RZ, 0xfc, !PT ;  /* 0x000008003d3d1812 */ /* 0x000fe400078efcff */
[C---:B------:R-:W-:Y:S01]  /*8aa60*/  LOP3.LUT P1, RZ, R0.reuse, 0x8000000, RZ, 0xc0, !PT ;  /* 0x0800000000ff7812 */ /* 0x040fe2000782c0ff */
[----:B----4-:R0:W-:Y:S01]  /*8aa70*/  @P5 STG.E.U8 desc[UR44][R10.64], R9 ;  /* 0x000000090a005986 */ /* 0x0101e2000c10112c */
[----:B------:R-:W-:Y:S02]  /*8aa80*/  LOP3.LUT P6, RZ, R0, 0x2000000, RZ, 0xc0, !PT ;  /* 0x0200000000ff7812 */ /* 0x000fe400078cc0ff */
[----:B------:R-:W-:Y:S01]  /*8aa90*/  LOP3.LUT R61, R61, 0xffffefff, RZ, 0xc0, !PT ;  /* 0xffffefff3d3d7812 */ /* 0x000fe200078ec0ff */
[----:B0-----:R-:W3:Y:S04]  /*8aaa0*/  LDL.LU R9, [R1+0x9bc] ;  /* 0x0009bc0001097983 */ /* 0x001ee80000300800 */
[----:B------:R-:W4:Y:S04]  /*8aab0*/  LDL.LU.64 R18, [R1+0x2698] ;  /* 0x0026980001127983 */ /* 0x000f280000300a00 */
[----:B------:R-:W-:-:S02]  /*8aac0*/  @P1 LOP3.LUT R61, R61, 0x1000, RZ, 0xfc, !PT ;  /* 0x000010003d3d1812 */ /* 0x000fc400078efcff */
[----:B------:R-:W-:Y:S01]  /*8aad0*/  LOP3.LUT P1, RZ, R0, 0x4000000, RZ, 0xc0, !PT ;  /* 0x0400000000ff7812 */ /* 0x000fe2000782c0ff */
[----:B------:R-:W4:Y:S01]  /*8aae0*/  LDL.LU.64 R16, [R1+0x2690] ;  /* 0x0026900001107983 */ /* 0x000f220000300a00 */
[----:B------:R-:W-:-:S03]  /*8aaf0*/  PRMT R10, R23, 0x7770, RZ ;  /* 0x00007770170a7816 */ /* 0x000fc600000000ff */
[----:B------:R-:W4:Y:S04]  /*8ab00*/  LDL.LU R53, [R1+0x7ec] ;  /* 0x0007ec0001357983 */ /* 0x000f280000300800 */
[----:B------:R0:W-:Y:S04]  /*8ab10*/  @P6 STG.E.U8 desc[UR44][R12.64], R10 ;  /* 0x0000000a0c006986 */ /* 0x0001e8000c10112c */
[----:B------:R-:W4:Y:S01]  /*8ab20*/  LDL.LU.64 R14, [R1+0x2688] ;  /* 0x00268800010e7983 */ /* 0x000f220000300a00 */
[----:B0-----:R-:W-:-:S03]  /*8ab30*/  PRMT R10, R23, 0x7771, RZ ;  /* 0x00007771170a7816 */ /* 0x001fc600000000ff */
[----:B------:R-:W4:Y:S04]  /*8ab40*/  LDL.LU.64 R12, [R1+0x2680] ;  /* 0x00268000010c7983 */ /* 0x000f280000300a00 */
[----:B------:R0:W-:Y:S01]  /*8ab50*/  @P1 STG.E.U8 desc[UR44][R54.64], R10 ;  /* 0x0000000a36001986 */ /* 0x0001e2000c10112c */
[----:B------:R-:W-:Y:S02]  /*8ab60*/  LOP3.LUT P1, RZ, R61, 0x1000, RZ, 0xc0, !PT ;  /* 0x000010003dff7812 */ /* 0x000fe4000782c0ff */
[----:B------:R-:W-:Y:S01]  /*8ab70*/  PRMT R22, R23, 0x7772, RZ ;  /* 0x0000777217167816 */ /* 0x000fe200000000ff */
[----:B0-----:R-:W4:Y:S10]  /*8ab80*/  LDL.LU.64 R10, [R1+0x2678] ;  /* 0x00267800010a7983 */ /* 0x001f340000300a00 */
[----:B------:R0:W-:Y:S01]  /*8ab90*/  @P1 STG.E.U8 desc[UR44][R56.64], R22 ;  /* 0x0000001638001986 */ /* 0x0001e2000c10112c */
[----:B------:R-:W-:-:S03]  /*8aba0*/  LOP3.LUT P1, RZ, R61, 0x800, RZ, 0xc0, !PT ;  /* 0x000008003dff7812 */ /* 0x000fc6000782c0ff */
[----:B------:R-:W4:Y:S04]  /*8abb0*/  LDL.LU.64 R54, [R1+0x2670] ;  /* 0x0026700001367983 */ /* 0x000f280000300a00 */
[----:B0-----:R-:W4:Y:S01]  /*8abc0*/  LDL.LU.64 R56, [R1+0x2668] ;  /* 0x0026680001387983 */ /* 0x001f220000300a00 */
[----:B------:R-:W-:-:S05]  /*8abd0*/  PRMT R22, R23, 0x7773, RZ ;  /* 0x0000777317167816 */ /* 0x000fca00000000ff */
[----:B--2---:R0:W-:Y:S04]  /*8abe0*/  @P1 STG.E.U8 desc[UR44][R58.64], R22 ;  /* 0x000000163a001986 */ /* 0x0041e8000c10112c */
[----:B0-----:R-:W2:Y:S01]  /*8abf0*/  LDL.LU.64 R58, [R1+0x2650] ;  /* 0x00265000013a7983 */ /* 0x001ea20000300a00 */
[----:B------:R-:W-:Y:S02]  /*8ac00*/  LOP3.LUT P1, RZ, R61, 0x400, RZ, 0xc0, !PT ;  /* 0x000004003dff7812 */ /* 0x000fe4000782c0ff */
[----:B------:R-:W-:-:S11]  /*8ac10*/  PRMT R22, R8, 0x7770, RZ ;  /* 0x0000777008167816 */ /* 0x000fd600000000ff */
[----:B------:R0:W-:Y:S01]  /*8ac20*/  @P1 STG.E.U8 desc[UR44][R30.64], R22 ;  /* 0x000000161e001986 */ /* 0x0001e2000c10112c */
[----:B------:R-:W-:Y:S02]  /*8ac30*/  LOP3.LUT P1, RZ, R61, 0x200, RZ, 0xc0, !PT ;  /* 0x000002003dff7812 */ /* 0x000fe4000782c0ff */
[----:B0-----:R-:W-:-:S11]  /*8ac40*/  PRMT R22, R8, 0x7771, RZ ;  /* 0x0000777108167816 */ /* 0x001fd600000000ff */
[----:B------:R0:W-:Y:S01]  /*8ac50*/  @P1 STG.E.U8 desc[UR44][R26.64], R22 ;  /* 0x000000161a001986 */ /* 0x0001e2000c10112c */
[----:B------:R-:W-:Y:S02]  /*8ac60*/  LOP3.LUT P1, RZ, R61, 0x100, RZ, 0xc0, !PT ;  /* 0x000001003dff7812 */ /* 0x000fe4000782c0ff */
[----:B0-----:R-:W-:-:S11]  /*8ac70*/  PRMT R22, R8, 0x7772, RZ ;  /* 0x0000777208167816 */ /* 0x001fd600000000ff */
[----:B------:R-:W-:Y:S01]  /*8ac80*/  @P1 STG.E.U8 desc[UR44][R24.64], R22 ;  /* 0x0000001618001986 */ /* 0x000fe2000c10112c */
[----:B------:R-:W-:Y:S02]  /*8ac90*/  LOP3.LUT P1, RZ, R61, 0x80, RZ, 0xc0, !PT ;  /* 0x000000803dff7812 */ /* 0x000fe4000782c0ff */
[----:B------:R-:W-:-:S11]  /*8aca0*/  PRMT R8, R8, 0x7773, RZ ;  /* 0x0000777308087816 */ /* 0x000fd600000000ff */
[----:B------:R3:W-:Y:S01]  /*8acb0*/  @P1 STG.E.U8 desc[UR44][R20.64], R8 ;  /* 0x0000000814001986 */ /* 0x0007e2000c10112c */
[----:B------:R-:W-:Y:S02]  /*8acc0*/  LOP3.LUT P1, RZ, R61, 0x40, RZ, 0xc0, !PT ;  /* 0x000000403dff7812 */ /* 0x000fe4000782c0ff */
[----:B---3--:R-:W-:-:S11]  /*8acd0*/  PRMT R8, R9, 0x7770, RZ ;  /* 0x0000777009087816 */ /* 0x008fd600000000ff */
[----:B----4-:R0:W-:Y:S01]  /*8ace0*/  @P1 STG.E.U8 desc[UR44][R18.64], R8 ;  /* 0x0000000812001986 */ /* 0x0101e2000c10112c */
[----:B------:R-:W-:Y:S02]  /*8acf0*/  LOP3.LUT P1, RZ, R61, 0x20, RZ, 0xc0, !PT ;  /* 0x000000203dff7812 */ /* 0x000fe4000782c0ff */
[C---:B------:R-:W-:Y:S02]  /*8ad00*/  LOP3.LUT P0, RZ, R50.reuse, 0x8, RZ, 0xc0, !PT ;  /* 0x0000000832ff7812 */ /* 0x040fe4000780c0ff */
[----:B------:R-:W-:Y:S02]  /*8ad10*/  LOP3.LUT P2, RZ, R50, 0x10, RZ, 0xc0, !PT ;  /* 0x0000001032ff7812 */ /* 0x000fe4000784c0ff */
[----:B0-----:R-:W-:-:S07]  /*8ad20*/  PRMT R8, R9, 0x7771, RZ ;  /* 0x0000777109087816 */ /* 0x001fce00000000ff */
[----:B------:R0:W-:Y:S01]  /*8ad30*/  @P1 STG.E.U8 desc[UR44][R16.64], R8 ;  /* 0x0000000810001986 */ /* 0x0001e2000c10112c */
[----:B------:R-:W-:Y:S02]  /*8ad40*/  LOP3.LUT P3, RZ, R50, 0x20, RZ, 0xc0, !PT ;  /* 0x0000002032ff7812 */ /* 0x000fe4000786c0ff */
[----:B0-----:R-:W-:-:S05]  /*8ad50*/  PRMT R8, R9, 0x7772, RZ ;  /* 0x0000777209087816 */ /* 0x001fca00000000ff */
        /* <DEDUP_REMOVED lines=17> */
[----:B------:R-:W2:Y:S04]  /*8ae70*/  LDL.LU R53, [R1+0x5e0] ;  /* 0x0005e00001357983 */ /* 0x000ea80000300800 */
[----:B------:R-:W4:Y:S04]  /*8ae80*/  LDL.LU.64 R12, [R1+0x2640] ;  /* 0x00264000010c7983 */ /* 0x000f280000300a00 */
[----:B------:R-:W4:Y:S04]  /*8ae90*/  LDL.LU.64 R54, [R1+0x2638] ;  /* 0x0026380001367983 */ /* 0x000f280000300a00 */
[----:B------:R-:W4:Y:S04]  /*8aea0*/  LDL.LU.64 R56, [R1+0x2630] ;  /* 0x0026300001387983 */ /* 0x000f280000300a00 */
[----:B------:R-:W4:Y:S01]  /*8aeb0*/  LDL.LU R25, [R1+0x510] ;  /* 0x0005100001197983 */ /* 0x000f220000300800 */
[----:B------:R-:W-:-:S02]  /*8aec0*/  LOP3.LUT P3, RZ, R50, 0x200, RZ, 0xc0, !PT ;  /* 0x0000020032ff7812 */ /* 0x000fc4000786c0ff */
[----:B------:R-:W-:-:S13]  /*8aed0*/  LOP3.LUT P1, RZ, R50, 0x200000, RZ, 0xc0, !PT ;  /* 0x0020000032ff7812 */ /* 0x000fda000782c0ff */
[----:B------:R-:W-:Y:S02]  /*8aee0*/  @P1 LOP3.LUT R60, R60, 0x20000000, RZ, 0xfc, !PT ;  /* 0x200000003c3c1812 */ /* 0x000fe400078efcff */
[----:B------:R-:W-:Y:S02]  /*8aef0*/  LOP3.LUT P1, RZ, R50, 0x100000, RZ, 0xc0, !PT ;  /* 0x0010000032ff7812 */ /* 0x000fe4000782c0ff */
[----:B------:R-:W-:Y:S02]  /*8af00*/  LOP3.LUT R60, R60, 0xbfffffff, RZ, 0xc0, !PT ;  /* 0xbfffffff3c3c7812 */ /* 0x000fe400078ec0ff */
[----:B------:R-:W-:-:S09]  /*8af10*/  LOP3.LUT P4, RZ, R50, 0x400, RZ, 0xc0, !PT ;  /* 0x0000040032ff7812 */ /* 0x000fd2000788c0ff */
        /* <DEDUP_REMOVED lines=13> */
[C---:B------:R-:W-:Y:S02]  /*8aff0*/  LOP3.LUT P1, RZ, R50.reuse, 0x8000, RZ, 0xc0, !PT ;  /* 0x0000800032ff7812 */ /* 0x040fe4000782c0ff */
[----:B------:R-:W-:Y:S02]  /*8b000*/  LOP3.LUT R61, R61, 0xfffffff7, RZ, 0xc0, !PT ;  /* 0xfffffff73d3d7812 */ /* 0x000fe400078ec0ff */
[----:B------:R-:W-:Y:S02]  /*8b010*/  LOP3.LUT P5, RZ, R50, 0x800, RZ, 0xc0, !PT ;  /* 0x0000080032ff7812 */ /* 0x000fe400078ac0ff */
[----:B--2---:R-:W-:-:S05]  /*8b020*/  PRMT R8, R53, 0x7770, RZ ;  /* 0x0000777035087816 */ /* 0x004fca00000000ff */
[----:B------:R0:W-:Y:S04]  /*8b030*/  @P3 STG.E.U8 desc[UR44][R58.64], R8 ;  /* 0x000000083a003986 */ /* 0x0001e8000c10112c */
[----:B0-----:R-:W2:Y:S01]  /*8b040*/  LDL.LU.64 R58, [R1+0x2628] ;  /* 0x00262800013a7983 */ /* 0x001ea20000300a00 */
[----:B------:R-:W-:-:S03]  /*8b050*/  PRMT R8, R53, 0x7771, RZ ;  /* 0x0000777135087816 */ /* 0x000fc600000000ff */
[----:B------:R-:W2:Y:S04]  /*8b060*/  LDL.LU.64 R30, [R1+0x2618] ;  /* 0x00261800011e7983 */ /* 0x000ea80000300a00 */
[----:B---3--:R0:W-:Y:S04]  /*8b070*/  @P4 STG.E.U8 desc[UR44][R10.64], R8 ;  /* 0x000000080a004986 */ /* 0x0081e8000c10112c */
[----:B------:R-:W3:Y:S04]  /*8b080*/  LDL.LU.64 R26, [R1+0x2610] ;  /* 0x00261000011a7983 */ /* 0x000ee80000300a00 */
[----:B0-----:R-:W3:Y:S04]  /*8b090*/  LDL.LU R10, [R1+0x5e4] ;  /* 0x0005e400010a7983 */ /* 0x001ee80000300800 */
[----:B------:R-:W3:Y:S04]  /*8b0a0*/  LDL.LU.64 R22, [R1+0x2608] ;  /* 0x0026080001167983 */ /* 0x000ee80000300a00 */
[----:B------:R-:W3:Y:S01]  /*8b0b0*/  LDL.LU.64 R20, [R1+0x25f8] ;  /* 0x0025f80001147983 */ /* 0x000ee20000300a00 */
[----:B------:R-:W-:-:S03]  /*8b0c0*/  @P1 LOP3.LUT R61, R61, 0x8, RZ, 0xfc, !PT ;  /* 0x000000083d3d1812 */ /* 0x000fc600078efcff */
[----:B------:R-:W3:Y:S01]  /*8b0d0*/  LDL.LU.64 R18, [R1+0x25e0] ;  /* 0x0025e00001127983 */ /* 0x000ee20000300a00 */
[C---:B------:R-:W-:Y:S02]  /*8b0e0*/  LOP3.LUT P1, RZ, R50.reuse, 0x4000, RZ, 0xc0, !PT ;  /* 0x0000400032ff7812 */ /* 0x040fe4000782c0ff */
[----:B------:R-:W-:Y:S01]  /*8b0f0*/  LOP3.LUT P6, RZ, R50, 0x1000, RZ, 0xc0, !PT ;  /* 0x0000100032ff7812 */ /* 0x000fe200078cc0ff */
[----:B------:R-:W3:Y:S01]  /*8b100*/  LDL.LU R11, [R1+0x514] ;  /* 0x00051400010b7983 */ /* 0x000ee20000300800 */
[----:B------:R-:W-:Y:S02]  /*8b110*/  LOP3.LUT R61, R61, 0xffffffef, RZ, 0xc0, !PT ;  /* 0xffffffef3d3d7812 */ /* 0x000fe400078ec0ff */
[----:B------:R-:W-:Y:S01]  /*8b120*/  PRMT R8, R53, 0x7772, RZ ;  /* 0x0000777235087816 */ /* 0x000fe200000000ff */
[----:B------:R-:W3:Y:S04]  /*8b130*/  LDL.LU.64 R16, [R1+0x25d8] ;  /* 0x0025d80001107983 */ /* 0x000ee80000300a00 */
[----:B----4-:R0:W-:Y:S02]  /*8b140*/  @P5 STG.E.U8 desc[UR44][R14.64], R8 ;  /* 0x000000080e005986 */ /* 0x0101e4000c10112c */
[----:B------:R-:W-:-:S02]  /*8b150*/  @P1 LOP3.LUT R61, R61, 0x10, RZ, 0xfc, !PT ;  /* 0x000000103d3d1812 */ /* 0x000fc400078efcff */
[----:B------:R-:W-:Y:S02]  /*8b160*/  LOP3.LUT P1, RZ, R50, 0x2000, RZ, 0xc0, !PT ;  /* 0x0000200032ff7812 */ /* 0x000fe4000782c0ff */
[----:B0-----:R-:W-:Y:S01]  /*8b170*/  PRMT R8, R53, 0x7773, RZ ;  /* 0x0000777335087816 */ /* 0x001fe200000000ff */
[----:B------:R-:W4:Y:S04]  /*8b180*/  LDL.LU.64 R14, [R1+0x25d0] ;  /* 0x0025d000010e7983 */ /* 0x000f280000300a00 */
[----:B------:R0:W-:Y:S02]  /*8b190*/  @P6 STG.E.U8 desc[UR44][R12.64], R8 ;  /* 0x000000080c006986 */ /* 0x0001e4000c10112c */
[----:B0-----:R-:W-:Y:S02]  /*8b1a0*/  PRMT R8, R25, 0x7770, RZ ;  /* 0x0000777019087816 */ /* 0x001fe400000000ff */
[----:B------:R-:W4:Y:S04]  /*8b1b0*/  LDL.LU.64 R12, [R1+0x25c8] ;  /* 0x0025c800010c7983 */ /* 0x000f280000300a00 */
[----:B------:R0:W-:Y:S01]  /*8b1c0*/  @P1 STG.E.U8 desc[UR44][R54.64], R8 ;  /* 0x0000000836001986 */ /* 0x0001e2000c10112c */
[----:B------:R-:W-:-:S02]  /*8b1d0*/  LOP3.LUT P1, RZ, R61, 0x10, RZ, 0xc0, !PT ;  /* 0x000000103dff7812 */ /* 0x000fc4000782c0ff */
[----:B------:R-:W-:Y:S01]  /*8b1e0*/  PRMT R24, R25, 0x7771, RZ ;  /* 0x0000777119187816 */ /* 0x000fe200000000ff */
[----:B0-----:R-:W4:Y:S04]  /*8b1f0*/  LDL.LU.64 R8, [R1+0x25c0] ;  /* 0x0025c00001087983 */ /* 0x001f280000300a00 */
[----:B------:R-:W4:Y:S04]  /*8b200*/  LDL.LU R53, [R1+0x5e8] ;  /* 0x0005e80001357983 */ /* 0x000f280000300800 */
[----:B------:R-:W4:Y:S04]  /*8b210*/  LDL.LU.64 R54, [R1+0x25b8] ;  /* 0x0025b80001367983 */ /* 0x000f280000300a00 */
[----:B------:R0:W-:Y:S04]  /*8b220*/  @P1 STG.E.U8 desc[UR44][R56.64], R24 ;  /* 0x0000001838001986 */ /* 0x0001e8000c10112c */
[----:B0-----:R-:W4:Y:S01]  /*8b230*/  LDL.LU.64 R56, [R1+0x25b0] ;  /* 0x0025b00001387983 */ /* 0x001f220000300a00 */
[----:B------:R-:W-:-:S02]  /*8b240*/  LOP3.LUT P1, RZ, R61, 0x8, RZ, 0xc0, !PT ;  /* 0x000000083dff7812 */ /* 0x000fc4000782c0ff */
[----:B------:R-:W-:Y:S02]  /*8b250*/  PRMT R24, R25, 0x7772, RZ ;  /* 0x0000777219187816 */ /* 0x000fe400000000ff */
[----:B------:R-:W-:-:S09]  /*8b260*/  LOP3.LUT P0, RZ, R50, 0x400000, RZ, 0xc0, !PT ;  /* 0x0040000032ff7812 */ /* 0x000fd2000780c0ff */
[----:B--2---:R0:W-:Y:S04]  /*8b270*/  @P1 STG.E.U8 desc[UR44][R58.64], R24 ;  /* 0x000000183a001986 */ /* 0x0041e8000c10112c */
[----:B0-----:R-:W2:Y:S01]  /*8b280*/  LDL.LU.64 R58, [R1+0x25a0] ;  /* 0x0025a000013a7983 */ /* 0x001ea20000300a00 */
[----:B------:R-:W-:Y:S02]  /*8b290*/  LOP3.LUT P1, RZ, R61, 0x4, RZ, 0xc0, !PT ;  /* 0x000000043dff7812 */ /* 0x000fe4000782c0ff */
[----:B------:R-:W-:-:S11]  /*8b2a0*/  PRMT R24, R25, 0x7773, RZ ;  /* 0x0000777319187816 */ /* 0x000fd600000000ff */
[----:B------:R3:W-:Y:S01]  /*8b2b0*/  @P1 STG.E.U8 desc[UR44][R30.64], R24 ;  /* 0x000000181e001986 */ /* 0x0007e2000c10112c */
[----:B------:R-:W-:Y:S02]  /*8b2c0*/  LOP3.LUT P1, RZ, R61, 0x2, RZ, 0xc0, !PT ;  /* 0x000000023dff7812 */ /* 0x000fe4000782c0ff */
[----:B---3--:R-:W-:-:S11]  /*8b2d0*/  PRMT R24, R10, 0x7770, RZ ;  /* 0x000077700a187816 */ /* 0x008fd600000000ff */
[----:B------:R-:W-:Y:S01]  /*8b2e0*/  @P1 STG.E.U8 desc[UR44][R26.64], R24 ;  /* 0x000000181a001986 */ /* 0x000fe2000c10112c */
        /* <DEDUP_REMOVED lines=10> */
[----:B------:R-:W-:Y:S02]  /*8b390*/  LOP3.LUT P2, RZ, R50, 0x800000, RZ, 0xc0, !PT ;  /* 0x0080000032ff7812 */ /* 0x000fe4000784c0ff */
[----:B0-----:R-:W-:-:S09]  /*8b3a0*/  PRMT R61, R11, 0x7770, RZ ;  /* 0x000077700b3d7816 */ /* 0x001fd200000000ff */
[----:B------:R0:W-:Y:S01]  /*8b3b0*/  @P1 STG.E.U8 desc[UR44][R16.64], R61 ;  /* 0x0000003d10001986 */ /* 0x0001e2000c10112c */
[----:B------:R-:W-:Y:S02]  /*8b3c0*/  LOP3.LUT P3, RZ, R50, 0x1000000, RZ, 0xc0, !PT ;  /* 0x0100000032ff7812 */ /* 0x000fe4000786c0ff */
[----:B0-----:R-:W-:-:S05]  /*8b3d0*/  PRMT R61, R11, 0x7771, RZ ;  /* 0x000077710b3d7816 */ /* 0x001fca00000000ff */
[----:B----4-:R0:W-:Y:S01]  /*8b3e0*/  @P0 STG.E.U8 desc[UR44][R14.64], R61 ;  /* 0x0000003d0e000986 */ /* 0x0101e2000c10112c */
        /* <DEDUP_REMOVED lines=9> */
[----:B------:R0:W-:Y:S04]  /*8b480*/  @P5 STG.E.U8 desc[UR44][R56.64], R61 ;  /* 0x0000003d38005986 */ /* 0x0001e8000c10112c */
[----:B0-----:R-:W3:Y:S01]  /*8b490*/  LDL.LU.64 R56, [R1+0x2570] ;  /* 0x0025700001387983 */ /* 0x001ee20000300a00 */
[C---:B------:R-:W-:Y:S02]  /*8b4a0*/  LOP3.LUT P6, RZ, R50.reuse, 0x8000000, RZ, 0xc0, !PT ;  /* 0x0800000032ff7812 */ /* 0x040fe400078cc0ff */
[----:B------:R-:W-:Y:S01]  /*8b4b0*/  PRMT R61, R53, 0x7772, RZ ;  /* 0x00007772353d7816 */ /* 0x000fe200000000ff */
[----:B------:R-:W4:Y:S04]  /*8b4c0*/  LDL.LU.64 R14, [R1+0x2568] ;  /* 0x00256800010e7983 */ /* 0x000f280000300a00 */
[----:B------:R-:W4:Y:S04]  /*8b4d0*/  LDL.LU.64 R12, [R1+0x2560] ;  /* 0x00256000010c7983 */ /* 0x000f280000300a00 */
[----:B------:R-:W4:Y:S04]  /*8b4e0*/  LDL.LU.64 R10, [R1+0x2550] ;  /* 0x00255000010a7983 */ /* 0x000f280000300a00 */
[----:B--2---:R0:W-:Y:S04]  /*8b4f0*/  @P6 STG.E.U8 desc[UR44][R58.64], R61 ;  /* 0x0000003d3a006986 */ /* 0x0041e8000c10112c */
[----:B0-----:R-:W2:Y:S04]  /*8b500*/  LDL.LU R59, [R1+0x518] ;  /* 0x00051800013b7983 */ /* 0x001ea80000300800 */
[----:B------:R-:W4:Y:S04]  /*8b510*/  LDL.LU.64 R8, [R1+0x2520] ;  /* 0x0025200001087983 */ /* 0x000f280000300a00 */
[----:B------:R-:W4:Y:S01]  /*8b520*/  LDL.LU R27, [R1+0x5ec] ;  /* 0x0005ec00011b7983 */ /* 0x000f220000300800 */
[----:B------:R-:W-:-:S03]  /*8b530*/  LOP3.LUT P3, RZ, R50, 0x10000000, RZ, 0xc0, !PT ;  /* 0x1000000032ff7812 */ /* 0x000fc6000786c0ff */
[----:B------:R-:W4:Y:S01]  /*8b540*/  LDL.LU.64 R54, [R1+0x2518] ;  /* 0x0025180001367983 */ /* 0x000f220000300a00 */
[----:B------:R-:W-:Y:S02]  /*8b550*/  PRMT R61, R53, 0x7773, RZ ;  /* 0x00007773353d7816 */ /* 0x000fe400000000ff */
[----:B------:R-:W-:Y:S02]  /*8b560*/  LOP3.LUT P4, RZ, R50, 0x20000000, RZ, 0xc0, !PT ;  /* 0x2000000032ff7812 */ /* 0x000fe4000788c0ff */
[----:B------:R-:W-:Y:S02]  /*8b570*/  LOP3.LUT P1, RZ, R49, 0x100, RZ, 0xc0, !PT ;  /* 0x0000010031ff7812 */ /* 0x000fe4000782c0ff */
[----:B------:R-:W-:-:S03]  /*8b580*/  LOP3.LUT R60, R60, 0xffdfffff, RZ, 0xc0, !PT ;  /* 0xffdfffff3c3c7812 */ /* 0x000fc600078ec0ff */
[----:B---3--:R0:W-:Y:S04]  /*8b590*/  @P3 STG.E.U8 desc[UR44][R56.64], R61 ;  /* 0x0000003d38003986 */ /* 0x0081e8000c10112c */
[----:B0-----:R-:W3:Y:S04]  /*8b5a0*/  LDL.LU.64 R56, [R1+0x2510] ;  /* 0x0025100001387983 */ /* 0x001ee80000300a00 */
[----:B------:R-:W3:Y:S04]  /*8b5b0*/  LDL.LU.64 R30, [R1+0x2508] ;  /* 0x00250800011e7983 */ /* 0x000ee80000300a00 */
[----:B------:R-:W3:Y:S04]  /*8b5c0*/  LDL.LU.64 R24, [R1+0x2500] ;  /* 0x0025000001187983 */ /* 0x000ee80000300a00 */
[----:B------:R-:W3:Y:S04]  /*8b5d0*/  LDL.LU R58, [R1+0x51c] ;  /* 0x00051c00013a7983 */ /* 0x000ee80000300800 */
[----:B------:R-:W3:Y:S04]  /*8b5e0*/  LDL.LU.64 R22, [R1+0x24f8] ;  /* 0x0024f80001167983 */ /* 0x000ee80000300a00 */
[----:B------:R-:W3:Y:S04]  /*8b5f0*/  LDL.LU.64 R20, [R1+0x24f0] ;  /* 0x0024f00001147983 */ /* 0x000ee80000300a00 */
[----:B------:R-:W3:Y:S04]  /*8b600*/  LDL.LU.64 R18, [R1+0x24e8] ;  /* 0x0024e80001127983 */ /* 0x000ee80000300a00 */
[----:B------:R-:W3:Y:S04]  /*8b610*/  LDL.LU R53, [R1+0x500] ;  /* 0x0005000001357983 */ /* 0x000ee80000300800 */
[----:B------:R-:W3:Y:S01]  /*8b620*/  LDL.LU.64 R16, [R1+0x24e0] ;  /* 0x0024e00001107983 */ /* 0x000ee20000300a00 */
[----:B--2---:R-:W-:-:S05]  /*8b630*/  PRMT R61, R59, 0x7770, RZ ;  /* 0x000077703b3d7816 */ /* 0x004fca00000000ff */
[----:B----4-:R0:W-:Y:S04]  /*8b640*/  @P4 STG.E.U8 desc[UR44][R14.64], R61 ;  /* 0x0000003d0e004986 */ /* 0x0101e8000c10112c */
[----:B0-----:R-:W2:Y:S01]  /*8b650*/  LDL.LU.64 R14, [R1+0x24d8] ;  /* 0x0024d800010e7983 */ /* 0x001ea20000300a00 */
        /* <DEDUP_REMOVED lines=17> */
[----:B------:R-:W-:Y:S02]  /*8b770*/  LOP3.LUT R60, R60, 0xf7ffffff, RZ, 0xc0, !PT ;  /* 0xf7ffffff3c3c7812 */ /* 0x000fe400078ec0ff */
[----:B------:R-:W-:-:S09]  /*8b780*/  LOP3.LUT P5, RZ, R50, 0x40000000, RZ, 0xc0, !PT ;  /* 0x4000000032ff7812 */ /* 0x000fd200078ac0ff */
[----:B------:R-:W-:Y:S02]  /*8b790*/  @P1 LOP3.LUT R60, R60, 0x8000000, RZ, 0xfc, !PT ;  /* 0x080000003c3c1812 */ /* 0x000fe400078efcff */
[----:B------:R-:W-:Y:S02]  /*8b7a0*/  LOP3.LUT P1, RZ, R49, 0x2, RZ, 0xc0, !PT ;  /* 0x0000000231ff7812 */ /* 0x000fe4000782c0ff */
[----:B------:R-:W-:Y:S02]  /*8b7b0*/  LOP3.LUT P6, RZ, R50, 0x80000000, RZ, 0xc0, !PT ;  /* 0x8000000032ff7812 */ /* 0x000fe400078cc0ff */
[----:B------:R-:W-:Y:S02]  /*8b7c0*/  LOP3.LUT R60, R60, 0xefffffff, RZ, 0xc0, !PT ;  /* 0xefffffff3c3c7812 */ /* 0x000fe400078ec0ff */
[----:B------:R-:W-:-:S05]  /*8b7d0*/  PRMT R61, R59, 0x7771, RZ ;  /* 0x000077713b3d7816 */ /* 0x000fca00000000ff */
[----:B------:R0:W-:Y:S02]  /*8b7e0*/  @P5 STG.E.U8 desc[UR44][R12.64], R61 ;  /* 0x0000003d0c005986 */ /* 0x0001e4000c10112c */
[----:B------:R-:W-:Y:S02]  /*8b7f0*/  @P1 LOP3.LUT R60, R60, 0x10000000, RZ, 0xfc, !PT ;  /* 0x100000003c3c1812 */ /* 0x000fe400078efcff */
[----:B------:R-:W-:Y:S02]  /*8b800*/  LOP3.LUT P1, RZ, R49, 0x1, RZ, 0xc0, !PT ;  /* 0x0000000131ff7812 */ /* 0x000fe4000782c0ff */
[C---:B0-----:R-:W-:Y:S01]  /*8b810*/  PRMT R61, R59.reuse, 0x7772, RZ ;  /* 0x000077723b3d7816 */ /* 0x041fe200000000ff */
[----:B------:R-:W4:Y:S04]  /*8b820*/  LDL.LU.64 R12, [R1+0x24d0] ;  /* 0x0024d000010c7983 */ /* 0x000f280000300a00 */
[----:B------:R0:W-:Y:S02]  /*8b830*/  @P6 STG.E.U8 desc[UR44][R10.64], R61 ;  /* 0x0000003d0a006986 */ /* 0x0001e4000c10112c */
[----:B0-----:R-:W-:-:S02]  /*8b840*/  PRMT R61, R59, 0x7773, RZ ;  /* 0x000077733b3d7816 */ /* 0x001fc400000000ff */
[----:B------:R-:W4:Y:S04]  /*8b850*/  LDL.LU.64 R10, [R1+0x24c8] ;  /* 0x0024c800010a7983 */ /* 0x000f280000300a00 */
[----:B------:R0:W-:Y:S01]  /*8b860*/  @P1 STG.E.U8 desc[UR44][R8.64], R61 ;  /* 0x0000003d08001986 */ /* 0x0001e2000c10112c */
[----:B------:R-:W-:-:S03]  /*8b870*/  LOP3.LUT P1, RZ, R60, 0x10000000, RZ, 0xc0, !PT ;  /* 0x100000003cff7812 */ /* 0x000fc6000782c0ff */
[----:B------:R-:W4:Y:S01]  /*8b880*/  LDL.LU R59, [R1+0x4f0] ;  /* 0x0004f000013b7983 */ /* 0x000f220000300800 */
[----:B0-----:R-:W-:-:S03]  /*8b890*/  PRMT R61, R27, 0x7770, RZ ;  /* 0x000077701b3d7816 */ /* 0x001fc600000000ff */
[----:B------:R-:W4:Y:S06]  /*8b8a0*/  LDL.LU.64 R8, [R1+0x24c0] ;  /* 0x0024c00001087983 */ /* 0x000f2c0000300a00 */
[----:B------:R0:W-:Y:S01]  /*8b8b0*/  @P1 STG.E.U8 desc[UR44][R54.64], R61 ;  /* 0x0000003d36001986 */ /* 0x0001e2000c10112c */
[C---:B------:R-:W-:Y:S02]  /*8b8c0*/  LOP3.LUT P1, RZ, R60.reuse, 0x8000000, RZ, 0xc0, !PT ;  /* 0x080000003cff7812 */ /* 0x040fe4000782c0ff */
[----:B0-----:R-:W-:Y:S01]  /*8b8d0*/  PRMT R61, R27, 0x7771, RZ ;  /* 0x000077711b3d7816 */ /* 0x001fe200000000ff */
[----:B------:R-:W4:Y:S10]  /*8b8e0*/  LDL.LU.64 R54, [R1+0x24b8] ;  /* 0x0024b80001367983 */ /* 0x000f340000300a00 */
[----:B---3--:R0:W-:Y:S01]  /*8b8f0*/  @P1 STG.E.U8 desc[UR44][R56.64], R61 ;  /* 0x0000003d38001986 */ /* 0x0081e2000c10112c */
[----:B------:R-:W-:-:S02]  /*8b900*/  LOP3.LUT P1, RZ, R60, 0x4000000, RZ, 0xc0, !PT ;  /* 0x040000003cff7812 */ /* 0x000fc4000782c0ff */
[----:B0-----:R-:W-:Y:S01]  /*8b910*/  PRMT R61, R27, 0x7772, RZ ;  /* 0x000077721b3d7816 */ /* 0x001fe200000000ff */
[----:B------:R-:W3:Y:S10]  /*8b920*/  LDL.LU.64 R56, [R1+0x24b0] ;  /* 0x0024b00001387983 */ /* 0x000ef40000300a00 */
[----:B------:R0:W-:Y:S01]  /*8b930*/  @P1 STG.E.U8 desc[UR44][R30.64], R61 ;  /* 0x0000003d1e001986 */ /* 0x0001e2000c10112c */
[----:B------:R-:W-:-:S02]  /*8b940*/  LOP3.LUT P1, RZ, R60, 0x2000000, RZ, 0xc0, !PT ;  /* 0x020000003cff7812 */ /* 0x000fc4000782c0ff */
        /* <DEDUP_REMOVED lines=14> */
[----:B------:R0:W-:Y:S02]  /*8ba30*/  @P1 STG.E.U8 desc[UR44][R16.64], R61 ;  /* 0x0000003d10001986 */ /* 0x0001e4000c10112c */
[----:B0-----:R-:W-:-:S05]  /*8ba40*/  PRMT R61, R53, 0x7770, RZ ;  /* 0x00007770353d7816 */ /* 0x001fca00000000ff */
[----:B--2---:R0:W-:Y:S04]  /*8ba50*/  @P0 STG.E.U8 desc[UR44][R14.64], R61 ;  /* 0x0000003d0e000986 */ /* 0x0041e8000c10112c */
[----:B0-----:R-:W2:Y:S01]  /*8ba60*/  LDL.LU.64 R14, [R1+0x24a8] ;  /* 0x0024a800010e7983 */ /* 0x001ea20000300a00 */
[C---:B------:R-:W-:Y:S02]  /*8ba70*/  LOP3.LUT P2, RZ, R49.reuse, 0x400, RZ, 0xc0, !PT ;  /* 0x0000040031ff7812 */ /* 0x040fe4000784c0ff */
[----:B------:R-:W-:Y:S02]  /*8ba80*/  LOP3.LUT P3, RZ, R49, 0x800, RZ, 0xc0, !PT ;  /* 0x0000080031ff7812 */ /* 0x000fe4000786c0ff */
[----:B------:R-:W-:Y:S02]  /*8ba90*/  PRMT R61, R53, 0x7771, RZ ;  /* 0x00007771353d7816 */ /* 0x000fe400000000ff */
[----:B------:R-:W-:-:S02]  /*8baa0*/  LOP3.LUT P4, RZ, R49, 0x1000, RZ, 0xc0, !PT ;  /* 0x0000100031ff7812 */ /* 0x000fc4000788c0ff */
[C---:B------:R-:W-:Y:S02]  /*8bab0*/  LOP3.LUT P5, RZ, R49.reuse, 0x2000, RZ, 0xc0, !PT ;  /* 0x0000200031ff7812 */ /* 0x040fe400078ac0ff */
[----:B------:R-:W-:-:S03]  /*8bac0*/  LOP3.LUT P6, RZ, R49, 0x4000, RZ, 0xc0, !PT ;  /* 0x0000400031ff7812 */ /* 0x000fc600078cc0ff */
[----:B----4-:R0:W-:Y:S02]  /*8bad0*/  @P2 STG.E.U8 desc[UR44][R12.64], R61 ;  /* 0x0000003d0c002986 */ /* 0x0101e4000c10112c */
[C---:B0-----:R-:W-:Y:S02]  /*8bae0*/  PRMT R61, R53.reuse, 0x7772, RZ ;  /* 0x00007772353d7816 */ /* 0x041fe400000000ff */
[----:B------:R-:W4:Y:S04]  /*8baf0*/  LDL.LU.64 R12, [R1+0x2498] ;  /* 0x00249800010c7983 */ /* 0x000f280000300a00 */
[----:B------:R0:W-:Y:S02]  /*8bb00*/  @P3 STG.E.U8 desc[UR44][R10.64], R61 ;  /* 0x0000003d0a003986 */ /* 0x0001e4000c10112c */
[----:B0-----:R-:W-:-:S05]  /*8bb10*/  PRMT R61, R53, 0x7773, RZ ;  /* 0x00007773353d7816 */ /* 0x001fca00000000ff */
[----:B------:R0:W-:Y:S02]  /*8bb20*/  @P4 STG.E.U8 desc[UR44][R8.64], R61 ;  /* 0x0000003d08004986 */ /* 0x0001e4000c10112c */
[----:B0-----:R-:W-:-:S05]  /*8bb30*/  PRMT R61, R59, 0x7770, RZ ;  /* 0x000077703b3d7816 */ /* 0x001fca00000000ff */
[----:B------:R0:W-:Y:S04]  /*8bb40*/  @P5 STG.E.U8 desc[UR44][R54.64], R61 ;  /* 0x0000003d36005986 */ /* 0x0001e8000c10112c */
[----:B0-----:R-:W4:Y:S04]  /*8bb50*/  LDL.LU.64 R54, [R1+0x2490] ;  /* 0x0024900001367983 */ /* 0x001f280000300a00 */
[----:B------:R-:W4:Y:S04]  /*8bb60*/  LDL.LU.64 R10, [R1+0x2488] ;  /* 0x00248800010a7983 */ /* 0x000f280000300a00 */
[----:B------:R-:W4:Y:S04]  /*8bb70*/  LDL.LU.64 R8, [R1+0x2478] ;  /* 0x0024780001087983 */ /* 0x000f280000300a00 */
[----:B------:R-:W4:Y:S01]  /*8bb80*/  LDL.LU R53, [R1+0x504] ;  /* 0x0005040001357983 */ /* 0x000f220000300800 */
[----:B------:R-:W-:-:S02]  /*8bb90*/  PRMT R61, R59, 0x7771, RZ ;  /* 0x000077713b3d7816 */ /* 0x000fc400000000ff */
[----:B------:R-:W-:-:S03]  /*8bba0*/  LOP3.LUT P3, RZ, R49, 0x8000, RZ, 0xc0, !PT ;  /* 0x0000800031ff7812 */ /* 0x000fc6000786c0ff */
[----:B---3--:R0:W-:Y:S04]  /*8bbb0*/  @P6 STG.E.U8 desc[UR44][R56.64], R61 ;  /* 0x0000003d38006986 */ /* 0x0081e8000c10112c */
[----:B0-----:R-:W3:Y:S01]  /*8bbc0*/  LDL.LU.64 R56, [R1+0x2460] ;  /* 0x0024600001387983 */ /* 0x001ee20000300a00 */
[----:B------:R-:W-:-:S03]  /*8bbd0*/  PRMT R61, R59, 0x7772, RZ ;  /* 0x000077723b3d7816 */ /* 0x000fc600000000ff */
[----:B------:R-:W3:Y:S04]  /*8bbe0*/  LDL.LU R25, [R1+0x4f4] ;  /* 0x0004f40001197983 */ /* 0x000ee80000300800 */
[----:B--2---:R0:W-:Y:S02]  /*8bbf0*/  @P3 STG.E.U8 desc[UR44][R14.64], R61 ;  /* 0x0000003d0e003986 */ /* 0x0041e4000c10112c */
[----:B0-----:R-:W-:Y:S02]  /*8bc00*/  PRMT R61, R59, 0x7773, RZ ;  /* 0x000077733b3d7816 */ /* 0x001fe400000000ff */
[----:B------:R-:W2:Y:S01]  /*8bc10*/  LDL.LU.64 R58, [R1+0x2458] ;  /* 0x00245800013a7983 */ /* 0x000ea20000300a00 */
[C---:B------:R-:W-:Y:S02]  /*8bc20*/  LOP3.LUT P1, RZ, R49.reuse, 0x8000000, RZ, 0xc0, !PT ;  /* 0x0800000031ff7812 */ /* 0x040fe4000782c0ff */
[----:B------:R-:W-:Y:S01]  /*8bc30*/  LOP3.LUT R60, R60, 0xffffdfff, RZ, 0xc0, !PT ;  /* 0xffffdfff3c3c7812 */ /* 0x000fe200078ec0ff */
[----:B------:R-:W2:Y:S01]  /*8bc40*/  LDL.LU.64 R30, [R1+0x2450] ;  /* 0x00245000011e7983 */ /* 0x000ea20000300a00 */
[----:B------:R-:W-:-:S03]  /*8bc50*/  LOP3.LUT P4, RZ, R49, 0x10000, RZ, 0xc0, !PT ;  /* 0x0001000031ff7812 */ /* 0x000fc6000788c0ff */
[----:B------:R-:W2:Y:S01]  /*8bc60*/  LDL.LU.64 R26, [R1+0x2448] ;  /* 0x00244800011a7983 */ /* 0x000ea20000300a00 */
[----:B------:R-:W-:-:S03]  /*8bc70*/  LOP3.LUT P5, RZ, R49, 0x20000, RZ, 0xc0, !PT ;  /* 0x0002000031ff7812 */ /* 0x000fc600078ac0ff */
[----:B------:R-:W2:Y:S02]  /*8bc80*/  LDL.LU.64 R22, [R1+0x2440] ;  /* 0x0024400001167983 */ /* 0x000ea40000300a00 */
        /* <DEDUP_REMOVED lines=17> */
[----:B----4-:R0:W-:Y:S01]  /*8bda0*/  @P4 STG.E.U8 desc[UR44][R12.64], R61 ;  /* 0x0000003d0c004986 */ /* 0x0101e2000c10112c */
[----:B------:R-:W-:-:S11]  /*8bdb0*/  LOP3.LUT R60, R60, 0xfff7ffff, RZ, 0xc0, !PT ;  /* 0xfff7ffff3c3c7812 */ /* 0x000fd600078ec0ff */
[----:B------:R-:W-:Y:S02]  /*8bdc0*/  @P1 LOP3.LUT R60, R60, 0x80000, RZ, 0xfc, !PT ;  /* 0x000800003c3c1812 */ /* 0x000fe400078efcff */
[C---:B------:R-:W-:Y:S02]  /*8bdd0*/  LOP3.LUT P1, RZ, R49.reuse, 0x100000, RZ, 0xc0, !PT ;  /* 0x0010000031ff7812 */ /* 0x040fe4000782c0ff */
[----:B------:R-:W-:Y:S02]  /*8bde0*/  LOP3.LUT P6, RZ, R49, 0x40000, RZ, 0xc0, !PT ;  /* 0x0004000031ff7812 */ /* 0x000fe400078cc0ff */
[----:B------:R-:W-:-:S09]  /*8bdf0*/  LOP3.LUT R60, R60, 0xffefffff, RZ, 0xc0, !PT ;  /* 0xffefffff3c3c7812 */ /* 0x000fd200078ec0ff */
[----:B------:R-:W-:Y:S02]  /*8be00*/  @P1 LOP3.LUT R60, R60, 0x100000, RZ, 0xfc, !PT ;  /* 0x001000003c3c1812 */ /* 0x000fe400078efcff */
[----:B------:R-:W-:Y:S02]  /*8be10*/  LOP3.LUT P1, RZ, R49, 0x80000, RZ, 0xc0, !PT ;  /* 0x0008000031ff7812 */ /* 0x000fe4000782c0ff */
[----:B0-----:R-:W-:-:S05]  /*8be20*/  PRMT R61, R53, 0x7770, RZ ;  /* 0x00007770353d7816 */ /* 0x001fca00000000ff */
[----:B------:R0:W-:Y:S04]  /*8be30*/  @P5 STG.E.U8 desc[UR44][R54.64], R61 ;  /* 0x0000003d36005986 */ /* 0x0001e8000c10112c */
[----:B0-----:R-:W4:Y:S04]  /*8be40*/  LDL.LU R54, [R1+0x508] ;  /* 0x0005080001367983 */ /* 0x001f280000300800 */
[----:B------:R-:W4:Y:S04]  /*8be50*/  LDL.LU.64 R20, [R1+0x2438] ;  /* 0x0024380001147983 */ /* 0x000f280000300a00 */
[----:B------:R-:W4:Y:S01]  /*8be60*/  LDL.LU.64 R18, [R1+0x2430] ;  /* 0x0024300001127983 */ /* 0x000f220000300a00 */
[----:B------:R-:W-:-:S03]  /*8be70*/  PRMT R61, R53, 0x7771, RZ ;  /* 0x00007771353d7816 */ /* 0x000fc600000000ff */
[----:B------:R-:W4:Y:S04]  /*8be80*/  LDL.LU R55, [R1+0x4f8] ;  /* 0x0004f80001377983 */ /* 0x000f280000300800 */
[----:B------:R-:W4:Y:S04]  /*8be90*/  LDL.LU.64 R16, [R1+0x2420] ;  /* 0x0024200001107983 */ /* 0x000f280000300a00 */
[----:B------:R0:W-:Y:S04]  /*8bea0*/  @P6 STG.E.U8 desc[UR44][R10.64], R61 ;  /* 0x0000003d0a006986 */ /* 0x0001e8000c10112c */
[----:B------:R-:W4:Y:S04]  /*8beb0*/  LDL.LU.64 R14, [R1+0x23f0] ;  /* 0x0023f000010e7983 */ /* 0x000f280000300a00 */
[----:B------:R-:W4:Y:S01]  /*8bec0*/  LDL.LU.64 R12, [R1+0x23e8] ;  /* 0x0023e800010c7983 */ /* 0x000f220000300a00 */
[----:B0-----:R-:W-:-:S03]  /*8bed0*/  PRMT R61, R53, 0x7772, RZ ;  /* 0x00007772353d7816 */ /* 0x001fc600000000ff */
[----:B------:R-:W4:Y:S04]  /*8bee0*/  LDL.LU.64 R10, [R1+0x23e0] ;  /* 0x0023e000010a7983 */ /* 0x000f280000300a00 */
[----:B------:R0:W-:Y:S01]  /*8bef0*/  @P1 STG.E.U8 desc[UR44][R8.64], R61 ;  /* 0x0000003d08001986 */ /* 0x0001e2000c10112c */
[C---:B------:R-:W-:Y:S02]  /*8bf00*/  LOP3.LUT P1, RZ, R60.reuse, 0x100000, RZ, 0xc0, !PT ;  /* 0x001000003cff7812 */ /* 0x040fe4000782c0ff */
[----:B0-----:R-:W-:Y:S01]  /*8bf10*/  PRMT R61, R53, 0x7773, RZ ;  /* 0x00007773353d7816 */ /* 0x001fe200000000ff */
[----:B------:R-:W4:Y:S10]  /*8bf20*/  LDL.LU.64 R8, [R1+0x23d0] ;  /* 0x0023d00001087983 */ /* 0x000f340000300a00 */
[----:B---3--:R0:W-:Y:S01]  /*8bf30*/  @P1 STG.E.U8 desc[UR44][R56.64], R61 ;  /* 0x0000003d38001986 */ /* 0x0081e2000c10112c */
[----:B------:R-:W-:-:S03]  /*8bf40*/  LOP3.LUT P1, RZ, R60, 0x80000, RZ, 0xc0, !PT ;  /* 0x000800003cff7812 */ /* 0x000fc6000782c0ff */
[----:B0-----:R-:W3:Y:S01]  /*8bf50*/  LDL.LU.64 R56, [R1+0x23a0] ;  /* 0x0023a00001387983 */ /* 0x001ee20000300a00 */
[----:B------:R-:W-:-:S03]  /*8bf60*/  PRMT R61, R25, 0x7770, RZ ;  /* 0x00007770193d7816 */ /* 0x000fc600000000ff */
[----:B------:R-:W3:Y:S06]  /*8bf70*/  LDL.LU R53, [R1+0x50c] ;  /* 0x00050c0001357983 */ /* 0x000eec0000300800 */
[----:B--2---:R0:W-:Y:S04]  /*8bf80*/  @P1 STG.E.U8 desc[UR44][R58.64], R61 ;  /* 0x0000003d3a001986 */ /* 0x0041e8000c10112c */
[----:B0-----:R-:W2:Y:S01]  /*8bf90*/  LDL.LU.64 R58, [R1+0x2398] ;  /* 0x00239800013a7983 */ /* 0x001ea20000300a00 */
[----:B------:R-:W-:-:S02]  /*8bfa0*/  LOP3.LUT P1, RZ, R60, 0x40000, RZ, 0xc0, !PT ;  /* 0x000400003cff7812 */ /* 0x000fc4000782c0ff */
        /* <DEDUP_REMOVED lines=9> */
[C---:B------:R-:W-:Y:S02]  /*8c040*/  LOP3.LUT P0, RZ, R49.reuse, 0x10000000, RZ, 0xc0, !PT ;  /* 0x1000000031ff7812 */ /* 0x040fe4000780c0ff */
[C---:B------:R-:W-:Y:S02]  /*8c050*/  LOP3.LUT P2, RZ, R49.reuse, 0x20000000, RZ, 0xc0, !PT ;  /* 0x2000000031ff7812 */ /* 0x040fe4000784c0ff */
[C---:B------:R-:W-:Y:S02]  /*8c060*/  LOP3.LUT P3, RZ, R49.reuse, 0x40000000, RZ, 0xc0, !PT ;  /* 0x4000000031ff7812 */ /* 0x040fe4000786c0ff */
[----:B------:R-:W-:Y:S02]  /*8c070*/  LOP3.LUT P4, RZ, R49, 0x80000000, RZ, 0xc0, !PT ;  /* 0x8000000031ff7812 */ /* 0x000fe4000788c0ff */
[----:B------:R-:W-:-:S02]  /*8c080*/  LOP3.LUT P5, RZ, R48, 0x1, RZ, 0xc0, !PT ;  /* 0x0000000130ff7812 */ /* 0x000fc400078ac0ff */
[----:B------:R-:W-:Y:S02]  /*8c090*/  LOP3.LUT P6, RZ, R48, 0x2, RZ, 0xc0, !PT ;  /* 0x0000000230ff7812 */ /* 0x000fe400078cc0ff */
[----:B----4-:R-:W-:-:S05]  /*8c0a0*/  PRMT R61, R54, 0x7770, RZ ;  /* 0x00007770363d7816 */ /* 0x010fca00000000ff */
        /* <DEDUP_REMOVED lines=16> */
[----:B---3--:R0:W-:Y:S02]  /*8c1b0*/  @P5 STG.E.U8 desc[UR44][R56.64], R61 ;  /* 0x0000003d38005986 */ /* 0x0081e4000c10112c */
        /* <DEDUP_REMOVED lines=31> */
[----:B------:R-:W-:Y:S01]  /*8c3b0*/  LOP3.LUT P1, RZ, R48, 0x200, RZ, 0xc0, !PT ;  /* 0x0000020030ff7812 */ /* 0x000fe2000782c0ff */
[----:B------:R-:W2:Y:S01]  /*8c3c0*/  LDL.LU.64 R22, [R1+0x2348] ;  /* 0x0023480001167983 */ /* 0x000ea20000300a00 */
[----:B------:R-:W-:-:S03]  /*8c3d0*/  LOP3.LUT R60, R60, 0xfffffbff, RZ, 0xc0, !PT ;  /* 0xfffffbff3c3c7812 */ /* 0x000fc600078ec0ff */
[----:B------:R-:W2:Y:S01]  /*8c3e0*/  LDL.LU.64 R20, [R1+0x2340] ;  /* 0x0023400001147983 */ /* 0x000ea20000300a00 */
[C---:B------:R-:W-:Y:S02]  /*8c3f0*/  LOP3.LUT P4, RZ, R48.reuse, 0x8, RZ, 0xc0, !PT ;  /* 0x0000000830ff7812 */ /* 0x040fe4000788c0ff */
[----:B------:R-:W-:Y:S01]  /*8c400*/  LOP3.LUT P5, RZ, R48, 0x10, RZ, 0xc0, !PT ;  /* 0x0000001030ff7812 */ /* 0x000fe200078ac0ff */
[----:B------:R-:W2:Y:S04]  /*8c410*/  LDL.LU R13, [R1+0x4d0] ;  /* 0x0004d000010d7983 */ /* 0x000ea80000300800 */
[----:B------:R-:W-:Y:S01]  /*8c420*/  @P1 LOP3.LUT R60, R60, 0x400, RZ, 0xfc, !PT ;  /* 0x000004003c3c1812 */ /* 0x000fe200078efcff */
[----:B------:R-:W2:Y:S01]  /*8c430*/  LDL.LU.64 R18, [R1+0x2338] ;  /* 0x0023380001127983 */ /* 0x000ea20000300a00 */
[----:B------:R-:W-:-:S02]  /*8c440*/  LOP3.LUT P1, RZ, R48, 0x100, RZ, 0xc0, !PT ;  /* 0x0000010030ff7812 */ /* 0x000fc4000782c0ff */
[----:B------:R-:W-:Y:S01]  /*8c450*/  LOP3.LUT R60, R60, 0xfffff7ff, RZ, 0xc0, !PT ;  /* 0xfffff7ff3c3c7812 */ /* 0x000fe200078ec0ff */
[----:B------:R-:W2:Y:S01]  /*8c460*/  LDL.LU.64 R16, [R1+0x2330] ;  /* 0x0023300001107983 */ /* 0x000ea20000300a00 */
[----:B------:R-:W-:-:S09]  /*8c470*/  PRMT R61, R53, 0x7772, RZ ;  /* 0x00007772353d7816 */ /* 0x000fd200000000ff */
[----:B------:R-:W-:Y:S02]  /*8c480*/  @P1 LOP3.LUT R60, R60, 0x800, RZ, 0xfc, !PT ;  /* 0x000008003c3c1812 */ /* 0x000fe400078efcff */
[C---:B------:R-:W-:Y:S01]  /*8c490*/  LOP3.LUT P1, RZ, R48.reuse, 0x80, RZ, 0xc0, !PT ;  /* 0x0000008030ff7812 */ /* 0x040fe2000782c0ff */
[----:B---3--:R0:W-:Y:S01]  /*8c4a0*/  @P4 STG.E.U8 desc[UR44][R14.64], R61 ;  /* 0x0000003d0e004986 */ /* 0x0081e2000c10112c */
[----:B------:R-:W-:Y:S02]  /*8c4b0*/  LOP3.LUT P6, RZ, R48, 0x20, RZ, 0xc0, !PT ;  /* 0x0000002030ff7812 */ /* 0x000fe400078cc0ff */
[----:B------:R-:W-:Y:S02]  /*8c4c0*/  LOP3.LUT R60, R60, 0xffffefff, RZ, 0xc0, !PT ;  /* 0xffffefff3c3c7812 */ /* 0x000fe400078ec0ff */
[----:B0-----:R-:W-:-:S07]  /*8c4d0*/  PRMT R61, R53, 0x7773, RZ ;  /* 0x00007773353d7816 */ /* 0x001fce00000000ff */
[----:B------:R-:W-:Y:S01]  /*8c4e0*/  @P1 LOP3.LUT R60, R60, 0x1000, RZ, 0xfc, !PT ;  /* 0x000010003c3c1812 */ /* 0x000fe200078efcff */
[----:B------:R-:W3:Y:S01]  /*8c4f0*/  LDL.LU R53, [R1+0x4e4] ;  /* 0x0004e40001357983 */ /* 0x000ee20000300800 */
[----:B------:R-:W-:-:S03]  /*8c500*/  LOP3.LUT P1, RZ, R48, 0x40, RZ, 0xc0, !PT ;  /* 0x0000004030ff7812 */ /* 0x000fc6000782c0ff */
[----:B----4-:R0:W-:Y:S04]  /*8c510*/  @P5 STG.E.U8 desc[UR44][R10.64], R61 ;  /* 0x0000003d0a005986 */ /* 0x0101e8000c10112c */
[----:B------:R-:W4:Y:S01]  /*8c520*/  LDL.LU.64 R14, [R1+0x2328] ;  /* 0x00232800010e7983 */ /* 0x000f220000300a00 */
[----:B0-----:R-:W-:-:S03]  /*8c530*/  PRMT R61, R31, 0x7770, RZ ;  /* 0x000077701f3d7816 */ /* 0x001fc600000000ff */
[----:B------:R-:W3:Y:S04]  /*8c540*/  LDL.LU.64 R10, [R1+0x2320] ;  /* 0x00232000010a7983 */ /* 0x000ee80000300a00 */
[----:B------:R0:W-:Y:S02]  /*8c550*/  @P6 STG.E.U8 desc[UR44][R8.64], R61 ;  /* 0x0000003d08006986 */ /* 0x0001e4000c10112c */
[----:B0-----:R-:W-:Y:S02]  /*8c560*/  PRMT R61, R31, 0x7771, RZ ;  /* 0x000077711f3d7816 */ /* 0x001fe400000000ff */
[----:B------:R-:W3:Y:S04]  /*8c570*/  LDL.LU.64 R8, [R1+0x2318] ;  /* 0x0023180001087983 */ /* 0x000ee80000300a00 */
[----:B------:R0:W-:Y:S01]  /*8c580*/  @P1 STG.E.U8 desc[UR44][R54.64], R61 ;  /* 0x0000003d36001986 */ /* 0x0001e2000c10112c */
[----:B------:R-:W-:-:S02]  /*8c590*/  LOP3.LUT P1, RZ, R60, 0x1000, RZ, 0xc0, !PT ;  /* 0x000010003cff7812 */ /* 0x000fc4000782c0ff */
[----:B0-----:R-:W-:Y:S01]  /*8c5a0*/  PRMT R61, R31, 0x7772, RZ ;  /* 0x000077721f3d7816 */ /* 0x001fe200000000ff */
[----:B------:R-:W3:Y:S10]  /*8c5b0*/  LDL.LU.64 R54, [R1+0x2310] ;  /* 0x0023100001367983 */ /* 0x000ef40000300a00 */
[----:B------:R0:W-:Y:S01]  /*8c5c0*/  @P1 STG.E.U8 desc[UR44][R56.64], R61 ;  /* 0x0000003d38001986 */ /* 0x0001e2000c10112c */
[----:B------:R-:W-:-:S03]  /*8c5d0*/  LOP3.LUT P1, RZ, R60, 0x800, RZ, 0xc0, !PT ;  /* 0x000008003cff7812 */ /* 0x000fc6000782c0ff */
[----:B0-----:R-:W3:Y:S01]  /*8c5e0*/  LDL.LU.64 R56, [R1+0x2308] ;  /* 0x0023080001387983 */ /* 0x001ee20000300a00 */
[----:B------:R-:W-:-:S09]  /*8c5f0*/  PRMT R61, R31, 0x7773, RZ ;  /* 0x000077731f3d7816 */ /* 0x000fd200000000ff */
        /* <DEDUP_REMOVED lines=19> */
[----:B------:R-:W-:Y:S02]  /*8c730*/  LOP3.LUT P2, RZ, R48, 0x10000, RZ, 0xc0, !PT ;  /* 0x0001000030ff7812 */ /* 0x000fe4000784c0ff */
[----:B0-----:R-:W-:-:S07]  /*8c740*/  PRMT R61, R13, 0x7771, RZ ;  /* 0x000077710d3d7816 */ /* 0x001fce00000000ff */
[----:B------:R0:W-:Y:S01]  /*8c750*/  @P1 STG.E.U8 desc[UR44][R16.64], R61 ;  /* 0x0000003d10001986 */ /* 0x0001e2000c10112c */
[----:B------:R-:W-:Y:S02]  /*8c760*/  LOP3.LUT P3, RZ, R48, 0x20000, RZ, 0xc0, !PT ;  /* 0x0002000030ff7812 */ /* 0x000fe4000786c0ff */
[----:B0-----:R-:W-:-:S05]  /*8c770*/  PRMT R61, R13, 0x7772, RZ ;  /* 0x000077720d3d7816 */ /* 0x001fca00000000ff */
[----:B----4-:R0:W-:Y:S01]  /*8c780*/  @P0 STG.E.U8 desc[UR44][R14.64], R61 ;  /* 0x0000003d0e000986 */ /* 0x0101e2000c10112c */
[----:B------:R-:W-:Y:S02]  /*8c790*/  LOP3.LUT P4, RZ, R48, 0x40000, RZ, 0xc0, !PT ;  /* 0x0004000030ff7812 */ /* 0x000fe4000788c0ff */
[----:B0-----:R-:W-:-:S05]  /*8c7a0*/  PRMT R61, R13, 0x7773, RZ ;  /* 0x000077730d3d7816 */ /* 0x001fca00000000ff */
[----:B---3--:R0:W-:Y:S01]  /*8c7b0*/  @P2 STG.E.U8 desc[UR44][R10.64], R61 ;  /* 0x0000003d0a002986 */ /* 0x0081e2000c10112c */
        /* <DEDUP_REMOVED lines=61> */
[----:B------:R-:W-:Y:S01]  /*8cb90*/  LOP3.LUT P1, RZ, R48, 0x2000000, RZ, 0xc0, !PT ;  /* 0x0200000030ff7812 */ /* 0x000fe2000782c0ff */
[----:B------:R-:W4:Y:S01]  /*8cba0*/  LDL.LU.64 R14, [R1+0x2290] ;  /* 0x00229000010e7983 */ /* 0x000f220000300a00 */
[----:B0-----:R-:W-:-:S03]  /*8cbb0*/  PRMT R61, R53, 0x7773, RZ ;  /* 0x00007773353d7816 */ /* 0x001fc600000000ff */
[----:B------:R-:W4:Y:S04]  /*8cbc0*/  LDL.LU.64 R12, [R1+0x2288] ;  /* 0x00228800010c7983 */ /* 0x000f280000300a00 */
[----:B------:R0:W-:Y:S02]  /*8cbd0*/  @P6 STG.E.U8 desc[UR44][R8.64], R61 ;  /* 0x0000003d08006986 */ /* 0x0001e4000c10112c */
[----:B0-----:R-:W-:Y:S02]  /*8cbe0*/  PRMT R61, R31, 0x7770, RZ ;  /* 0x000077701f3d7816 */ /* 0x001fe400000000ff */
[----:B------:R-:W4:Y:S04]  /*8cbf0*/  LDL.LU.64 R8, [R1+0x2280] ;  /* 0x0022800001087983 */ /* 0x000f280000300a00 */
[----:B------:R0:W-:Y:S01]  /*8cc00*/  @P1 STG.E.U8 desc[UR44][R54.64], R61 ;  /* 0x0000003d36001986 */ /* 0x0001e2000c10112c */
[----:B------:R-:W-:-:S03]  /*8cc10*/  LOP3.LUT P1, RZ, R60, 0x10, RZ, 0xc0, !PT ;  /* 0x000000103cff7812 */ /* 0x000fc6000782c0ff */
[----:B------:R-:W4:Y:S01]  /*8cc20*/  LDL.LU R53, [R1+0x4dc] ;  /* 0x0004dc0001357983 */ /* 0x000f220000300800 */
[----:B0-----:R-:W-:-:S03]  /*8cc30*/  PRMT R61, R31, 0x7771, RZ ;  /* 0x000077711f3d7816 */ /* 0x001fc600000000ff */
[----:B------:R-:W4:Y:S06]  /*8cc40*/  LDL.LU.64 R54, [R1+0x2278] ;  /* 0x0022780001367983 */ /* 0x000f2c0000300a00 */
[----:B------:R0:W-:Y:S04]  /*8cc50*/  @P1 STG.E.U8 desc[UR44][R56.64], R61 ;  /* 0x0000003d38001986 */ /* 0x0001e8000c10112c */
[----:B0-----:R-:W4:Y:S01]  /*8cc60*/  LDL.LU.64 R56, [R1+0x2270] ;  /* 0x0022700001387983 */ /* 0x001f220000300a00 */
[----:B------:R-:W-:-:S02]  /*8cc70*/  LOP3.LUT P1, RZ, R60, 0x8, RZ, 0xc0, !PT ;  /* 0x000000083cff7812 */ /* 0x000fc4000782c0ff */
[----:B------:R-:W-:Y:S02]  /*8cc80*/  PRMT R61, R31, 0x7772, RZ ;  /* 0x000077721f3d7816 */ /* 0x000fe400000000ff */
[C---:B------:R-:W-:Y:S02]  /*8cc90*/  LOP3.LUT P0, RZ, R7.reuse, 0x4, RZ, 0xc0, !PT ;  /* 0x0000000407ff7812 */ /* 0x040fe4000780c0ff */
[----:B------:R-:W-:-:S07]  /*8cca0*/  LOP3.LUT P2, RZ, R7, 0x8, RZ, 0xc0, !PT ;  /* 0x0000000807ff7812 */ /* 0x000fce000784c0ff */
        /* <DEDUP_REMOVED lines=34> */
[----:B------:R-:W-:Y:S02]  /*8ced0*/  LOP3.LUT P6, RZ, R7, 0x80, RZ, 0xc0, !PT ;  /* 0x0000008007ff7812 */ /* 0x000fe400078cc0ff */
        /* <DEDUP_REMOVED lines=11> */
[C---:B------:R-:W-:Y:S02]  /*8cf90*/  LOP3.LUT P4, RZ, R7.reuse, 0x200, RZ, 0xc0, !PT ;  /* 0x0000020007ff7812 */ /* 0x040fe4000788c0ff */
        /* <DEDUP_REMOVED lines=35> */
[C---:B------:R-:W-:Y:S02]  /*8d1d0*/  LOP3.LUT P1, RZ, R7.reuse, 0x2000, RZ, 0xc0, !PT ;  /* 0x0000200007ff7812 */ /* 0x040fe4000782c0ff */
        /* <DEDUP_REMOVED lines=17> */
[----:B------:R-:W-:Y:S02]  /*8d2f0*/  LOP3.LUT P1, RZ, R49, 0x8000000, RZ, 0xc0, !PT ;  /* 0x0800000031ff7812 */ /* 0x000fe4000782c0ff */
        /* <DEDUP_REMOVED lines=53> */
[----:B------:R-:W-:Y:S02]  /*8d650*/  LOP3.LUT P1, RZ, R6, 0x80, RZ, 0xc0, !PT ;  /* 0x0000008006ff7812 */ /* 0x000fe4000782c0ff */
        /* <DEDUP_REMOVED lines=26> */
[----:B------:R-:W-:Y:S02]  /*8d800*/  LOP3.LUT P1, RZ, R6, 0x1, RZ, 0xc0, !PT ;  /* 0x0000000106ff7812 */ /* 0x000fe4000782c0ff */
        /* <DEDUP_REMOVED lines=18> */
[----:B------:R-:W-:Y:S02]  /*8d930*/  LOP3.LUT P1, RZ, R49, 0x100000, RZ, 0xc0, !PT ;  /* 0x0010000031ff7812 */ /* 0x000fe4000782c0ff */
        /* <DEDUP_REMOVED lines=22> */
[C---:B------:R-:W-:Y:S02]  /*8daa0*/  LOP3.LUT P4, RZ, R6.reuse, 0x800, RZ, 0xc0, !PT ;  /* 0x0000080006ff7812 */ /* 0x040fe4000788c0ff */
        /* <DEDUP_REMOVED lines=56> */
[C---:B------:R-:W-:Y:S01]  /*8de30*/  LOP3.LUT P5, RZ, R6.reuse, 0x10000, RZ, 0xc0, !PT ;  /* 0x0001000006ff7812 */ /* 0x040fe200078ac0ff */
        /* <DEDUP_REMOVED lines=81> */
[C---:B------:R-:W-:Y:S02]  /*8e350*/  LOP3.LUT P1, RZ, R5.reuse, 0x1000, RZ, 0xc0, !PT ;  /* 0x0000100005ff7812 */ /* 0x040fe4000782c0ff */
        /* <DEDUP_REMOVED lines=429> */
[----:B------:R-:W-:Y:S02]  /*8fe30*/  LOP3.LUT R6, R6, 0xfffffffd, RZ, 0xc0, !PT ;  /* 0xfffffffd06067812 */ /* 0x000fe400078ec0ff */
[----:B--2---:R-:W-:-:S05]  /*8fe40*/  PRMT R49, R53, 0x7770, RZ ;  /* 0x0000777035317816 */ /* 0x004fca00000000ff */
[----:B------:R0:W-:Y:S04]  /*8fe50*/  @P3 STG.E.U8 desc[UR44][R58.64], R49 ;  /* 0x000000313a003986 */ /* 0x0001e8000c10112c */
[----:B0-----:R-:W2:Y:S01]  /*8fe60*/  LDL.LU.64 R58, [R1+0x1d68] ;  /* 0x001d6800013a7983 */ /* 0x001ea20000300a00 */
[----:B------:R-:W-:-:S03]  /*8fe70*/  PRMT R49, R53, 0x7771, RZ ;  /* 0x0000777135317816 */ /* 0x000fc600000000ff */
[----:B------:R-:W2:Y:S04]  /*8fe80*/  LDL.LU.64 R26, [R1+0x1d60] ;  /* 0x001d6000011a7983 */ /* 0x000ea80000300a00 */
[----:B---3--:R0:W-:Y:S04]  /*8fe90*/  @P4 STG.E.U8 desc[UR44][R10.64], R49 ;  /* 0x000000310a004986 */ /* 0x0081e8000c10112c */
[----:B------:R-:W3:Y:S04]  /*8fea0*/  LDL.LU.64 R24, [R1+0x1d58] ;  /* 0x001d580001187983 */ /* 0x000ee80000300a00 */
[----:B0-----:R-:W3:Y:S01]  /*8feb0*/  LDL.LU R10, [R1+0x434] ;  /* 0x00043400010a7983 */ /* 0x001ee20000300800 */
[----:B------:R-:W-:-:S02]  /*8fec0*/  @P1 LOP3.LUT R6, R6, 0x2, RZ, 0xfc, !PT ;  /* 0x0000000206061812 */ /* 0x000fc400078efcff */
[----:B------:R-:W-:Y:S01]  /*8fed0*/  LOP3.LUT P1, RZ, R4, 0x100000, RZ, 0xc0, !PT ;  /* 0x0010000004ff7812 */ /* 0x000fe2000782c0ff */
[----:B------:R-:W3:Y:S01]  /*8fee0*/  LDL.LU.64 R22, [R1+0x1d50] ;  /* 0x001d500001167983 */ /* 0x000ee20000300a00 */
[----:B------:R-:W-:-:S03]  /*8fef0*/  LOP3.LUT R6, R6, 0xfffffffb, RZ, 0xc0, !PT ;  /* 0xfffffffb06067812 */ /* 0x000fc600078ec0ff */
[----:B------:R-:W3:Y:S01]  /*8ff00*/  LDL.LU.64 R20, [R1+0x1d48] ;  /* 0x001d480001147983 */ /* 0x000ee20000300a00 */
[----:B------:R-:W-:-:S03]  /*8ff10*/  LOP3.LUT P5, RZ, R4, 0x8000, RZ, 0xc0, !PT ;  /* 0x0000800004ff7812 */ /* 0x000fc600078ac0ff */
[----:B------:R-:W3:Y:S04]  /*8ff20*/  LDL.LU.64 R18, [R1+0x1d38] ;  /* 0x001d380001127983 */ /* 0x000ee80000300a00 */
[----:B------:R-:W-:Y:S01]  /*8ff30*/  @P1 LOP3.LUT R6, R6, 0x4, RZ, 0xfc, !PT ;  /* 0x0000000406061812 */ /* 0x000fe200078efcff */
[----:B------:R-:W3:Y:S01]  /*8ff40*/  LDL.LU R11, [R1+0x448] ;  /* 0x00044800010b7983 */ /* 0x000ee20000300800 */
[----:B------:R-:W-:Y:S02]  /*8ff50*/  LOP3.LUT P1, RZ, R4, 0x80000, RZ, 0xc0, !PT ;  /* 0x0008000004ff7812 */ /* 0x000fe4000782c0ff */
[----:B------:R-:W-:Y:S01]  /*8ff60*/  LOP3.LUT R6, R6, 0xfffffff7, RZ, 0xc0, !PT ;  /* 0xfffffff706067812 */ /* 0x000fe200078ec0ff */
[----:B------:R-:W3:Y:S01]  /*8ff70*/  LDL.LU.64 R16, [R1+0x1d30] ;  /* 0x001d300001107983 */ /* 0x000ee20000300a00 */
[----:B------:R-:W-:-:S02]  /*8ff80*/  LOP3.LUT P6, RZ, R4, 0x10000, RZ, 0xc0, !PT ;  /* 0x0001000004ff7812 */ /* 0x000fc400078cc0ff */
[----:B------:R-:W-:Y:S01]  /*8ff90*/  PRMT R49, R53, 0x7772, RZ ;  /* 0x0000777235317816 */ /* 0x000fe200000000ff */
[----:B------:R-:W3:Y:S06]  /*8ffa0*/  LDL.LU.64 R14, [R1+0x1d28] ;  /* 0x001d2800010e7983 */ /* 0x000eec0000300a00 */
[----:B------:R-:W-:Y:S02]  /*8ffb0*/  @P1 LOP3.LUT R6, R6, 0x8, RZ, 0xfc, !PT ;  /* 0x0000000806061812 */ /* 0x000fe400078efcff */
[----:B------:R-:W-:Y:S02]  /*8ffc0*/  LOP3.LUT P1, RZ, R4, 0x40000, RZ, 0xc0, !PT ;  /* 0x0004000004ff7812 */ /* 0x000fe4000782c0ff */
[----:B------:R-:W-:Y:S01]  /*8ffd0*/  LOP3.LUT R6, R6, 0xffffffef, RZ, 0xc0, !PT ;  /* 0xffffffef06067812 */ /* 0x000fe200078ec0ff */
[----:B----4-:R0:W-:Y:S10]  /*8ffe0*/  @P5 STG.E.U8 desc[UR44][R12.64], R49 ;  /* 0x000000310c005986 */ /* 0x0101f4000c10112c */
[----:B------:R-:W-:-:S02]  /*8fff0*/  @P1 LOP3.LUT R6, R6, 0x10, RZ, 0xfc, !PT ;  /* 0x0000001006061812 */ /* 0x000fc400078efcff */
[----:B------:R-:W-:Y:S01]  /*90000*/  LOP3.LUT P1, RZ, R4, 0x20000, RZ, 0xc0, !PT ;  /* 0x0002000004ff7812 */ /* 0x000fe2000782c0ff */
[----:B0-----:R-:W4:Y:S01]  /*90010*/  LDL.LU.64 R12, [R1+0x1d20] ;  /* 0x001d2000010c7983 */ /* 0x001f220000300a00 */
[----:B------:R-:W-:-:S05]  /*90020*/  PRMT R49, R53, 0x7773, RZ ;  /* 0x0000777335317816 */ /* 0x000fca00000000ff */
        /* <DEDUP_REMOVED lines=8> */
[----:B------:R0:W-:Y:S01]  /*900b0*/  @P1 STG.E.U8 desc[UR44][R56.64], R49 ;  /* 0x0000003138001986 */ /* 0x0001e2000c10112c */
[----:B------:R-:W-:-:S03]  /*900c0*/  LOP3.LUT P1, RZ, R6, 0x8, RZ, 0xc0, !PT ;  /* 0x0000000806ff7812 */ /* 0x000fc6000782c0ff */
[----:B0-----:R-:W4:Y:S01]  /*900d0*/  LDL.LU.64 R56, [R1+0x1d08] ;  /* 0x001d080001387983 */ /* 0x001f220000300a00 */
[----:B------:R-:W-:-:S09]  /*900e0*/  PRMT R49, R31, 0x7772, RZ ;  /* 0x000077721f317816 */ /* 0x000fd200000000ff */
        /* <DEDUP_REMOVED lines=42> */
[----:B------:R-:W3:Y:S04]  /*90390*/  LDL.LU R9, [R1+0x44c] ;  /* 0x00044c0001097983 */ /* 0x000ee80000300800 */
[----:B------:R-:W4:Y:S04]  /*903a0*/  LDL.LU.64 R54, [R1+0x1cc8] ;  /* 0x001cc80001367983 */ /* 0x000f280000300a00 */
[----:B------:R-:W4:Y:S04]  /*903b0*/  LDL.LU R27, [R1+0x43c] ;  /* 0x00043c00011b7983 */ /* 0x000f280000300800 */
[----:B------:R-:W4:Y:S01]  /*903c0*/  LDL.LU.64 R56, [R1+0x1cc0] ;  /* 0x001cc00001387983 */ /* 0x000f220000300a00 */
[----:B------:R-:W-:-:S02]  /*903d0*/  LOP3.LUT P1, RZ, R2, 0x1000, RZ, 0xc0, !PT ;  /* 0x0000100002ff7812 */ /* 0x000fc4000782c0ff */
[----:B------:R-:W-:Y:S02]  /*903e0*/  LOP3.LUT R3, R3, 0xffdfffff, RZ, 0xc0, !PT ;  /* 0xffdfffff03037812 */ /* 0x000fe400078ec0ff */
[----:B------:R-:W-:Y:S02]  /*903f0*/  LOP3.LUT P3, RZ, R2, 0x1, RZ, 0xc0, !PT ;  /* 0x0000000102ff7812 */ /* 0x000fe4000786c0ff */
[----:B------:R-:W-:-:S07]  /*90400*/  PRMT R6, R53, 0x7773, RZ ;  /* 0x0000777335067816 */ /* 0x000fce00000000ff */
        /* <DEDUP_REMOVED lines=23> */
[----:B------:R-:W-:-:S09]  /*90580*/  LOP3.LUT R3, R3, 0xefffffff, RZ, 0xc0, !PT ;  /* 0xefffffff03037812 */ /* 0x000fd200078ec0ff */
[----:B------:R-:W-:Y:S02]  /*90590*/  @P1 LOP3.LUT R3, R3, 0x10000000, RZ, 0xfc, !PT ;  /* 0x1000000003031812 */ /* 0x000fe400078efcff */
[----:B------:R-:W-:Y:S01]  /*905a0*/  LOP3.LUT P1, RZ, R2, 0x10, RZ, 0xc0, !PT ;  /* 0x0000001002ff7812 */ /* 0x000fe2000782c0ff */
[----:B--2---:R0:W-:Y:S04]  /*905b0*/  @P3 STG.E.U8 desc[UR44][R58.64], R6 ;  /* 0x000000063a003986 */ /* 0x0041e8000c10112c */
[----:B0-----:R-:W2:Y:S04]  /*905c0*/  LDL.LU.64 R58, [R1+0x1cb8] ;  /* 0x001cb800013a7983 */ /* 0x001ea80000300a00 */
[----:B------:R-:W2:Y:S01]  /*905d0*/  LDL.LU.64 R30, [R1+0x1c78] ;  /* 0x001c7800011e7983 */ /* 0x000ea20000300a00 */
[----:B---3--:R-:W-:-:S03]  /*905e0*/  PRMT R6, R9, 0x7770, RZ ;  /* 0x0000777009067816 */ /* 0x008fc600000000ff */
[----:B------:R-:W3:Y:S04]  /*905f0*/  LDL.LU.64 R24, [R1+0x1c58] ;  /* 0x001c580001187983 */ /* 0x000ee80000300a00 */
[----:B------:R0:W-:Y:S04]  /*90600*/  @P4 STG.E.U8 desc[UR44][R14.64], R6 ;  /* 0x000000060e004986 */ /* 0x0001e8000c10112c */
[----:B0-----:R-:W3:Y:S04]  /*90610*/  LDL.LU R14, [R1+0x410] ;  /* 0x00041000010e7983 */ /* 0x001ee80000300800 */
[----:B------:R-:W3:Y:S04]  /*90620*/  LDL.LU.64 R22, [R1+0x1c50] ;  /* 0x001c500001167983 */ /* 0x000ee80000300a00 */
[----:B------:R-:W3:Y:S04]  /*90630*/  LDL.LU.64 R20, [R1+0x1c48] ;  /* 0x001c480001147983 */ /* 0x000ee80000300a00 */
[----:B------:R-:W3:Y:S01]  /*90640*/  LDL.LU.64 R18, [R1+0x1c10] ;  /* 0x001c100001127983 */ /* 0x000ee20000300a00 */
[----:B------:R-:W-:-:S03]  /*90650*/  PRMT R6, R9, 0x7771, RZ ;  /* 0x0000777109067816 */ /* 0x000fc600000000ff */
[----:B------:R-:W3:Y:S04]  /*90660*/  LDL.LU R53, [R1+0x3e0] ;  /* 0x0003e00001357983 */ /* 0x000ee80000300800 */
[----:B------:R-:W3:Y:S04]  /*90670*/  LDL.LU.64 R16, [R1+0x1bf0] ;  /* 0x001bf00001107983 */ /* 0x000ee80000300a00 */
[----:B----4-:R0:W-:Y:S02]  /*90680*/  @P5 STG.E.U8 desc[UR44][R12.64], R6 ;  /* 0x000000060c005986 */ /* 0x0101e4000c10112c */
[----:B0-----:R-:W-:-:S02]  /*90690*/  PRMT R6, R9, 0x7772, RZ ;  /* 0x0000777209067816 */ /* 0x001fc400000000ff */
[----:B------:R-:W4:Y:S04]  /*906a0*/  LDL.LU.64 R12, [R1+0x1be8] ;  /* 0x001be800010c7983 */ /* 0x000f280000300a00 */
[----:B------:R0:W-:Y:S02]  /*906b0*/  @P6 STG.E.U8 desc[UR44][R10.64], R6 ;  /* 0x000000060a006986 */ /* 0x0001e4000c10112c */
[----:B0-----:R-:W-:Y:S02]  /*906c0*/  PRMT R6, R9, 0x7773, RZ ;  /* 0x0000777309067816 */ /* 0x001fe400000000ff */
[----:B------:R-:W4:Y:S04]  /*906d0*/  LDL.LU.64 R10, [R1+0x1be0] ;  /* 0x001be000010a7983 */ /* 0x000f280000300a00 */
[----:B------:R0:W-:Y:S01]  /*906e0*/  @P1 STG.E.U8 desc[UR44][R54.64], R6 ;  /* 0x0000000636001986 */ /* 0x0001e2000c10112c */
[----:B------:R-:W-:-:S03]  /*906f0*/  LOP3.LUT P1, RZ, R3, 0x10000000, RZ, 0xc0, !PT ;  /* 0x1000000003ff7812 */ /* 0x000fc6000782c0ff */
[----:B------:R-:W4:Y:S04]  /*90700*/  LDL.LU.64 R8, [R1+0x1bc8] ;  /* 0x001bc80001087983 */ /* 0x000f280000300a00 */
[----:B------:R-:W4:Y:S01]  /*90710*/  LDL.LU R15, [R1+0x414] ;  /* 0x00041400010f7983 */ /* 0x000f220000300800 */
[----:B0-----:R-:W-:-:S03]  /*90720*/  PRMT R6, R27, 0x7770, RZ ;  /* 0x000077701b067816 */ /* 0x001fc600000000ff */
[----:B------:R-:W4:Y:S04]  /*90730*/  LDL.LU.64 R54, [R1+0x1ba0] ;  /* 0x001ba00001367983 */ /* 0x000f280000300a00 */
[----:B------:R0:W-:Y:S04]  /*90740*/  @P1 STG.E.U8 desc[UR44][R56.64], R6 ;  /* 0x0000000638001986 */ /* 0x0001e8000c10112c */
[----:B0-----:R-:W4:Y:S01]  /*90750*/  LDL.LU.64 R56, [R1+0x1b98] ;  /* 0x001b980001387983 */ /* 0x001f220000300a00 */
[----:B------:R-:W-:Y:S02]  /*90760*/  LOP3.LUT P1, RZ, R3, 0x8000000, RZ, 0xc0, !PT ;  /* 0x0800000003ff7812 */ /* 0x000fe4000782c0ff */
[----:B------:R-:W-:-:S02]  /*90770*/  PRMT R6, R27, 0x7771, RZ ;  /* 0x000077711b067816 */ /* 0x000fc400000000ff */
[C---:B------:R-:W-:Y:S02]  /*90780*/  LOP3.LUT P0, RZ, R2.reuse, 0x2000, RZ, 0xc0, !PT ;  /* 0x0000200002ff7812 */ /* 0x040fe4000780c0ff */
[C---:B------:R-:W-:Y:S02]  /*90790*/  LOP3.LUT P2, RZ, R2.reuse, 0x4000, RZ, 0xc0, !PT ;  /* 0x0000400002ff7812 */ /* 0x040fe4000784c0ff */
[C---:B------:R-:W-:Y:S02]  /*907a0*/  LOP3.LUT P3, RZ, R2.reuse, 0x8000, RZ, 0xc0, !PT ;  /* 0x0000800002ff7812 */ /* 0x040fe4000786c0ff */
[C---:B------:R-:W-:Y:S02]  /*907b0*/  LOP3.LUT P4, RZ, R2.reuse, 0x10000, RZ, 0xc0, !PT ;  /* 0x0001000002ff7812 */ /* 0x040fe4000788c0ff */
[----:B------:R-:W-:Y:S01]  /*907c0*/  LOP3.LUT P5, RZ, R2, 0x20000, RZ, 0xc0, !PT ;  /* 0x0002000002ff7812 */ /* 0x000fe200078ac0ff */
[----:B--2---:R0:W-:Y:S01]  /*907d0*/  @P1 STG.E.U8 desc[UR44][R58.64], R6 ;  /* 0x000000063a001986 */ /* 0x0041e2000c10112c */
[----:B------:R-:W-:-:S02]  /*907e0*/  LOP3.LUT P1, RZ, R3, 0x4000000, RZ, 0xc0, !PT ;  /* 0x0400000003ff7812 */ /* 0x000fc4000782c0ff */
[----:B0-----:R-:W-:Y:S01]  /*907f0*/  PRMT R6, R27, 0x7772, RZ ;  /* 0x000077721b067816 */ /* 0x001fe200000000ff */
[----:B------:R-:W2:Y:S10]  /*90800*/  LDL.LU.64 R58, [R1+0x1b90] ;  /* 0x001b9000013a7983 */ /* 0x000eb40000300a00 */
[----:B------:R0:W-:Y:S01]  /*90810*/  @P1 STG.E.U8 desc[UR44][R30.64], R6 ;  /* 0x000000061e001986 */ /* 0x0001e2000c10112c */
[----:B------:R-:W-:-:S02]  /*90820*/  LOP3.LUT P1, RZ, R3, 0x2000000, RZ, 0xc0, !PT ;  /* 0x0200000003ff7812 */ /* 0x000fc4000782c0ff */
[----:B0-----:R-:W-:-:S11]  /*90830*/  PRMT R6, R27, 0x7773, RZ ;  /* 0x000077731b067816 */ /* 0x001fd600000000ff */
[----:B---3--:R0:W-:Y:S01]  /*90840*/  @P1 STG.E.U8 desc[UR44][R24.64], R6 ;  /* 0x0000000618001986 */ /* 0x0081e2000c10112c */
        /* <DEDUP_REMOVED lines=13> */
[----:B----4-:R0:W-:Y:S02]  /*90920*/  @P0 STG.E.U8 desc[UR44][R12.64], R6 ;  /* 0x000000060c000986 */ /* 0x0101e4000c10112c */
[----:B0-----:R-:W-:-:S05]  /*90930*/  PRMT R6, R53, 0x7771, RZ ;  /* 0x0000777135067816 */ /* 0x001fca00000000ff */
[----:B------:R0:W-:Y:S02]  /*90940*/  @P2 STG.E.U8 desc[UR44][R10.64], R6 ;  /* 0x000000060a002986 */ /* 0x0001e4000c10112c */
        /* <DEDUP_REMOVED lines=11> */
[----:B------:R-:W4:Y:S01]  /*90a00*/  LDL.LU.64 R8, [R1+0x1b40] ;  /* 0x001b400001087983 */ /* 0x000f220000300a00 */
[----:B------:R-:W-:-:S03]  /*90a10*/  LOP3.LUT P3, RZ, R2, 0x80000, RZ, 0xc0, !PT ;  /* 0x0008000002ff7812 */ /* 0x000fc6000786c0ff */
[----:B--2---:R0:W-:Y:S04]  /*90a20*/  @P6 STG.E.U8 desc[UR44][R58.64], R6 ;  /* 0x000000063a006986 */ /* 0x0041e8000c10112c */
[----:B0-----:R-:W2:Y:S04]  /*90a30*/  LDL.LU.64 R58, [R1+0x1b30] ;  /* 0x001b3000013a7983 */ /* 0x001ea80000300a00 */
[----:B------:R-:W2:Y:S04]  /*90a40*/  LDL.LU R53, [R1+0x3e4] ;  /* 0x0003e40001357983 */ /* 0x000ea80000300800 */
[----:B------:R-:W2:Y:S01]  /*90a50*/  LDL.LU.64 R54, [R1+0x1b08] ;  /* 0x001b080001367983 */ /* 0x000ea20000300a00 */
[----:B------:R-:W-:-:S03]  /*90a60*/  PRMT R6, R15, 0x7772, RZ ;  /* 0x000077720f067816 */ /* 0x000fc600000000ff */
[----:B------:R-:W2:Y:S01]  /*90a70*/  LDL.LU R16, [R1+0x418] ;  /* 0x0004180001107983 */ /* 0x000ea20000300800 */
[----:B------:R-:W-:Y:S02]  /*90a80*/  LOP3.LUT P1, RZ, R52, 0x2000, RZ, 0xc0, !PT ;  /* 0x0000200034ff7812 */ /* 0x000fe4000782c0ff */
[----:B------:R-:W-:Y:S01]  /*90a90*/  LOP3.LUT R3, R3, 0xffffdfff, RZ, 0xc0, !PT ;  /* 0xffffdfff03037812 */ /* 0x000fe200078ec0ff */
[----:B---3--:R0:W-:Y:S04]  /*90aa0*/  @P3 STG.E.U8 desc[UR44][R56.64], R6 ;  /* 0x0000000638003986 */ /* 0x0081e8000c10112c */
[----:B0-----:R-:W3:Y:S06]  /*90ab0*/  LDL.LU.64 R56, [R1+0x1b00] ;  /* 0x001b000001387983 */ /* 0x001eec0000300a00 */
[----:B------:R-:W-:-:S02]  /*90ac0*/  @P1 LOP3.LUT R3, R3, 0x2000, RZ, 0xfc, !PT ;  /* 0x0000200003031812 */ /* 0x000fc400078efcff */
[----:B------:R-:W-:Y:S01]  /*90ad0*/  LOP3.LUT P1, RZ, R52, 0x1000, RZ, 0xc0, !PT ;  /* 0x0000100034ff7812 */ /* 0x000fe2000782c0ff */
[----:B------:R-:W3:Y:S01]  /*90ae0*/  LDL.LU.64 R30, [R1+0x1af8] ;  /* 0x001af800011e7983 */ /* 0x000ee20000300a00 */
[----:B------:R-:W-:-:S03]  /*90af0*/  LOP3.LUT R3, R3, 0xffffbfff, RZ, 0xc0, !PT ;  /* 0xffffbfff03037812 */ /* 0x000fc600078ec0ff */
[----:B------:R-:W3:Y:S04]  /*90b00*/  LDL.LU.64 R26, [R1+0x1ae8] ;  /* 0x001ae800011a7983 */ /* 0x000ee80000300a00 */
[----:B------:R-:W3:Y:S04]  /*90b10*/  LDL.LU.64 R24, [R1+0x1ac8] ;  /* 0x001ac80001187983 */ /* 0x000ee80000300a00 */
[----:B------:R-:W-:Y:S01]  /*90b20*/  @P1 LOP3.LUT R3, R3, 0x4000, RZ, 0xfc, !PT ;  /* 0x0000400003031812 */ /* 0x000fe200078efcff */
[----:B------:R-:W3:Y:S01]  /*90b30*/  LDL.LU R17, [R1+0x3e8] ;  /* 0x0003e80001117983 */ /* 0x000ee20000300800 */
[----:B------:R-:W-:-:S02]  /*90b40*/  LOP3.LUT P1, RZ, R52, 0x800, RZ, 0xc0, !PT ;  /* 0x0000080034ff7812 */ /* 0x000fc4000782c0ff */
[----:B------:R-:W-:Y:S01]  /*90b50*/  LOP3.LUT R3, R3, 0xffff7fff, RZ, 0xc0, !PT ;  /* 0xffff7fff03037812 */ /* 0x000fe200078ec0ff */
[----:B------:R-:W3:Y:S01]  /*90b60*/  LDL.LU.64 R22, [R1+0x1ac0] ;  /* 0x001ac00001167983 */ /* 0x000ee20000300a00 */
[C---:B------:R-:W-:Y:S02]  /*90b70*/  LOP3.LUT P4, RZ, R2.reuse, 0x100000, RZ, 0xc0, !PT ;  /* 0x0010000002ff7812 */ /* 0x040fe4000788c0ff */
[C---:B------:R-:W-:Y:S01]  /*90b80*/  LOP3.LUT P5, RZ, R2.reuse, 0x200000, RZ, 0xc0, !PT ;  /* 0x0020000002ff7812 */ /* 0x040fe200078ac0ff */
[----:B------:R-:W3:Y:S01]  /*90b90*/  LDL.LU.64 R20, [R1+0x1ab8] ;  /* 0x001ab80001147983 */ /* 0x000ee20000300a00 */
[----:B------:R-:W-:Y:S02]  /*90ba0*/  PRMT R6, R15, 0x7773, RZ ;  /* 0x000077730f067816 */ /* 0x000fe400000000ff */
[----:B------:R-:W-:Y:S01]  /*90bb0*/  LOP3.LUT P6, RZ, R2, 0x400000, RZ, 0xc0, !PT ;  /* 0x0040000002ff7812 */ /* 0x000fe200078cc0ff */
[----:B------:R-:W3:Y:S02]  /*90bc0*/  LDL.LU.64 R18, [R1+0x1aa8] ;  /* 0x001aa80001127983 */ /* 0x000ee40000300a00 */
[----:B------:R-:W-:-:S02]  /*90bd0*/  @P1 LOP3.LUT R3, R3, 0x8000, RZ, 0xfc, !PT ;  /* 0x0000800003031812 */ /* 0x000fc400078efcff */
[----:B------:R-:W-:Y:S01]  /*90be0*/  LOP3.LUT P1, RZ, R52, 0x400, RZ, 0xc0, !PT ;  /* 0x0000040034ff7812 */ /* 0x000fe2000782c0ff */
[----:B------:R-:W3:Y:S01]  /*90bf0*/  LDL.LU.64 R14, [R1+0x1a88] ;  /* 0x001a8800010e7983 */ /* 0x000ee20000300a00 */
        /* <DEDUP_REMOVED lines=9> */
[----:B------:R-:W-:Y:S01]  /*90c90*/  LOP3.LUT R3, R3, 0xfff7ffff, RZ, 0xc0, !PT ;  /* 0xfff7ffff03037812 */ /* 0x000fe200078ec0ff */
[----:B----4-:R2:W-:Y:S10]  /*90ca0*/  @P4 STG.E.U8 desc[UR44][R12.64], R6 ;  /* 0x000000060c004986 */ /* 0x0105f4000c10112c */
[----:B------:R-:W-:-:S02]  /*90cb0*/  @P1 LOP3.LUT R3, R3, 0x80000, RZ, 0xfc, !PT ;  /* 0x0008000003031812 */ /* 0x000fc400078efcff */
[----:B------:R-:W-:Y:S02]  /*90cc0*/  LOP3.LUT P1, RZ, R2, 0x1000000, RZ, 0xc0, !PT ;  /* 0x0100000002ff7812 */ /* 0x000fe4000782c0ff */
[----:B------:R-:W-:-:S11]  /*90cd0*/  LOP3.LUT R3, R3, 0xffefffff, RZ, 0xc0, !PT ;  /* 0xffefffff03037812 */ /* 0x000fd600078ec0ff */
[----:B------:R-:W-:Y:S02]  /*90ce0*/  @P1 LOP3.LUT R3, R3, 0x100000, RZ, 0xfc, !PT ;  /* 0x0010000003031812 */ /* 0x000fe400078efcff */
[----:B------:R-:W-:Y:S02]  /*90cf0*/  LOP3.LUT P1, RZ, R2, 0x800000, RZ, 0xc0, !PT ;  /* 0x0080000002ff7812 */ /* 0x000fe4000782c0ff */
[----:B--2---:R-:W-:-:S05]  /*90d00*/  PRMT R6, R53, 0x7770, RZ ;  /* 0x0000777035067816 */ /* 0x004fca00000000ff */
[----:B------:R0:W-:Y:S02]  /*90d10*/  @P5 STG.E.U8 desc[UR44][R10.64], R6 ;  /* 0x000000060a005986 */ /* 0x0001e4000c10112c */
[----:B0-----:R-:W-:-:S05]  /*90d20*/  PRMT R6, R53, 0x7771, RZ ;  /* 0x0000777135067816 */ /* 0x001fca00000000ff */
[----:B------:R0:W-:Y:S02]  /*90d30*/  @P6 STG.E.U8 desc[UR44][R8.64], R6 ;  /* 0x0000000608006986 */ /* 0x0001e4000c10112c */
[----:B0-----:R-:W-:-:S05]  /*90d40*/  PRMT R6, R53, 0x7772, RZ ;  /* 0x0000777235067816 */ /* 0x001fca00000000ff */
[----:B------:R0:W-:Y:S01]  /*90d50*/  @P1 STG.E.U8 desc[UR44][R58.64], R6 ;  /* 0x000000063a001986 */ /* 0x0001e2000c10112c */
[----:B------:R-:W-:-:S03]  /*90d60*/  LOP3.LUT P1, RZ, R3, 0x100000, RZ, 0xc0, !PT ;  /* 0x0010000003ff7812 */ /* 0x000fc6000782c0ff */
[----:B0-----:R-:W2:Y:S01]  /*90d70*/  LDL.LU R58, [R1+0x41c] ;  /* 0x00041c00013a7983 */ /* 0x001ea20000300800 */
[----:B------:R-:W-:-:S03]  /*90d80*/  PRMT R6, R53, 0x7773, RZ ;  /* 0x0000777335067816 */ /* 0x000fc600000000ff */
[----:B------:R-:W4:Y:S06]  /*90d90*/  LDL.LU.64 R12, [R1+0x1a80] ;  /* 0x001a8000010c7983 */ /* 0x000f2c0000300a00 */
[----:B------:R0:W-:Y:S01]  /*90da0*/  @P1 STG.E.U8 desc[UR44][R54.64], R6 ;  /* 0x0000000636001986 */ /* 0x0001e2000c10112c */
[----:B------:R-:W-:-:S03]  /*90db0*/  LOP3.LUT P1, RZ, R3, 0x80000, RZ, 0xc0, !PT ;  /* 0x0008000003ff7812 */ /* 0x000fc6000782c0ff */
[----:B------:R-:W4:Y:S04]  /*90dc0*/  LDL.LU.64 R10, [R1+0x1a78] ;  /* 0x001a7800010a7983 */ /* 0x000f280000300a00 */
[----:B------:R-:W4:Y:S01]  /*90dd0*/  LDL.LU.64 R8, [R1+0x1a68] ;  /* 0x001a680001087983 */ /* 0x000f220000300a00 */
[----:B0-----:R-:W-:-:S03]  /*90de0*/  PRMT R6, R16, 0x7770, RZ ;  /* 0x0000777010067816 */ /* 0x001fc600000000ff */
[----:B------:R-:W4:Y:S04]  /*90df0*/  LDL.LU.64 R54, [R1+0x1a48] ;  /* 0x001a480001367983 */ /* 0x000f280000300a00 */
[----:B---3--:R0:W-:Y:S04]  /*90e00*/  @P1 STG.E.U8 desc[UR44][R56.64], R6 ;  /* 0x0000000638001986 */ /* 0x0081e8000c10112c */
[----:B0-----:R-:W3:Y:S04]  /*90e10*/  LDL.LU.64 R56, [R1+0x1a40] ;  /* 0x001a400001387983 */ /* 0x001ee80000300a00 */
[----:B------:R-:W3:Y:S01]  /*90e20*/  LDL.LU R53, [R1+0x3ec] ;  /* 0x0003ec0001357983 */ /* 0x000ee20000300800 */
[----:B------:R-:W-:-:S02]  /*90e30*/  LOP3.LUT P1, RZ, R3, 0x40000, RZ, 0xc0, !PT ;  /* 0x0004000003ff7812 */ /* 0x000fc4000782c0ff */
[----:B------:R-:W-:Y:S01]  /*90e40*/  PRMT R6, R16, 0x7771, RZ ;  /* 0x0000777110067816 */ /* 0x000fe200000000ff */
[----:B------:R-:W3:Y:S10]  /*90e50*/  LDL.LU R59, [R1+0x90] ;  /* 0x00009000013b7983 */ /* 0x000ef40000300800 */
        /* <DEDUP_REMOVED lines=21> */
[C---:B------:R-:W-:Y:S02]  /*90fb0*/  LOP3.LUT P4, RZ, R52.reuse, 0x80000, RZ, 0xc0, !PT ;  /* 0x0008000034ff7812 */ /* 0x040fe4000788c0ff */
[C---:B------:R-:W-:Y:S02]  /*90fc0*/  LOP3.LUT P5, RZ, R52.reuse, 0x100000, RZ, 0xc0, !PT ;  /* 0x0010000034ff7812 */ /* 0x040fe400078ac0ff */
[----:B------:R-:W-:Y:S02]  /*90fd0*/  LOP3.LUT P6, RZ, R52, 0x200000, RZ, 0xc0, !PT ;  /* 0x0020000034ff7812 */ /* 0x000fe400078cc0ff */
[----:B--2---:R-:W-:-:S05]  /*90fe0*/  PRMT R6, R58, 0x7770, RZ ;  /* 0x000077703a067816 */ /* 0x004fca00000000ff */
[----:B----4-:R0:W-:Y:S02]  /*90ff0*/  @P2 STG.E.U8 desc[UR44][R12.64], R6 ;  /* 0x000000060c002986 */ /* 0x0101e4000c10112c */
[----:B0-----:R-:W-:-:S05]  /*91000*/  PRMT R6, R58, 0x7771, RZ ;  /* 0x000077713a067816 */ /* 0x001fca00000000ff */
[----:B------:R0:W-:Y:S02]  /*91010*/  @P3 STG.E.U8 desc[UR44][R10.64], R6 ;  /* 0x000000060a003986 */ /* 0x0001e4000c10112c */
[----:B0-----:R-:W-:-:S05]  /*91020*/  PRMT R6, R58, 0x7772, RZ ;  /* 0x000077723a067816 */ /* 0x001fca00000000ff */
[----:B------:R0:W-:Y:S02]  /*91030*/  @P4 STG.E.U8 desc[UR44][R8.64], R6 ;  /* 0x0000000608004986 */ /* 0x0001e4000c10112c */
[----:B0-----:R-:W-:-:S05]  /*91040*/  PRMT R6, R58, 0x7773, RZ ;  /* 0x000077733a067816 */ /* 0x001fca00000000ff */
[----:B------:R3:W-:Y:S02]  /*91050*/  @P5 STG.E.U8 desc[UR44][R54.64], R6 ;  /* 0x0000000636005986 */ /* 0x0007e4000c10112c */
[----:B---3--:R-:W-:-:S05]  /*91060*/  PRMT R6, R53, 0x7770, RZ ;  /* 0x0000777035067816 */ /* 0x008fca00000000ff */
[----:B------:R0:W-:Y:S04]  /*91070*/  @P6 STG.E.U8 desc[UR44][R56.64], R6 ;  /* 0x0000000638006986 */ /* 0x0001e8000c10112c */
        /* <DEDUP_REMOVED lines=141> */
[----:B0-----:R-:W3:Y:S04]  /*91950*/  LDL.LU R12, [R1+0x40c] ;  /* 0x00040c00010c7983 */ /* 0x001ee80000300800 */
[----:B------:R-:W3:Y:S04]  /*91960*/  LDL.LU.64 R26, [R1+0x1808] ;  /* 0x00180800011a7983 */ /* 0x000ee80000300a00 */
        /* <DEDUP_REMOVED lines=16> */
[----:B------:R0:W-:Y:S04]  /*91a70*/  @P6 STG.E.U8 desc[UR44][R10.64], R6 ;  /* 0x000000060a006986 */ /* 0x0001e8000c10112c */
[----:B------:R-:W4:Y:S01]  /*91a80*/  LDL.LU R53, [R1+0x3a0] ;  /* 0x0003a00001357983 */ /* 0x000f220000300800 */
[----:B0-----:R-:W-:-:S03]  /*91a90*/  PRMT R6, R58, 0x7770, RZ ;  /* 0x000077703a067816 */ /* 0x001fc600000000ff */
[----:B------:R-:W4:Y:S04]  /*91aa0*/  LDL.LU.64 R10, [R1+0x1790] ;  /* 0x00179000010a7983 */ /* 0x000f280000300a00 */
[----:B------:R0:W-:Y:S01]  /*91ab0*/  @P1 STG.E.U8 desc[UR44][R8.64], R6 ;  /* 0x0000000608001986 */ /* 0x0001e2000c10112c */
[C---:B------:R-:W-:Y:S02]  /*91ac0*/  LOP3.LUT P1, RZ, R3.reuse, 0x10, RZ, 0xc0, !PT ;  /* 0x0000001003ff7812 */ /* 0x040fe4000782c0ff */
[----:B0-----:R-:W-:Y:S01]  /*91ad0*/  PRMT R6, R58, 0x7771, RZ ;  /* 0x000077713a067816 */ /* 0x001fe200000000ff */
[----:B------:R-:W4:Y:S10]  /*91ae0*/  LDL.LU.64 R8, [R1+0x1788] ;  /* 0x0017880001087983 */ /* 0x000f340000300a00 */
        /* <DEDUP_REMOVED lines=8> */
[----:B------:R-:W-:Y:S02]  /*91b70*/  PRMT R6, R58, 0x7773, RZ ;  /* 0x000077733a067816 */ /* 0x000fe400000000ff */
[----:B------:R-:W-:Y:S01]  /*91b80*/  LOP3.LUT P2, RZ, R59, 0x800000, RZ, 0xc0, !PT ;  /* 0x008000003bff7812 */ /* 0x000fe2000784c0ff */
[----:B------:R-:W2:Y:S08]  /*91b90*/  LDL.LU R58, [R1+0x94] ;  /* 0x00009400013a7983 */ /* 0x000eb00000300800 */
[----:B------:R3:W-:Y:S01]  /*91ba0*/  @P1 STG.E.U8 desc[UR44][R30.64], R6 ;  /* 0x000000061e001986 */ /* 0x0007e2000c10112c */
[----:B------:R-:W-:-:S02]  /*91bb0*/  LOP3.LUT P1, RZ, R3, 0x2, RZ, 0xc0, !PT ;  /* 0x0000000203ff7812 */ /* 0x000fc4000782c0ff */
        /* <DEDUP_REMOVED lines=41> */
[C---:B------:R-:W-:Y:S02]  /*91e50*/  LOP3.LUT P5, RZ, R59.reuse, 0x40000000, RZ, 0xc0, !PT ;  /* 0x400000003bff7812 */ /* 0x040fe400078ac0ff */
[----:B------:R-:W-:Y:S02]  /*91e60*/  LOP3.LUT P6, RZ, R59, 0x80000000, RZ, 0xc0, !PT ;  /* 0x800000003bff7812 */ /* 0x000fe400078cc0ff */
[----:B------:R-:W-:Y:S02]  /*91e70*/  LOP3.LUT P1, RZ, R58, 0x100, RZ, 0xc0, !PT ;  /* 0x000001003aff7812 */ /* 0x000fe4000782c0ff */
[----:B------:R-:W-:Y:S01]  /*91e80*/  LOP3.LUT R50, R50, 0xffdfffff, RZ, 0xc0, !PT ;  /* 0xffdfffff32327812 */ /* 0x000fe200078ec0ff */
        /* <DEDUP_REMOVED lines=34> */
[----:B------:R-:W-:-:S05]  /*920b0*/  PRMT R3, R57, 0x7771, RZ ;  /* 0x0000777139037816 */ /* 0x000fca00000000ff */
[----:B------:R0:W-:Y:S04]  /*920c0*/  @P5 STG.E.U8 desc[UR44][R14.64], R3 ;  /* 0x000000030e005986 */ /* 0x0001e8000c10112c */
        /* <DEDUP_REMOVED lines=41> */
[C---:B------:R-:W-:Y:S02]  /*92360*/  LOP3.LUT P3, RZ, R58.reuse, 0x800, RZ, 0xc0, !PT ;  /* 0x000008003aff7812 */ /* 0x040fe4000786c0ff */
        /* <DEDUP_REMOVED lines=8> */
[----:B0-----:R-:W-:-:S02]  /*923f0*/  PRMT R3, R53, 0x7773, RZ ;  /* 0x0000777335037816 */ /* 0x001fc400000000ff */
[----:B------:R-:W4:Y:S04]  /*92400*/  LDL.LU.64 R12, [R1+0x1580] ;  /* 0x00158000010c7983 */ /* 0x000f280000300a00 */
[----:B------:R0:W-:Y:S02]  /*92410*/  @P4 STG.E.U8 desc[UR44][R10.64], R3 ;  /* 0x000000030a004986 */ /* 0x0001e4000c10112c */
[C---:B0-----:R-:W-:Y:S02]  /*92420*/  PRMT R3, R57.reuse, 0x7770, RZ ;  /* 0x0000777039037816 */ /* 0x041fe400000000ff */
[----:B------:R-:W4:Y:S04]  /*92430*/  LDL.LU.64 R10, [R1+0x1578] ;  /* 0x00157800010a7983 */ /* 0x000f280000300a00 */
[----:B------:R0:W-:Y:S04]  /*92440*/  @P5 STG.E.U8 desc[UR44][R8.64], R3 ;  /* 0x0000000308005986 */ /* 0x0001e8000c10112c */
[----:B0-----:R-:W4:Y:S04]  /*92450*/  LDL.LU.64 R8, [R1+0x1568] ;  /* 0x0015680001087983 */ /* 0x001f280000300a00 */
[----:B------:R-:W4:Y:S01]  /*92460*/  LDL.LU R53, [R1+0x3ac] ;  /* 0x0003ac0001357983 */ /* 0x000f220000300800 */
[----:B------:R-:W-:-:S02]  /*92470*/  PRMT R3, R57, 0x7771, RZ ;  /* 0x0000777139037816 */ /* 0x000fc400000000ff */
[----:B------:R-:W-:-:S03]  /*92480*/  LOP3.LUT P3, RZ, R58, 0x8000, RZ, 0xc0, !PT ;  /* 0x000080003aff7812 */ /* 0x000fc6000786c0ff */
[----:B---3--:R0:W-:Y:S04]  /*92490*/  @P6 STG.E.U8 desc[UR44][R54.64], R3 ;  /* 0x0000000336006986 */ /* 0x0081e8000c10112c */
[----:B0-----:R-:W3:Y:S01]  /*924a0*/  LDL.LU.64 R54, [R1+0x1540] ;  /* 0x0015400001367983 */ /* 0x001ee20000300a00 */
[----:B------:R-:W-:-:S03]  /*924b0*/  PRMT R3, R57, 0x7772, RZ ;  /* 0x0000777239037816 */ /* 0x000fc600000000ff */
[----:B------:R-:W3:Y:S04]  /*924c0*/  LDL.LU R59, [R1+0x98] ;  /* 0x00009800013b7983 */ /* 0x000ee80000300800 */
[----:B--2---:R0:W-:Y:S04]  /*924d0*/  @P3 STG.E.U8 desc[UR44][R16.64], R3 ;  /* 0x0000000310003986 */ /* 0x0041e8000c10112c */
[----:B0-----:R-:W2:Y:S01]  /*924e0*/  LDL.LU R16, [R1+0x38c] ;  /* 0x00038c0001107983 */ /* 0x001ea20000300800 */
[----:B------:R-:W-:-:S03]  /*924f0*/  PRMT R3, R57, 0x7773, RZ ;  /* 0x0000777339037816 */ /* 0x000fc600000000ff */
[----:B------:R-:W2:Y:S01]  /*92500*/  LDL.LU.64 R56, [R1+0x1538] ;  /* 0x0015380001387983 */ /* 0x000ea20000300a00 */
[----:B------:R-:W-:Y:S02]  /*92510*/  LOP3.LUT P1, RZ, R58, 0x8000000, RZ, 0xc0, !PT ;  /* 0x080000003aff7812 */ /* 0x000fe4000782c0ff */
[----:B------:R-:W-:Y:S01]  /*92520*/  LOP3.LUT R50, R50, 0xffffdfff, RZ, 0xc0, !PT ;  /* 0xffffdfff32327812 */ /* 0x000fe200078ec0ff */
[----:B------:R-:W2:Y:S04]  /*92530*/  LDL.LU.64 R30, [R1+0x1530] ;  /* 0x00153000011e7983 */ /* 0x000ea80000300a00 */
[----:B------:R-:W2:Y:S04]  /*92540*/  LDL.LU.64 R26, [R1+0x1520] ;  /* 0x00152000011a7983 */ /* 0x000ea80000300a00 */
[----:B------:R-:W2:Y:S02]  /*92550*/  LDL.LU.64 R24, [R1+0x1500] ;  /* 0x0015000001187983 */ /* 0x000ea40000300a00 */
[----:B------:R-:W-:-:S02]  /*92560*/  @P1 LOP3.LUT R50, R50, 0x2000, RZ, 0xfc, !PT ;  /* 0x0000200032321812 */ /* 0x000fc400078efcff */
[----:B------:R-:W-:Y:S01]  /*92570*/  LOP3.LUT P1, RZ, R58, 0x4000000, RZ, 0xc0, !PT ;  /* 0x040000003aff7812 */ /* 0x000fe2000782c0ff */
[----:B------:R-:W2:Y:S01]  /*92580*/  LDL.LU R17, [R1+0x2f0] ;  /* 0x0002f00001117983 */ /* 0x000ea20000300800 */
[----:B------:R-:W-:-:S03]  /*92590*/  LOP3.LUT R50, R50, 0xffffbfff, RZ, 0xc0, !PT ;  /* 0xffffbfff32327812 */ /* 0x000fc600078ec0ff */
[----:B------:R-:W2:Y:S01]  /*925a0*/  LDL.LU.64 R22, [R1+0x14f8] ;  /* 0x0014f80001167983 */ /* 0x000ea20000300a00 */
[C---:B------:R-:W-:Y:S02]  /*925b0*/  LOP3.LUT P4, RZ, R58.reuse, 0x10000, RZ, 0xc0, !PT ;  /* 0x000100003aff7812 */ /* 0x040fe4000788c0ff */
[----:B------:R-:W-:Y:S01]  /*925c0*/  LOP3.LUT P5, RZ, R58, 0x20000, RZ, 0xc0, !PT ;  /* 0x000200003aff7812 */ /* 0x000fe200078ac0ff */
[----:B------:R-:W2:Y:S04]  /*925d0*/  LDL.LU.64 R20, [R1+0x14f0] ;  /* 0x0014f00001147983 */ /* 0x000ea80000300a00 */
[----:B------:R-:W-:Y:S02]  /*925e0*/  @P1 LOP3.LUT R50, R50, 0x4000, RZ, 0xfc, !PT ;  /* 0x0000400032321812 */ /* 0x000fe400078efcff */
[----:B------:R-:W-:-:S02]  /*925f0*/  LOP3.LUT P1, RZ, R58, 0x2000000, RZ, 0xc0, !PT ;  /* 0x020000003aff7812 */ /* 0x000fc4000782c0ff */
        /* <DEDUP_REMOVED lines=15> */
[----:B------:R-:W-:Y:S01]  /*926f0*/  LOP3.LUT P1, RZ, R58, 0x100000, RZ, 0xc0, !PT ;  /* 0x001000003aff7812 */ /* 0x000fe2000782c0ff */
[----:B----4-:R0:W-:Y:S01]  /*92700*/  @P4 STG.E.U8 desc[UR44][R14.64], R3 ;  /* 0x000000030e004986 */ /* 0x0101e2000c10112c */
[----:B------:R-:W-:Y:S02]  /*92710*/  LOP3.LUT R50, R50, 0xffefffff, RZ, 0xc0, !PT ;  /* 0xffefffff32327812 */ /* 0x000fe400078ec0ff */
[C---:B------:R-:W-:Y:S02]  /*92720*/  LOP3.LUT P0, RZ, R58.reuse, 0x10000000, RZ, 0xc0, !PT ;  /* 0x100000003aff7812 */ /* 0x040fe4000780c0ff */
[C---:B------:R-:W-:Y:S02]  /*92730*/  LOP3.LUT P2, RZ, R58.reuse, 0x20000000, RZ, 0xc0, !PT ;  /* 0x200000003aff7812 */ /* 0x040fe4000784c0ff */
[----:B------:R-:W-:-:S05]  /*92740*/  LOP3.LUT P3, RZ, R58, 0x40000000, RZ, 0xc0, !PT ;  /* 0x400000003aff7812 */ /* 0x000fca000786c0ff */
[----:B------:R-:W-:Y:S02]  /*92750*/  @P1 LOP3.LUT R50, R50, 0x100000, RZ, 0xfc, !PT ;  /* 0x0010000032321812 */ /* 0x000fe400078efcff */
[C---:B------:R-:W-:Y:S02]  /*92760*/  LOP3.LUT P1, RZ, R58.reuse, 0x80000, RZ, 0xc0, !PT ;  /* 0x000800003aff7812 */ /* 0x040fe4000782c0ff */
[----:B------:R-:W-:Y:S02]  /*92770*/  LOP3.LUT P4, RZ, R58, 0x80000000, RZ, 0xc0, !PT ;  /* 0x800000003aff7812 */ /* 0x000fe4000788c0ff */
[----:B------:R-:W4:Y:S04]  /*92780*/  LDL.LU R58, [R1+0x2d0] ;  /* 0x0002d000013a7983 */ /* 0x000f280000300800 */
[----:B------:R-:W4:Y:S04]  /*92790*/  LDL.LU.64 R18, [R1+0x14e0] ;  /* 0x0014e00001127983 */ /* 0x000f280000300a00 */
[----:B0-----:R-:W4:Y:S01]  /*927a0*/  LDL.LU.64 R14, [R1+0x14c0] ;  /* 0x0014c000010e7983 */ /* 0x001f220000300a00 */
[----:B------:R-:W-:-:S05]  /*927b0*/  PRMT R3, R53, 0x7770, RZ ;  /* 0x0000777035037816 */ /* 0x000fca00000000ff */
[----:B------:R0:W-:Y:S02]  /*927c0*/  @P5 STG.E.U8 desc[UR44][R12.64], R3 ;  /* 0x000000030c005986 */ /* 0x0001e4000c10112c */
[C---:B0-----:R-:W-:Y:S02]  /*927d0*/  PRMT R3, R53.reuse, 0x7771, RZ ;  /* 0x0000777135037816 */ /* 0x041fe400000000ff */
[----:B------:R-:W4:Y:S04]  /*927e0*/  LDL.LU.64 R12, [R1+0x14b8] ;  /* 0x0014b800010c7983 */ /* 0x000f280000300a00 */
[----:B------:R0:W-:Y:S02]  /*927f0*/  @P6 STG.E.U8 desc[UR44][R10.64], R3 ;  /* 0x000000030a006986 */ /* 0x0001e4000c10112c */
[----:B0-----:R-:W-:-:S02]  /*92800*/  PRMT R3, R53, 0x7772, RZ ;  /* 0x0000777235037816 */ /* 0x001fc400000000ff */
[----:B------:R-:W4:Y:S04]  /*92810*/  LDL.LU.64 R10, [R1+0x14b0] ;  /* 0x0014b000010a7983 */ /* 0x000f280000300a00 */
[----:B------:R0:W-:Y:S01]  /*92820*/  @P1 STG.E.U8 desc[UR44][R8.64], R3 ;  /* 0x0000000308001986 */ /* 0x0001e2000c10112c */
[C---:B------:R-:W-:Y:S02]  /*92830*/  LOP3.LUT P1, RZ, R50.reuse, 0x100000, RZ, 0xc0, !PT ;  /* 0x0010000032ff7812 */ /* 0x040fe4000782c0ff */
[----:B0-----:R-:W-:Y:S01]  /*92840*/  PRMT R3, R53, 0x7773, RZ ;  /* 0x0000777335037816 */ /* 0x001fe200000000ff */
[----:B------:R-:W4:Y:S10]  /*92850*/  LDL.LU.64 R8, [R1+0x14a0] ;  /* 0x0014a00001087983 */ /* 0x000f340000300a00 */
[----:B---3--:R0:W-:Y:S01]  /*92860*/  @P1 STG.E.U8 desc[UR44][R54.64], R3 ;  /* 0x0000000336001986 */ /* 0x0081e2000c10112c */
[----:B------:R-:W-:-:S03]  /*92870*/  LOP3.LUT P1, RZ, R50, 0x80000, RZ, 0xc0, !PT ;  /* 0x0008000032ff7812 */ /* 0x000fc6000782c0ff */
[----:B0-----:R-:W3:Y:S04]  /*92880*/  LDL.LU.64 R54, [R1+0x1480] ;  /* 0x0014800001367983 */ /* 0x001ee80000300a00 */
[----:B------:R-:W3:Y:S01]  /*92890*/  LDL.LU R53, [R1+0x2f4] ;  /* 0x0002f40001357983 */ /* 0x000ee20000300800 */
[----:B--2---:R-:W-:-:S05]  /*928a0*/  PRMT R3, R16, 0x7770, RZ ;  /* 0x0000777010037816 */ /* 0x004fca00000000ff */
[----:B------:R0:W-:Y:S04]  /*928b0*/  @P1 STG.E.U8 desc[UR44][R56.64], R3 ;  /* 0x0000000338001986 */ /* 0x0001e8000c10112c */
        /* <DEDUP_REMOVED lines=17> */
[----:B0-----:R-:W-:Y:S02]  /*929d0*/  PRMT R3, R17, 0x7772, RZ ;  /* 0x0000777211037816 */ /* 0x001fe400000000ff */
[----:B------:R-:W-:-:S09]  /*929e0*/  LOP3.LUT P5, RZ, R59, 0x1, RZ, 0xc0, !PT ;  /* 0x000000013bff7812 */ /* 0x000fd200078ac0ff */
[----:B----4-:R0:W-:Y:S02]  /*929f0*/  @P1 STG.E.U8 desc[UR44][R18.64], R3 ;  /* 0x0000000312001986 */ /* 0x0101e4000c10112c */
[----:B0-----:R-:W-:-:S05]  /*92a00*/  PRMT R3, R17, 0x7773, RZ ;  /* 0x0000777311037816 */ /* 0x001fca00000000ff */
[----:B------:R0:W-:Y:S02]  /*92a10*/  @P0 STG.E.U8 desc[UR44][R14.64], R3 ;  /* 0x000000030e000986 */ /* 0x0001e4000c10112c */
[----:B0-----:R-:W-:Y:S02]  /*92a20*/  PRMT R3, R58, 0x7770, RZ ;  /* 0x000077703a037816 */ /* 0x001fe400000000ff */
[----:B------:R-:W-:-:S03]  /*92a30*/  LOP3.LUT P6, RZ, R59, 0x2, RZ, 0xc0, !PT ;  /* 0x000000023bff7812 */ /* 0x000fc600078cc0ff */
        /* <DEDUP_REMOVED lines=41> */
[----:B------:R-:W2:Y:S04]  /*92cd0*/  LDL.LU R15, [R1+0x2d8] ;  /* 0x0002d800010f7983 */ /* 0x000ea80000300800 */
[----:B------:R-:W2:Y:S04]  /*92ce0*/  LDL.LU.64 R22, [R1+0x1358] ;  /* 0x0013580001167983 */ /* 0x000ea80000300a00 */
[----:B------:R-:W-:Y:S01]  /*92cf0*/  @P1 LOP3.LUT R50, R50, 0x400, RZ, 0xfc, !PT ;  /* 0x0000040032321812 */ /* 0x000fe200078efcff */
[----:B------:R-:W2:Y:S01]  /*92d00*/  LDL.LU.64 R20, [R1+0x1350] ;  /* 0x0013500001147983 */ /* 0x000ea20000300a00 */
[----:B------:R-:W-:-:S02]  /*92d10*/  LOP3.LUT P1, RZ, R59, 0x100, RZ, 0xc0, !PT ;  /* 0x000001003bff7812 */ /* 0x000fc4000782c0ff */
[----:B------:R-:W-:Y:S01]  /*92d20*/  LOP3.LUT R50, R50, 0xfffff7ff, RZ, 0xc0, !PT ;  /* 0xfffff7ff32327812 */ /* 0x000fe200078ec0ff */
[----:B------:R-:W2:Y:S01]  /*92d30*/  LDL.LU.64 R18, [R1+0x1348] ;  /* 0x0013480001127983 */ /* 0x000ea20000300a00 */
[C---:B------:R-:W-:Y:S02]  /*92d40*/  LOP3.LUT P4, RZ, R59.reuse, 0x8, RZ, 0xc0, !PT ;  /* 0x000000083bff7812 */ /* 0x040fe4000788c0ff */
[----:B------:R-:W-:Y:S02]  /*92d50*/  LOP3.LUT P5, RZ, R59, 0x10, RZ, 0xc0, !PT ;  /* 0x000000103bff7812 */ /* 0x000fe400078ac0ff */
[----:B------:R-:W-:-:S05]  /*92d60*/  PRMT R3, R53, 0x7772, RZ ;  /* 0x0000777235037816 */ /* 0x000fca00000000ff */
[----:B------:R-:W-:Y:S02]  /*92d70*/  @P1 LOP3.LUT R50, R50, 0x800, RZ, 0xfc, !PT ;  /* 0x0000080032321812 */ /* 0x000fe400078efcff */
[C---:B------:R-:W-:Y:S02]  /*92d80*/  LOP3.LUT P1, RZ, R59.reuse, 0x80, RZ, 0xc0, !PT ;  /* 0x000000803bff7812 */ /* 0x040fe4000782c0ff */
[----:B------:R-:W-:Y:S01]  /*92d90*/  LOP3.LUT P6, RZ, R59, 0x20, RZ, 0xc0, !PT ;  /* 0x000000203bff7812 */ /* 0x000fe200078cc0ff */
[----:B---3--:R0:W-:Y:S01]  /*92da0*/  @P4 STG.E.U8 desc[UR44][R16.64], R3 ;  /* 0x0000000310004986 */ /* 0x0081e2000c10112c */
[----:B------:R-:W-:Y:S02]  /*92db0*/  LOP3.LUT R50, R50, 0xffffefff, RZ, 0xc0, !PT ;  /* 0xffffefff32327812 */ /* 0x000fe400078ec0ff */
[----:B0-----:R-:W-:Y:S01]  /*92dc0*/  PRMT R3, R53, 0x7773, RZ ;  /* 0x0000777335037816 */ /* 0x001fe200000000ff */
[----:B------:R-:W3:Y:S06]  /*92dd0*/  LDL.LU.64 R16, [R1+0x1328] ;  /* 0x0013280001107983 */ /* 0x000eec0000300a00 */
[----:B------:R-:W-:-:S02]  /*92de0*/  @P1 LOP3.LUT R50, R50, 0x1000, RZ, 0xfc, !PT ;  /* 0x0000100032321812 */ /* 0x000fc400078efcff */
[----:B------:R-:W-:Y:S01]  /*92df0*/  LOP3.LUT P1, RZ, R59, 0x40, RZ, 0xc0, !PT ;  /* 0x000000403bff7812 */ /* 0x000fe2000782c0ff */
[----:B----4-:R0:W-:Y:S02]  /*92e00*/  @P5 STG.E.U8 desc[UR44][R12.64], R3 ;  /* 0x000000030c005986 */ /* 0x0101e4000c10112c */
[C---:B0-----:R-:W-:Y:S02]  /*92e10*/  PRMT R3, R58.reuse, 0x7770, RZ ;  /* 0x000077703a037816 */ /* 0x041fe400000000ff */
[----:B------:R-:W4:Y:S04]  /*92e20*/  LDL.LU.64 R12, [R1+0x1308] ;  /* 0x00130800010c7983 */ /* 0x000f280000300a00 */
[----:B------:R0:W-:Y:S04]  /*92e30*/  @P6 STG.E.U8 desc[UR44][R10.64], R3 ;  /* 0x000000030a006986 */ /* 0x0001e8000c10112c */
[----:B------:R-:W4:Y:S01]  /*92e40*/  LDL.LU R53, [R1+0x2fc] ;  /* 0x0002fc0001357983 */ /* 0x000f220000300800 */
[----:B0-----:R-:W-:-:S03]  /*92e50*/  PRMT R3, R58, 0x7771, RZ ;  /* 0x000077713a037816 */ /* 0x001fc600000000ff */
[----:B------:R-:W4:Y:S04]  /*92e60*/  LDL.LU.64 R10, [R1+0x1300] ;  /* 0x00130000010a7983 */ /* 0x000f280000300a00 */
[----:B------:R0:W-:Y:S01]  /*92e70*/  @P1 STG.E.U8 desc[UR44][R8.64], R3 ;  /* 0x0000000308001986 */ /* 0x0001e2000c10112c */
[----:B------:R-:W-:Y:S02]  /*92e80*/  LOP3.LUT P1, RZ, R50, 0x1000, RZ, 0xc0, !PT ;  /* 0x0000100032ff7812 */ /* 0x000fe4000782c0ff */
[----:B0-----:R-:W-:Y:S01]  /*92e90*/  PRMT R3, R58, 0x7772, RZ ;  /* 0x000077723a037816 */ /* 0x001fe200000000ff */
[----:B------:R-:W4:Y:S10]  /*92ea0*/  LDL.LU.64 R8, [R1+0x12f8] ;  /* 0x0012f80001087983 */ /* 0x000f340000300a00 */
[----:B------:R0:W-:Y:S01]  /*92eb0*/  @P1 STG.E.U8 desc[UR44][R54.64], R3 ;  /* 0x0000000336001986 */ /* 0x0001e2000c10112c */
[----:B------:R-:W-:-:S03]  /*92ec0*/  LOP3.LUT P1, RZ, R50, 0x800, RZ, 0xc0, !PT ;  /* 0x0000080032ff7812 */ /* 0x000fc6000782c0ff */
[----:B0-----:R-:W4:Y:S01]  /*92ed0*/  LDL.LU.64 R54, [R1+0x12e0] ;  /* 0x0012e00001367983 */ /* 0x001f220000300a00 */
[----:B------:R-:W-:-:S09]  /*92ee0*/  PRMT R3, R58, 0x7773, RZ ;  /* 0x000077733a037816 */ /* 0x000fd200000000ff */
[----:B--2---:R0:W-:Y:S04]  /*92ef0*/  @P1 STG.E.U8 desc[UR44][R56.64], R3 ;  /* 0x0000000338001986 */ /* 0x0041e8000c10112c */
[----:B0-----:R-:W2:Y:S01]  /*92f00*/  LDL.LU.64 R56, [R1+0x12d0] ;  /* 0x0012d00001387983 */ /* 0x001ea20000300a00 */
[----:B------:R-:W-:Y:S02]  /*92f10*/  LOP3.LUT P1, RZ, R50, 0x400, RZ, 0xc0, !PT ;  /* 0x0000040032ff7812 */ /* 0x000fe4000782c0ff */
[----:B------:R-:W-:Y:S01]  /*92f20*/  PRMT R3, R14, 0x7770, RZ ;  /* 0x000077700e037816 */ /* 0x000fe200000000ff */
[----:B------:R-:W2:Y:S10]  /*92f30*/  LDL.LU R58, [R1+0x9c] ;  /* 0x00009c00013a7983 */ /* 0x000eb40000300800 */
        /* <DEDUP_REMOVED lines=20> */
[----:B---3--:R0:W-:Y:S01]  /*93080*/  @P0 STG.E.U8 desc[UR44][R16.64], R3 ;  /* 0x0000000310000986 */ /* 0x0081e2000c10112c */
        /* <DEDUP_REMOVED lines=19> */
[----:B------:R-:W4:Y:S01]  /*931c0*/  LDL.LU R20, [R1+0x2b0] ;  /* 0x0002b00001147983 */ /* 0x000f220000300800 */
[----:B------:R-:W-:-:S03]  /*931d0*/  LOP3.LUT P3, RZ, R59, 0x200000, RZ, 0xc0, !PT ;  /* 0x002000003bff7812 */ /* 0x000fc6000786c0ff */
[----:B------:R-:W4:Y:S01]  /*931e0*/  LDL.LU.64 R54, [R1+0x1378] ;  /* 0x0013780001367983 */ /* 0x000f220000300a00 */
        /* <DEDUP_REMOVED lines=16> */
[----:B0-----:R-:W2:Y:S04]  /*932f0*/  LDL.LU.64 R56, [R1+0x1370] ;  /* 0x0013700001387983 */ /* 0x001ea80000300a00 */
[----:B------:R-:W2:Y:S04]  /*93300*/  LDL.LU.64 R30, [R1+0x1368] ;  /* 0x00136800011e7983 */ /* 0x000ea80000300a00 */
[----:B------:R-:W2:Y:S04]  /*93310*/  LDL.LU.64 R26, [R1+0x1390] ;  /* 0x00139000011a7983 */ /* 0x000ea80000300a00 */
[----:B------:R-:W2:Y:S01]  /*93320*/  LDL.LU R21, [R1+0x290] ;  /* 0x0002900001157983 */ /* 0x000ea20000300800 */
[----:B------:R-:W-:-:S02]  /*93330*/  @P1 LOP3.LUT R50, R50, 0x2, RZ, 0xfc, !PT ;  /* 0x0000000232321812 */ /* 0x000fc400078efcff */
[----:B------:R-:W-:Y:S01]  /*93340*/  LOP3.LUT P1, RZ, R59, 0x10000000, RZ, 0xc0, !PT ;  /* 0x100000003bff7812 */ /* 0x000fe2000782c0ff */
[----:B------:R-:W2:Y:S01]  /*93350*/  LDL.LU.64 R24, [R1+0x13c0] ;  /* 0x0013c00001187983 */ /* 0x000ea20000300a00 */
[----:B------:R-:W-:-:S03]  /*93360*/  LOP3.LUT R50, R50, 0xfffffffb, RZ, 0xc0, !PT ;  /* 0xfffffffb32327812 */ /* 0x000fc600078ec0ff */
[----:B------:R-:W2:Y:S01]  /*93370*/  LDL.LU.64 R22, [R1+0x13b8] ;  /* 0x0013b80001167983 */ /* 0x000ea20000300a00 */
[C---:B------:R-:W-:Y:S02]  /*93380*/  LOP3.LUT P4, RZ, R59.reuse, 0x400000, RZ, 0xc0, !PT ;  /* 0x004000003bff7812 */ /* 0x040fe4000788c0ff */
[C---:B------:R-:W-:Y:S01]  /*93390*/  LOP3.LUT P5, RZ, R59.reuse, 0x800000, RZ, 0xc0, !PT ;  /* 0x008000003bff7812 */ /* 0x040fe200078ac0ff */
[----:B------:R-:W2:Y:S04]  /*933a0*/  LDL.LU.64 R18, [R1+0x13b0] ;  /* 0x0013b00001127983 */ /* 0x000ea80000300a00 */
[----:B------:R-:W-:Y:S02]  /*933b0*/  @P1 LOP3.LUT R50, R50, 0x4, RZ, 0xfc, !PT ;  /* 0x0000000432321812 */ /* 0x000fe400078efcff */
[----:B------:R-:W-:-:S02]  /*933c0*/  LOP3.LUT P1, RZ, R59, 0x8000000, RZ, 0xc0, !PT ;  /* 0x080000003bff7812 */ /* 0x000fc4000782c0ff */
[----:B------:R-:W-:Y:S02]  /*933d0*/  LOP3.LUT R50, R50, 0xfffffff7, RZ, 0xc0, !PT ;  /* 0xfffffff732327812 */ /* 0x000fe400078ec0ff */
[----:B------:R-:W-:-:S09]  /*933e0*/  PRMT R3, R53, 0x7771, RZ ;  /* 0x0000777135037816 */ /* 0x000fd200000000ff */
[----:B------:R-:W-:Y:S02]  /*933f0*/  @P1 LOP3.LUT R50, R50, 0x8, RZ, 0xfc, !PT ;  /* 0x0000000832321812 */ /* 0x000fe400078efcff */
[C---:B------:R-:W-:Y:S01]  /*93400*/  LOP3.LUT P1, RZ, R59.reuse, 0x4000000, RZ, 0xc0, !PT ;  /* 0x040000003bff7812 */ /* 0x040fe2000782c0ff */
[----:B---3--:R0:W-:Y:S01]  /*93410*/  @P4 STG.E.U8 desc[UR44][R14.64], R3 ;  /* 0x000000030e004986 */ /* 0x0081e2000c10112c */
[----:B------:R-:W-:Y:S02]  /*93420*/  LOP3.LUT P6, RZ, R59, 0x1000000, RZ, 0xc0, !PT ;  /* 0x010000003bff7812 */ /* 0x000fe400078cc0ff */
[----:B------:R-:W-:Y:S02]  /*93430*/  LOP3.LUT R50, R50, 0xffffffef, RZ, 0xc0, !PT ;  /* 0xffffffef32327812 */ /* 0x000fe400078ec0ff */
[----:B0-----:R-:W-:-:S07]  /*93440*/  PRMT R3, R53, 0x7772, RZ ;  /* 0x0000777235037816 */ /* 0x001fce00000000ff */
[----:B------:R-:W-:Y:S02]  /*93450*/  @P1 LOP3.LUT R50, R50, 0x10, RZ, 0xfc, !PT ;  /* 0x0000001032321812 */ /* 0x000fe400078efcff */
[----:B------:R-:W-:Y:S01]  /*93460*/  LOP3.LUT P1, RZ, R59, 0x2000000, RZ, 0xc0, !PT ;  /* 0x020000003bff7812 */ /* 0x000fe2000782c0ff */
[----:B----4-:R0:W-:Y:S02]  /*93470*/  @P5 STG.E.U8 desc[UR44][R12.64], R3 ;  /* 0x000000030c005986 */ /* 0x0101e4000c10112c */
[----:B0-----:R-:W-:Y:S02]  /*93480*/  PRMT R3, R53, 0x7773, RZ ;  /* 0x0000777335037816 */ /* 0x001fe400000000ff */
[----:B------:R-:W3:Y:S04]  /*93490*/  LDL.LU R53, [R1+0x2b4] ;  /* 0x0002b40001357983 */ /* 0x000ee80000300800 */
[----:B------:R-:W4:Y:S04]  /*934a0*/  LDL.LU.64 R16, [R1+0x13d0] ;  /* 0x0013d00001107983 */ /* 0x000f280000300a00 */
[----:B------:R0:W-:Y:S04]  /*934b0*/  @P6 STG.E.U8 desc[UR44][R10.64], R3 ;  /* 0x000000030a006986 */ /* 0x0001e8000c10112c */
[----:B------:R-:W4:Y:S04]  /*934c0*/  LDL.LU.64 R14, [R1+0x1438] ;  /* 0x00143800010e7983 */ /* 0x000f280000300a00 */
[----:B------:R-:W4:Y:S01]  /*934d0*/  LDL.LU.64 R12, [R1+0x1430] ;  /* 0x00143000010c7983 */ /* 0x000f220000300a00 */
[----:B0-----:R-:W-:-:S03]  /*934e0*/  PRMT R3, R20, 0x7770, RZ ;  /* 0x0000777014037816 */ /* 0x001fc600000000ff */
        /* <DEDUP_REMOVED lines=30> */
[----:B---3--:R-:W-:-:S07]  /*936d0*/  PRMT R3, R53, 0x7770, RZ ;  /* 0x0000777035037816 */ /* 0x008fce00000000ff */
[----:B----4-:R0:W-:Y:S01]  /*936e0*/  @P1 STG.E.U8 desc[UR44][R16.64], R3 ;  /* 0x0000000310001986 */ /* 0x0101e2000c10112c */
        /* <DEDUP_REMOVED lines=22> */
[----:B------:R-:W4:Y:S04]  /*93850*/  LDL.LU.64 R54, [R1+0x14e8] ;  /* 0x0014e80001367983 */ /* 0x000f280000300a00 */
[----:B------:R-:W4:Y:S01]  /*93860*/  LDL.LU R61, [R1+0x298] ;  /* 0x00029800013d7983 */ /* 0x000f220000300800 */
[----:B------:R-:W-:-:S02]  /*93870*/  LOP3.LUT P3, RZ, R58, 0x100, RZ, 0xc0, !PT ;  /* 0x000001003aff7812 */ /* 0x000fc4000786c0ff */
[----:B------:R-:W-:Y:S02]  /*93880*/  PRMT R3, R59, 0x7773, RZ ;  /* 0x000077733b037816 */ /* 0x000fe400000000ff */
[C---:B------:R-:W-:Y:S02]  /*93890*/  LOP3.LUT P4, RZ, R58.reuse, 0x200, RZ, 0xc0, !PT ;  /* 0x000002003aff7812 */ /* 0x040fe4000788c0ff */
        /* <DEDUP_REMOVED lines=15> */
[----:B------:R-:W2:Y:S01]  /*93990*/  LDL.LU.64 R30, [R1+0x1510] ;  /* 0x00151000011e7983 */ /* 0x000ea20000300a00 */
[----:B---3--:R-:W-:-:S05]  /*939a0*/  PRMT R3, R53, 0x7770, RZ ;  /* 0x0000777035037816 */ /* 0x008fca00000000ff */
[----:B------:R0:W-:Y:S04]  /*939b0*/  @P4 STG.E.U8 desc[UR44][R10.64], R3 ;  /* 0x000000030a004986 */ /* 0x0001e8000c10112c */
[----:B0-----:R-:W3:Y:S04]  /*939c0*/  LDL.LU R10, [R1+0x2bc] ;  /* 0x0002bc00010a7983 */ /* 0x001ee80000300800 */
[----:B------:R-:W3:Y:S04]  /*939d0*/  LDL.LU.64 R26, [R1+0x1508] ;  /* 0x00150800011a7983 */ /* 0x000ee80000300a00 */
[----:B------:R-:W3:Y:S04]  /*939e0*/  LDL.LU.64 R24, [R1+0x1528] ;  /* 0x0015280001187983 */ /* 0x000ee80000300a00 */
[----:B------:R-:W3:Y:S04]  /*939f0*/  LDL.LU.64 R22, [R1+0x1560] ;  /* 0x0015600001167983 */ /* 0x000ee80000300a00 */
[----:B------:R-:W3:Y:S04]  /*93a00*/  LDL.LU R11, [R1+0x29c] ;  /* 0x00029c00010b7983 */ /* 0x000ee80000300800 */
[----:B------:R-:W3:Y:S04]  /*93a10*/  LDL.LU.64 R20, [R1+0x1558] ;  /* 0x0015580001147983 */ /* 0x000ee80000300a00 */
[----:B------:R-:W3:Y:S04]  /*93a20*/  LDL.LU.64 R18, [R1+0x1550] ;  /* 0x0015500001127983 */ /* 0x000ee80000300a00 */
[----:B------:R-:W3:Y:S01]  /*93a30*/  LDL.LU.64 R16, [R1+0x1570] ;  /* 0x0015700001107983 */ /* 0x000ee20000300a00 */
[----:B------:R-:W-:-:S04]  /*93a40*/  LOP3.LUT R48, R48, 0xfdffffff, RZ, 0xc0, !PT ;  /* 0xfdffffff30307812 */ /* 0x000fc800078ec0ff */
        /* <DEDUP_REMOVED lines=12> */
[----:B----4-:R0:W-:Y:S02]  /*93b10*/  @P5 STG.E.U8 desc[UR44][R14.64], R3 ;  /* 0x000000030e005986 */ /* 0x0101e4000c10112c */
        /* <DEDUP_REMOVED lines=11> */
[----:B------:R0:W-:Y:S01]  /*93bd0*/  @P1 STG.E.U8 desc[UR44][R54.64], R3 ;  /* 0x0000000336001986 */ /* 0x0001e2000c10112c */
[----:B------:R-:W-:-:S02]  /*93be0*/  LOP3.LUT P1, RZ, R48, 0x8000000, RZ, 0xc0, !PT ;  /* 0x0800000030ff7812 */ /* 0x000fc4000782c0ff */
[----:B0-----:R-:W-:Y:S01]  /*93bf0*/  PRMT R3, R61, 0x7771, RZ ;  /* 0x000077713d037816 */ /* 0x001fe200000000ff */
[----:B------:R-:W4:Y:S04]  /*93c00*/  LDL.LU.64 R54, [R1+0x15c0] ;  /* 0x0015c00001367983 */ /* 0x000f280000300a00 */
[----:B------:R-:W4:Y:S01]  /*93c10*/  LDL.LU R59, [R1+0x270] ;  /* 0x00027000013b7983 */ /* 0x000f220000300800 */
[----:B------:R-:W-:-:S05]  /*93c20*/  LOP3.LUT P0, RZ, R58, 0x200000, RZ, 0xc0, !PT ;  /* 0x002000003aff7812 */ /* 0x000fca000780c0ff */
[----:B--2---:R0:W-:Y:S01]  /*93c30*/  @P1 STG.E.U8 desc[UR44][R56.64], R3 ;  /* 0x0000000338001986 */ /* 0x0041e2000c10112c */
[C---:B------:R-:W-:Y:S02]  /*93c40*/  LOP3.LUT P1, RZ, R48.reuse, 0x4000000, RZ, 0xc0, !PT ;  /* 0x0400000030ff7812 */ /* 0x040fe4000782c0ff */
[----:B0-----:R-:W-:Y:S01]  /*93c50*/  PRMT R3, R61, 0x7772, RZ ;  /* 0x000077723d037816 */ /* 0x001fe200000000ff */
[----:B------:R-:W2:Y:S10]  /*93c60*/  LDL.LU.64 R56, [R1+0x15f8] ;  /* 0x0015f80001387983 */ /* 0x000eb40000300a00 */
[----:B------:R0:W-:Y:S04]  /*93c70*/  @P1 STG.E.U8 desc[UR44][R30.64], R3 ;  /* 0x000000031e001986 */ /* 0x0001e8000c10112c */
[----:B0-----:R-:W2:Y:S04]  /*93c80*/  LDL.LU.64 R30, [R1+0x2b08] ;  /* 0x002b0800011e7983 */ /* 0x001ea80000300a00 */
[----:B------:R-:W2:Y:S01]  /*93c90*/  LDL.LU R53, [R1+0xa0] ;  /* 0x0000a00001357983 */ /* 0x000ea20000300800 */
[----:B------:R-:W-:-:S02]  /*93ca0*/  LOP3.LUT P1, RZ, R48, 0x2000000, RZ, 0xc0, !PT ;  /* 0x0200000030ff7812 */ /* 0x000fc4000782c0ff */
[----:B------:R-:W-:-:S11]  /*93cb0*/  PRMT R3, R61, 0x7773, RZ ;  /* 0x000077733d037816 */ /* 0x000fd600000000ff */
        /* <DEDUP_REMOVED lines=14> */
[----:B------:R0:W-:Y:S04]  /*93da0*/  @P0 STG.E.U8 desc[UR44][R16.64], R3 ;  /* 0x0000000310000986 */ /* 0x0001e8000c10112c */
[----:B0-----:R-:W3:Y:S01]  /*93db0*/  LDL.LU.64 R16, [R1+0x15f0] ;  /* 0x0015f00001107983 */ /* 0x001ee20000300a00 */
[----:B------:R-:W-:Y:S02]  /*93dc0*/  LOP3.LUT R48, R48, 0xffffdfff, RZ, 0xc0, !PT ;  /* 0xffffdfff30307812 */ /* 0x000fe400078ec0ff */
[C---:B------:R-:W-:Y:S02]  /*93dd0*/  LOP3.LUT P2, RZ, R58.reuse, 0x400000, RZ, 0xc0, !PT ;  /* 0x004000003aff7812 */ /* 0x040fe4000784c0ff */
[----:B------:R-:W-:Y:S02]  /*93de0*/  LOP3.LUT P3, RZ, R58, 0x800000, RZ, 0xc0, !PT ;  /* 0x008000003aff7812 */ /* 0x000fe4000786c0ff */
[----:B------:R-:W-:-:S02]  /*93df0*/  PRMT R3, R11, 0x7771, RZ ;  /* 0x000077710b037816 */ /* 0x000fc400000000ff */
[C---:B------:R-:W-:Y:S02]  /*93e00*/  LOP3.LUT P4, RZ, R58.reuse, 0x1000000, RZ, 0xc0, !PT ;  /* 0x010000003aff7812 */ /* 0x040fe4000788c0ff */
[----:B------:R-:W-:-:S05]  /*93e10*/  LOP3.LUT P5, RZ, R58, 0x2000000, RZ, 0xc0, !PT ;  /* 0x020000003aff7812 */ /* 0x000fca00078ac0ff */
[----:B----4-:R0:W-:Y:S01]  /*93e20*/  @P2 STG.E.U8 desc[UR44][R14.64], R3 ;  /* 0x000000030e002986 */ /* 0x0101e2000c10112c */
[----:B------:R-:W-:Y:S02]  /*93e30*/  LOP3.LUT P6, RZ, R58, 0x4000000, RZ, 0xc0, !PT ;  /* 0x040000003aff7812 */ /* 0x000fe400078cc0ff */
[C---:B0-----:R-:W-:Y:S01]  /*93e40*/  PRMT R3, R11.reuse, 0x7772, RZ ;  /* 0x000077720b037816 */ /* 0x041fe200000000ff */
[----:B------:R-:W4:Y:S04]  /*93e50*/  LDL.LU.64 R14, [R1+0x15e8] ;  /* 0x0015e800010e7983 */ /* 0x000f280000300a00 */
[----:B------:R0:W-:Y:S02]  /*93e60*/  @P3 STG.E.U8 desc[UR44][R12.64], R3 ;  /* 0x000000030c003986 */ /* 0x0001e4000c10112c */
[----:B0-----:R-:W-:-:S02]  /*93e70*/  PRMT R3, R11, 0x7773, RZ ;  /* 0x000077730b037816 */ /* 0x001fc400000000ff */
[----:B------:R-:W4:Y:S04]  /*93e80*/  LDL.LU.64 R12, [R1+0x1610] ;  /* 0x00161000010c7983 */ /* 0x000f280000300a00 */
[----:B------:R0:W-:Y:S04]  /*93e90*/  @P4 STG.E.U8 desc[UR44][R8.64], R3 ;  /* 0x0000000308004986 */ /* 0x0001e8000c10112c */
[----:B------:R-:W4:Y:S01]  /*93ea0*/  LDL.LU.64 R10, [R1+0x1640] ;  /* 0x00164000010a7983 */ /* 0x000f220000300a00 */
[----:B0-----:R-:W-:-:S03]  /*93eb0*/  PRMT R3, R59, 0x7770, RZ ;  /* 0x000077703b037816 */ /* 0x001fc600000000ff */
[----:B------:R-:W4:Y:S04]  /*93ec0*/  LDL.LU.64 R8, [R1+0x1638] ;  /* 0x0016380001087983 */ /* 0x000f280000300a00 */
[----:B------:R0:W-:Y:S02]  /*93ed0*/  @P5 STG.E.U8 desc[UR44][R54.64], R3 ;  /* 0x0000000336005986 */ /* 0x0001e4000c10112c */
[----:B0-----:R-:W-:Y:S02]  /*93ee0*/  PRMT R3, R59, 0x7771, RZ ;  /* 0x000077713b037816 */ /* 0x001fe400000000ff */
[----:B------:R-:W-:Y:S02]  /*93ef0*/  LOP3.LUT P3, RZ, R58, 0x8000000, RZ, 0xc0, !PT ;  /* 0x080000003aff7812 */ /* 0x000fe4000786c0ff */
[----:B--2---:R-:W-:-:S13]  /*93f00*/  LOP3.LUT P1, RZ, R53, 0x80, RZ, 0xc0, !PT ;  /* 0x0000008035ff7812 */ /* 0x004fda000782c0ff */
        /* <DEDUP_REMOVED lines=11> */
[----:B------:R-:W-:Y:S01]  /*93fc0*/  LOP3.LUT R48, R48, 0xfffdffff, RZ, 0xc0, !PT ;  /* 0xfffdffff30307812 */ /* 0x000fe200078ec0ff */
[----:B------:R0:W-:Y:S10]  /*93fd0*/  @P6 STG.E.U8 desc[UR44][R56.64], R3 ;  /* 0x0000000338006986 */ /* 0x0001f4000c10112c */
[----:B------:R-:W-:Y:S01]  /*93fe0*/  @P1 LOP3.LUT R48, R48, 0x20000, RZ, 0xfc, !PT ;  /* 0x0002000030301812 */ /* 0x000fe200078efcff */
[----:B0-----:R-:W2:Y:S01]  /*93ff0*/  LDL.LU R56, [R1+0x230] ;  /* 0x0002300001387983 */ /* 0x001ea20000300800 */
[----:B------:R-:W-:-:S02]  /*94000*/  LOP3.LUT P1, RZ, R53, 0x4, RZ, 0xc0, !PT ;  /* 0x0000000435ff7812 */ /* 0x000fc4000782c0ff */
[----:B------:R-:W-:Y:S01]  /*94010*/  LOP3.LUT R48, R48, 0xfffbffff, RZ, 0xc0, !PT ;  /* 0xfffbffff30307812 */ /* 0x000fe200078ec0ff */
[----:B------:R-:W2:Y:S10]  /*94020*/  LDL.LU.64 R54, [R1+0x1630] ;  /* 0x0016300001367983 */ /* 0x000eb40000300a00 */
[----:B------:R-:W-:-:S02]  /*94030*/  @P1 LOP3.LUT R48, R48, 0x40000, RZ, 0xfc, !PT ;  /* 0x0004000030301812 */ /* 0x000fc400078efcff */
[----:B------:R-:W-:Y:S02]  /*94040*/  LOP3.LUT P1, RZ, R53, 0x2, RZ, 0xc0, !PT ;  /* 0x0000000235ff7812 */ /* 0x000fe4000782c0ff */
[----:B------:R-:W-:Y:S02]  /*94050*/  LOP3.LUT R48, R48, 0xfff7ffff, RZ, 0xc0, !PT ;  /* 0xfff7ffff30307812 */ /* 0x000fe400078ec0ff */
[----:B------:R-:W-:-:S09]  /*94060*/  PRMT R3, R59, 0x7772, RZ ;  /* 0x000077723b037816 */ /* 0x000fd200000000ff */
[----:B------:R-:W-:Y:S02]  /*94070*/  @P1 LOP3.LUT R48, R48, 0x80000, RZ, 0xfc, !PT ;  /* 0x0008000030301812 */ /* 0x000fe400078efcff */
[----:B------:R-:W-:Y:S02]  /*94080*/  LOP3.LUT P1, RZ, R53, 0x1, RZ, 0xc0, !PT ;  /* 0x0000000135ff7812 */ /* 0x000fe4000782c0ff */
[----:B------:R-:W-:Y:S01]  /*94090*/  LOP3.LUT R48, R48, 0xffefffff, RZ, 0xc0, !PT ;  /* 0xffefffff30307812 */ /* 0x000fe200078ec0ff */
[----:B---3--:R0:W-:Y:S01]  /*940a0*/  @P3 STG.E.U8 desc[UR44][R16.64], R3 ;  /* 0x0000000310003986 */ /* 0x0081e2000c10112c */
[C---:B------:R-:W-:Y:S02]  /*940b0*/  LOP3.LUT P4, RZ, R58.reuse, 0x10000000, RZ, 0xc0, !PT ;  /* 0x100000003aff7812 */ /* 0x040fe4000788c0ff */
[C---:B------:R-:W-:Y:S02]  /*940c0*/  LOP3.LUT P5, RZ, R58.reuse, 0x20000000, RZ, 0xc0, !PT ;  /* 0x200000003aff7812 */ /* 0x040fe400078ac0ff */
[----:B------:R-:W-:-:S05]  /*940d0*/  LOP3.LUT P6, RZ, R58, 0x40000000, RZ, 0xc0, !PT ;  /* 0x400000003aff7812 */ /* 0x000fca00078cc0ff */
[----:B------:R-:W-:Y:S01]  /*940e0*/  @P1 LOP3.LUT R48, R48, 0x100000, RZ, 0xfc, !PT ;  /* 0x0010000030301812 */ /* 0x000fe200078efcff */
[----:B0-----:R-:W3:Y:S01]  /*940f0*/  LDL.LU R16, [R1+0x274] ;  /* 0x0002740001107983 */ /* 0x001ee20000300800 */
[----:B------:R-:W-:Y:S02]  /*94100*/  LOP3.LUT P1, RZ, R58, 0x80000000, RZ, 0xc0, !PT ;  /* 0x800000003aff7812 */ /* 0x000fe4000782c0ff */
[----:B------:R-:W-:Y:S02]  /*94110*/  PRMT R3, R59, 0x7773, RZ ;  /* 0x000077733b037816 */ /* 0x000fe400000000ff */
[----:B------:R-:W3:Y:S04]  /*94120*/  LDL.LU.64 R58, [R1+0x1650] ;  /* 0x00165000013a7983 */ /* 0x000ee80000300a00 */
[----:B------:R-:W3:Y:S04]  /*94130*/  LDL.LU.64 R60, [R1+0x1690] ;  /* 0x00169000013c7983 */ /* 0x000ee80000300a00 */
[----:B------:R-:W3:Y:S04]  /*94140*/  LDL.LU.64 R26, [R1+0x1688] ;  /* 0x00168800011a7983 */ /* 0x000ee80000300a00 */
[----:B------:R-:W3:Y:S04]  /*94150*/  LDL.LU.64 R24, [R1+0x1680] ;  /* 0x0016800001187983 */ /* 0x000ee80000300a00 */
[----:B------:R-:W3:Y:S04]  /*94160*/  LDL.LU R17, [R1+0x234] ;  /* 0x0002340001117983 */ /* 0x000ee80000300800 */
[----:B------:R-:W3:Y:S04]  /*94170*/  LDL.LU.64 R22, [R1+0x16a8] ;  /* 0x0016a80001167983 */ /* 0x000ee80000300a00 */
[----:B------:R-:W3:Y:S04]  /*94180*/  LDL.LU.64 R20, [R1+0x16e8] ;  /* 0x0016e80001147983 */ /* 0x000ee80000300a00 */
[----:B----4-:R0:W-:Y:S04]  /*94190*/  @P4 STG.E.U8 desc[UR44][R14.64], R3 ;  /* 0x000000030e004986 */ /* 0x0101e8000c10112c */
[----:B------:R-:W4:Y:S04]  /*941a0*/  LDL.LU R57, [R1+0x278] ;  /* 0x0002780001397983 */ /* 0x000f280000300800 */
[----:B------:R-:W4:Y:S04]  /*941b0*/  LDL.LU.64 R18, [R1+0x16e0] ;  /* 0x0016e00001127983 */ /* 0x000f280000300a00 */
[----:B0-----:R-:W4:Y:S01]  /*941c0*/  LDL.LU.64 R14, [R1+0x16d8] ;  /* 0x0016d800010e7983 */ /* 0x001f220000300a00 */
[----:B--2---:R-:W-:-:S05]  /*941d0*/  PRMT R3, R56, 0x7770, RZ ;  /* 0x0000777038037816 */ /* 0x004fca00000000ff */
[----:B------:R0:W-:Y:S02]  /*941e0*/  @P5 STG.E.U8 desc[UR44][R12.64], R3 ;  /* 0x000000030c005986 */ /* 0x0001e4000c10112c */
[C---:B0-----:R-:W-:Y:S02]  /*941f0*/  PRMT R3, R56.reuse, 0x7771, RZ ;  /* 0x0000777138037816 */ /* 0x041fe400000000ff */
[----:B------:R-:W2:Y:S04]  /*94200*/  LDL.LU.64 R12, [R1+0x1720] ;  /* 0x00172000010c7983 */ /* 0x000ea80000300a00 */
[----:B------:R0:W-:Y:S02]  /*94210*/  @P6 STG.E.U8 desc[UR44][R10.64], R3 ;  /* 0x000000030a006986 */ /* 0x0001e4000c10112c */
[----:B0-----:R-:W-:-:S02]  /*94220*/  PRMT R3, R56, 0x7772, RZ ;  /* 0x0000777238037816 */ /* 0x001fc400000000ff */
[----:B------:R-:W2:Y:S04]  /*94230*/  LDL.LU.64 R10, [R1+0x1768] ;  /* 0x00176800010a7983 */ /* 0x000ea80000300a00 */
[----:B------:R0:W-:Y:S01]  /*94240*/  @P1 STG.E.U8 desc[UR44][R8.64], R3 ;  /* 0x0000000308001986 */ /* 0x0001e2000c10112c */
[----:B------:R-:W-:Y:S02]  /*94250*/  LOP3.LUT P1, RZ, R48, 0x100000, RZ, 0xc0, !PT ;  /* 0x0010000030ff7812 */ /* 0x000fe4000782c0ff */
[----:B0-----:R-:W-:Y:S01]  /*94260*/  PRMT R3, R56, 0x7773, RZ ;  /* 0x0000777338037816 */ /* 0x001fe200000000ff */
[----:B------:R-:W2:Y:S10]  /*94270*/  LDL.LU.64 R8, [R1+0x1760] ;  /* 0x0017600001087983 */ /* 0x000eb40000300a00 */
[----:B------:R0:W-:Y:S01]  /*94280*/  @P1 STG.E.U8 desc[UR44][R54.64], R3 ;  /* 0x0000000336001986 */ /* 0x0001e2000c10112c */
[----:B------:R-:W-:-:S03]  /*94290*/  LOP3.LUT P1, RZ, R48, 0x80000, RZ, 0xc0, !PT ;  /* 0x0008000030ff7812 */ /* 0x000fc6000782c0ff */
[----:B0-----:R-:W2:Y:S01]  /*942a0*/  LDL.LU.64 R54, [R1+0x1758] ;  /* 0x0017580001367983 */ /* 0x001ea20000300a00 */
[----:B---3--:R-:W-:-:S03]  /*942b0*/  PRMT R3, R16, 0x7770, RZ ;  /* 0x0000777010037816 */ /* 0x008fc600000000ff */
[----:B------:R-:W3:Y:S06]  /*942c0*/  LDL.LU R56, [R1+0x238] ;  /* 0x0002380001387983 */ /* 0x000eec0000300800 */
[----:B------:R0:W-:Y:S04]  /*942d0*/  @P1 STG.E.U8 desc[UR44][R58.64], R3 ;  /* 0x000000033a001986 */ /* 0x0001e8000c10112c */
[----:B0-----:R-:W3:Y:S01]  /*942e0*/  LDL.LU.64 R58, [R1+0x1750] ;  /* 0x00175000013a7983 */ /* 0x001ee20000300a00 */
        /* <DEDUP_REMOVED lines=19> */
[----:B----4-:R0:W-:Y:S01]  /*94420*/  @P1 STG.E.U8 desc[UR44][R18.64], R3 ;  /* 0x0000000312001986 */ /* 0x0101e2000c10112c */
[----:B------:R-:W-:Y:S02]  /*94430*/  LOP3.LUT P3, RZ, R53, 0x400, RZ, 0xc0, !PT ;  /* 0x0000040035ff7812 */ /* 0x000fe4000786c0ff */
[----:B0-----:R-:W-:-:S05]  /*94440*/  PRMT R3, R17, 0x7773, RZ ;  /* 0x0000777311037816 */ /* 0x001fca00000000ff */
[----:B------:R0:W-:Y:S01]  /*94450*/  @P0 STG.E.U8 desc[UR44][R14.64], R3 ;  /* 0x000000030e000986 */ /* 0x0001e2000c10112c */
[----:B------:R-:W-:Y:S02]  /*94460*/  LOP3.LUT P4, RZ, R53, 0x800, RZ, 0xc0, !PT ;  /* 0x0000080035ff7812 */ /* 0x000fe4000788c0ff */
[----:B0-----:R-:W-:Y:S02]  /*94470*/  PRMT R3, R57, 0x7770, RZ ;  /* 0x0000777039037816 */ /* 0x001fe400000000ff */
[C---:B------:R-:W-:Y:S02]  /*94480*/  LOP3.LUT P5, RZ, R53.reuse, 0x1000, RZ, 0xc0, !PT ;  /* 0x0000100035ff7812 */ /* 0x040fe400078ac0ff */
[----:B------:R-:W-:Y:S01]  /*94490*/  LOP3.LUT P6, RZ, R53, 0x2000, RZ, 0xc0, !PT ;  /* 0x0000200035ff7812 */ /* 0x000fe200078cc0ff */
[----:B--2---:R0:W-:Y:S02]  /*944a0*/  @P2 STG.E.U8 desc[UR44][R12.64], R3 ;  /* 0x000000030c002986 */ /* 0x0041e4000c10112c */
        /* <DEDUP_REMOVED lines=16> */
[----:B------:R-:W-:Y:S01]  /*945b0*/  PRMT R3, R56, 0x7771, RZ ;  /* 0x0000777138037816 */ /* 0x000fe200000000ff */
[----:B------:R-:W4:Y:S01]  /*945c0*/  LDL.LU R57, [R1+0xa4] ;  /* 0x0000a40001397983 */ /* 0x000f220000300800 */
        /* <DEDUP_REMOVED lines=22> */
[----:B------:R-:W-:Y:S02]  /*94730*/  LOP3.LUT R48, R48, 0xfffffbff, RZ, 0xc0, !PT ;  /* 0xfffffbff30307812 */ /* 0x000fe400078ec0ff */
[----:B------:R-:W-:Y:S01]  /*94740*/  LOP3.LUT P4, RZ, R53, 0x8000, RZ, 0xc0, !PT ;  /* 0x0000800035ff7812 */ /* 0x000fe2000788c0ff */
[----:B------:R-:W2:Y:S08]  /*94750*/  LDL.LU.64 R20, [R1+0x1820] ;  /* 0x0018200001147983 */ /* 0x000eb00000300a00 */
[----:B------:R-:W-:-:S02]  /*94760*/  @P1 LOP3.LUT R48, R48, 0x400, RZ, 0xfc, !PT ;  /* 0x0000040030301812 */ /* 0x000fc400078efcff */
[----:B------:R-:W-:Y:S02]  /*94770*/  LOP3.LUT P1, RZ, R53, 0x100000, RZ, 0xc0, !PT ;  /* 0x0010000035ff7812 */ /* 0x000fe4000782c0ff */
[----:B------:R-:W-:Y:S02]  /*94780*/  PRMT R3, R56, 0x7772, RZ ;  /* 0x0000777238037816 */ /* 0x000fe400000000ff */
[----:B------:R-:W-:-:S03]  /*94790*/  LOP3.LUT R48, R48, 0xfffff7ff, RZ, 0xc0, !PT ;  /* 0xfffff7ff30307812 */ /* 0x000fc600078ec0ff */
[----:B---3--:R0:W-:Y:S01]  /*947a0*/  @P4 STG.E.U8 desc[UR44][R14.64], R3 ;  /* 0x000000030e004986 */ /* 0x0081e2000c10112c */
[----:B------:R-:W-:-:S05]  /*947b0*/  LOP3.LUT P5, RZ, R53, 0x10000, RZ, 0xc0, !PT ;  /* 0x0001000035ff7812 */ /* 0x000fca00078ac0ff */
[----:B------:R-:W-:Y:S02]  /*947c0*/  @P1 LOP3.LUT R48, R48, 0x800, RZ, 0xfc, !PT ;  /* 0x0000080030301812 */ /* 0x000fe400078efcff */
[C---:B------:R-:W-:Y:S02]  /*947d0*/  LOP3.LUT P1, RZ, R53.reuse, 0x80000, RZ, 0xc0, !PT ;  /* 0x0008000035ff7812 */ /* 0x040fe4000782c0ff */
[----:B0-----:R-:W-:Y:S02]  /*947e0*/  PRMT R3, R56, 0x7773, RZ ;  /* 0x0000777338037816 */ /* 0x001fe400000000ff */
[----:B------:R-:W3:Y:S01]  /*947f0*/  LDL.LU R56, [R1+0x250] ;  /* 0x0002500001387983 */ /* 0x000ee20000300800 */
[----:B------:R-:W-:-:S03]  /*94800*/  LOP3.LUT P6, RZ, R53, 0x20000, RZ, 0xc0, !PT ;  /* 0x0002000035ff7812 */ /* 0x000fc600078cc0ff */
[----:B------:R-:W3:Y:S01]  /*94810*/  LDL.LU.64 R18, [R1+0x1818] ;  /* 0x0018180001127983 */ /* 0x000ee20000300a00 */
[----:B------:R-:W-:-:S03]  /*94820*/  LOP3.LUT R48, R48, 0xffffefff, RZ, 0xc0, !PT ;  /* 0xffffefff30307812 */ /* 0x000fc600078ec0ff */
[----:B----4-:R0:W-:Y:S01]  /*94830*/  @P5 STG.E.U8 desc[UR44][R12.64], R3 ;  /* 0x000000030c005986 */ /* 0x0101e2000c10112c */
[----:B------:R-:W-:Y:S02]  /*94840*/  @P1 LOP3.LUT R48, R48, 0x1000, RZ, 0xfc, !PT ;  /* 0x0000100030301812 */ /* 0x000fe400078efcff */
[C---:B------:R-:W-:Y:S01]  /*94850*/  LOP3.LUT P1, RZ, R53.reuse, 0x40000, RZ, 0xc0, !PT ;  /* 0x0004000035ff7812 */ /* 0x040fe2000782c0ff */
[----:B------:R-:W4:Y:S01]  /*94860*/  LDL.LU.64 R16, [R1+0x1848] ;  /* 0x0018480001107983 */ /* 0x000f220000300a00 */
[----:B0-----:R-:W-:Y:S02]  /*94870*/  PRMT R3, R22, 0x7770, RZ ;  /* 0x0000777016037816 */ /* 0x001fe400000000ff */
[----:B------:R-:W-:-:S03]  /*94880*/  LOP3.LUT P0, RZ, R53, 0x8000000, RZ, 0xc0, !PT ;  /* 0x0800000035ff7812 */ /* 0x000fc6000780c0ff */
[----:B------:R0:W-:Y:S01]  /*94890*/  @P6 STG.E.U8 desc[UR44][R10.64], R3 ;  /* 0x000000030a006986 */ /* 0x0001e2000c10112c */
[C---:B------:R-:W-:Y:S02]  /*948a0*/  LOP3.LUT P2, RZ, R53.reuse, 0x10000000, RZ, 0xc0, !PT ;  /* 0x1000000035ff7812 */ /* 0x040fe4000784c0ff */
[C---:B------:R-:W-:Y:S02]  /*948b0*/  LOP3.LUT P3, RZ, R53.reuse, 0x20000000, RZ, 0xc0, !PT ;  /* 0x2000000035ff7812 */ /* 0x040fe4000786c0ff */
[C---:B------:R-:W-:Y:S02]  /*948c0*/  LOP3.LUT P4, RZ, R53.reuse, 0x40000000, RZ, 0xc0, !PT ;  /* 0x4000000035ff7812 */ /* 0x040fe4000788c0ff */
[----:B------:R-:W-:Y:S02]  /*948d0*/  LOP3.LUT P5, RZ, R53, 0x80000000, RZ, 0xc0, !PT ;  /* 0x8000000035ff7812 */ /* 0x000fe400078ac0ff */
[----:B------:R-:W4:Y:S01]  /*948e0*/  LDL.LU R53, [R1+0x210] ;  /* 0x0002100001357983 */ /* 0x000f220000300800 */
[----:B0-----:R-:W-:-:S03]  /*948f0*/  PRMT R3, R22, 0x7771, RZ ;  /* 0x0000777116037816 */ /* 0x001fc600000000ff */
[----:B------:R-:W4:Y:S04]  /*94900*/  LDL.LU.64 R14, [R1+0x1880] ;  /* 0x00188000010e7983 */ /* 0x000f280000300a00 */
[----:B------:R0:W-:Y:S01]  /*94910*/  @P1 STG.E.U8 desc[UR44][R8.64], R3 ;  /* 0x0000000308001986 */ /* 0x0001e2000c10112c */
[----:B------:R-:W-:-:S03]  /*94920*/  LOP3.LUT P1, RZ, R48, 0x1000, RZ, 0xc0, !PT ;  /* 0x0000100030ff7812 */ /* 0x000fc6000782c0ff */
[----:B------:R-:W4:Y:S04]  /*94930*/  LDL.LU.64 R12, [R1+0x1878] ;  /* 0x00187800010c7983 */ /* 0x000f280000300a00 */
[----:B------:R-:W4:Y:S01]  /*94940*/  LDL.LU.64 R10, [R1+0x1870] ;  /* 0x00187000010a7983 */ /* 0x000f220000300a00 */
[----:B0-----:R-:W-:-:S03]  /*94950*/  PRMT R3, R22, 0x7772, RZ ;  /* 0x0000777216037816 */ /* 0x001fc600000000ff */
[----:B------:R-:W4:Y:S04]  /*94960*/  LDL.LU.64 R8, [R1+0x18a0] ;  /* 0x0018a00001087983 */ /* 0x000f280000300a00 */
        /* <DEDUP_REMOVED lines=19> */
[----:B---3--:R-:W-:-:S11]  /*94aa0*/  PRMT R3, R56, 0x7770, RZ ;  /* 0x0000777038037816 */ /* 0x008fd600000000ff */
[----:B------:R0:W-:Y:S01]  /*94ab0*/  @P1 STG.E.U8 desc[UR44][R18.64], R3 ;  /* 0x0000000312001986 */ /* 0x0001e2000c10112c */
[----:B------:R-:W-:Y:S02]  /*94ac0*/  LOP3.LUT P1, RZ, R48, 0x20, RZ, 0xc0, !PT ;  /* 0x0000002030ff7812 */ /* 0x000fe4000782c0ff */
[----:B0-----:R-:W-:-:S11]  /*94ad0*/  PRMT R3, R56, 0x7771, RZ ;  /* 0x0000777138037816 */ /* 0x001fd600000000ff */
[----:B----4-:R0:W-:Y:S02]  /*94ae0*/  @P1 STG.E.U8 desc[UR44][R16.64], R3 ;  /* 0x0000000310001986 */ /* 0x0101e4000c10112c */
        /* <DEDUP_REMOVED lines=40> */
[----:B------:R-:W2:Y:S04]  /*94d70*/  LDL.LU R54, [R1+0x258] ;  /* 0x0002580001367983 */ /* 0x000ea80000300800 */
[----:B------:R-:W2:Y:S01]  /*94d80*/  LDL.LU.64 R26, [R1+0x1978] ;  /* 0x00197800011a7983 */ /* 0x000ea20000300a00 */
        /* <DEDUP_REMOVED lines=8> */
[----:B------:R-:W-:Y:S01]  /*94e10*/  @P1 LOP3.LUT R48, R48, 0x4, RZ, 0xfc, !PT ;  /* 0x0000000430301812 */ /* 0x000fe200078efcff */
[----:B------:R-:W2:Y:S01]  /*94e20*/  LDL.LU R56, [R1+0x218] ;  /* 0x0002180001387983 */ /* 0x000ea20000300800 */
        /* <DEDUP_REMOVED lines=9> */
[----:B0-----:R-:W-:Y:S01]  /*94ec0*/  PRMT R3, R53, 0x7772, RZ ;  /* 0x0000777235037816 */ /* 0x001fe200000000ff */
[----:B------:R-:W3:Y:S06]  /*94ed0*/  LDL.LU.64 R16, [R1+0x1a30] ;  /* 0x001a300001107983 */ /* 0x000eec0000300a00 */
[----:B------:R-:W-:-:S02]  /*94ee0*/  @P1 LOP3.LUT R48, R48, 0x10, RZ, 0xfc, !PT ;  /* 0x0000001030301812 */ /* 0x000fc400078efcff */
[----:B------:R-:W-:Y:S01]  /*94ef0*/  LOP3.LUT P1, RZ, R57, 0x20, RZ, 0xc0, !PT ;  /* 0x0000002039ff7812 */ /* 0x000fe2000782c0ff */
[----:B----4-:R0:W-:Y:S02]  /*94f00*/  @P5 STG.E.U8 desc[UR44][R14.64], R3 ;  /* 0x000000030e005986 */ /* 0x0101e4000c10112c */
[----:B0-----:R-:W-:Y:S02]  /*94f10*/  PRMT R3, R53, 0x7773, RZ ;  /* 0x0000777335037816 */ /* 0x001fe400000000ff */
        /* <DEDUP_REMOVED lines=15> */
[----:B------:R-:W-:-:S03]  /*95010*/  PRMT R3, R55, 0x7773, RZ ;  /* 0x0000777337037816 */ /* 0x000fc600000000ff */
[----:B------:R-:W2:Y:S01]  /*95020*/  LDL.LU R55, [R1+0xa8] ;  /* 0x0000a80001377983 */ /* 0x000ea20000300800 */
[----:B------:R-:W-:-:S13]  /*95030*/  LOP3.LUT P1, RZ, R48, 0x4, RZ, 0xc0, !PT ;  /* 0x0000000430ff7812 */ /* 0x000fda000782c0ff */
        /* <DEDUP_REMOVED lines=34> */
[----:B0-----:R-:W2:Y:S01]  /*95260*/  LDL.LU.64 R58, [R1+0x1a98] ;  /* 0x001a9800013a7983 */ /* 0x001ea20000300a00 */
[----:B------:R-:W-:Y:S02]  /*95270*/  LOP3.LUT P1, RZ, R55, 0x1, RZ, 0xc0, !PT ;  /* 0x0000000137ff7812 */ /* 0x000fe4000782c0ff */
[----:B------:R-:W-:Y:S01]  /*95280*/  LOP3.LUT R7, R7, 0xffdfffff, RZ, 0xc0, !PT ;  /* 0xffdfffff07077812 */ /* 0x000fe200078ec0ff */
[----:B------:R-:W3:Y:S04]  /*95290*/  LDL.LU.64 R14, [R1+0x1a90] ;  /* 0x001a9000010e7983 */ /* 0x000ee80000300a00 */
[----:B------:R-:W4:Y:S04]  /*952a0*/  LDL.LU.64 R12, [R1+0x1ab0] ;  /* 0x001ab000010c7983 */ /* 0x000f280000300a00 */
[----:B------:R-:W4:Y:S02]  /*952b0*/  LDL.LU.64 R10, [R1+0x1ae0] ;  /* 0x001ae000010a7983 */ /* 0x000f240000300a00 */
[----:B------:R-:W-:-:S02]  /*952c0*/  @P1 LOP3.LUT R7, R7, 0x200000, RZ, 0xfc, !PT ;  /* 0x0020000007071812 */ /* 0x000fc400078efcff */
[----:B------:R-:W-:Y:S01]  /*952d0*/  LOP3.LUT P1, RZ, R57, 0x80000000, RZ, 0xc0, !PT ;  /* 0x8000000039ff7812 */ /* 0x000fe2000782c0ff */
[----:B------:R-:W3:Y:S01]  /*952e0*/  LDL.LU R54, [R1+0x21c] ;  /* 0x00021c0001367983 */ /* 0x000ee20000300800 */
[----:B------:R-:W-:-:S03]  /*952f0*/  LOP3.LUT R7, R7, 0xffbfffff, RZ, 0xc0, !PT ;  /* 0xffbfffff07077812 */ /* 0x000fc600078ec0ff */
[----:B------:R-:W4:Y:S04]  /*95300*/  LDL.LU.64 R8, [R1+0x1ad8] ;  /* 0x001ad80001087983 */ /* 0x000f280000300a00 */
[----:B------:R-:W4:Y:S04]  /*95310*/  LDL.LU R18, [R1+0x1f0] ;  /* 0x0001f00001127983 */ /* 0x000f280000300800 */
        /* <DEDUP_REMOVED lines=18> */
[C---:B------:R-:W-:Y:S02]  /*95440*/  LOP3.LUT P3, RZ, R57.reuse, 0x100000, RZ, 0xc0, !PT ;  /* 0x0010000039ff7812 */ /* 0x040fe4000786c0ff */
[C---:B------:R-:W-:Y:S02]  /*95450*/  LOP3.LUT P4, RZ, R57.reuse, 0x200000, RZ, 0xc0, !PT ;  /* 0x0020000039ff7812 */ /* 0x040fe4000788c0ff */
[----:B------:R-:W-:-:S02]  /*95460*/  LOP3.LUT P5, RZ, R57, 0x400000, RZ, 0xc0, !PT ;  /* 0x0040000039ff7812 */ /* 0x000fc400078ac0ff */
[----:B------:R-:W-:-:S03]  /*95470*/  LOP3.LUT P6, RZ, R57, 0x800000, RZ, 0xc0, !PT ;  /* 0x0080000039ff7812 */ /* 0x000fc600078cc0ff */
[----:B------:R-:W-:Y:S02]  /*95480*/  @P1 LOP3.LUT R7, R7, 0x10000000, RZ, 0xfc, !PT ;  /* 0x1000000007071812 */ /* 0x000fe400078efcff */
[----:B------:R-:W-:Y:S02]  /*95490*/  LOP3.LUT P1, RZ, R57, 0x1000000, RZ, 0xc0, !PT ;  /* 0x0100000039ff7812 */ /* 0x000fe4000782c0ff */
[----:B------:R-:W4:Y:S01]  /*954a0*/  LDL.LU.64 R56, [R1+0x1ad0] ;  /* 0x001ad00001387983 */ /* 0x000f220000300a00 */
[----:B------:R-:W-:-:S05]  /*954b0*/  PRMT R3, R53, 0x7773, RZ ;  /* 0x0000777335037816 */ /* 0x000fca00000000ff */
[----:B--2---:R0:W-:Y:S04]  /*954c0*/  @P3 STG.E.U8 desc[UR44][R58.64], R3 ;  /* 0x000000033a003986 */ /* 0x0041e8000c10112c */
[----:B0-----:R-:W2:Y:S04]  /*954d0*/  LDL.LU.64 R58, [R1+0x1af0] ;  /* 0x001af000013a7983 */ /* 0x001ea80000300a00 */
[----:B------:R-:W2:Y:S04]  /*954e0*/  LDL.LU.64 R60, [R1+0x1b28] ;  /* 0x001b2800013c7983 */ /* 0x000ea80000300a00 */
[----:B------:R-:W2:Y:S04]  /*954f0*/  LDL.LU.64 R26, [R1+0x1b20] ;  /* 0x001b2000011a7983 */ /* 0x000ea80000300a00 */
[----:B------:R-:W2:Y:S04]  /*95500*/  LDL.LU R19, [R1+0x1b0] ;  /* 0x0001b00001137983 */ /* 0x000ea80000300800 */
[----:B------:R-:W2:Y:S04]  /*95510*/  LDL.LU.64 R24, [R1+0x1b18] ;  /* 0x001b180001187983 */ /* 0x000ea80000300a00 */
[----:B------:R-:W2:Y:S01]  /*95520*/  LDL.LU.64 R22, [R1+0x1b38] ;  /* 0x001b380001167983 */ /* 0x000ea20000300a00 */
[----:B---3--:R-:W-:-:S03]  /*95530*/  PRMT R3, R54, 0x7770, RZ ;  /* 0x0000777036037816 */ /* 0x008fc600000000ff */
[----:B------:R-:W3:Y:S04]  /*95540*/  LDL.LU.64 R20, [R1+0x1b68] ;  /* 0x001b680001147983 */ /* 0x000ee80000300a00 */
[----:B------:R0:W-:Y:S04]  /*95550*/  @P4 STG.E.U8 desc[UR44][R14.64], R3 ;  /* 0x000000030e004986 */ /* 0x0001e8000c10112c */
[----:B------:R-:W3:Y:S04]  /*95560*/  LDL.LU R53, [R1+0x1f4] ;  /* 0x0001f40001357983 */ /* 0x000ee80000300800 */
[----:B------:R-:W3:Y:S01]  /*95570*/  LDL.LU.64 R16, [R1+0x1b60] ;  /* 0x001b600001107983 */ /* 0x000ee20000300a00 */
[----:B0-----:R-:W-:-:S03]  /*95580*/  PRMT R3, R54, 0x7771, RZ ;  /* 0x0000777136037816 */ /* 0x001fc600000000ff */
[----:B------:R-:W3:Y:S04]  /*95590*/  LDL.LU.64 R14, [R1+0x1b58] ;  /* 0x001b5800010e7983 */ /* 0x000ee80000300a00 */
[----:B----4-:R0:W-:Y:S02]  /*955a0*/  @P5 STG.E.U8 desc[UR44][R12.64], R3 ;  /* 0x000000030c005986 */ /* 0x0101e4000c10112c */
[C---:B0-----:R-:W-:Y:S02]  /*955b0*/  PRMT R3, R54.reuse, 0x7772, RZ ;  /* 0x0000777236037816 */ /* 0x041fe400000000ff */
        /* <DEDUP_REMOVED lines=29> */
[----:B---3--:R0:W-:Y:S01]  /*95790*/  @P1 STG.E.U8 desc[UR44][R20.64], R3 ;  /* 0x0000000314001986 */ /* 0x0081e2000c10112c */
        /* <DEDUP_REMOVED lines=26> */
[----:B------:R-:W4:Y:S01]  /*95940*/  LDL.LU R53, [R1+0x1f8] ;  /* 0x0001f80001357983 */ /* 0x000f220000300800 */
[----:B------:R-:W-:-:S03]  /*95950*/  LOP3.LUT P3, RZ, R55, 0x80, RZ, 0xc0, !PT ;  /* 0x0000008037ff7812 */ /* 0x000fc6000786c0ff */
[----:B------:R-:W4:Y:S01]  /*95960*/  LDL.LU.64 R56, [R1+0x1c68] ;  /* 0x001c680001387983 */ /* 0x000f220000300a00 */
[----:B------:R-:W-:-:S03]  /*95970*/  PRMT R3, R54, 0x7772, RZ ;  /* 0x0000777236037816 */ /* 0x000fc600000000ff */
        /* <DEDUP_REMOVED lines=17> */
[----:B------:R-:W-:-:S03]  /*95a90*/  LOP3.LUT R7, R7, 0xfffdffff, RZ, 0xc0, !PT ;  /* 0xfffdffff07077812 */ /* 0x000fc600078ec0ff */
[----:B------:R-:W2:Y:S01]  /*95aa0*/  LDL.LU.64 R48, [R1+0x1cd8] ;  /* 0x001cd80001307983 */ /* 0x000ea20000300a00 */
[----:B------:R-:W-:Y:S02]  /*95ab0*/  @P1 LOP3.LUT R7, R7, 0x20000, RZ, 0xfc, !PT ;  /* 0x0002000007071812 */ /* 0x000fe400078efcff */
[C---:B------:R-:W-:Y:S01]  /*95ac0*/  LOP3.LUT P1, RZ, R55.reuse, 0x4000, RZ, 0xc0, !PT ;  /* 0x0000400037ff7812 */ /* 0x040fe2000782c0ff */
[----:B------:R-:W2:Y:S01]  /*95ad0*/  LDL.LU.64 R26, [R1+0x1d40] ;  /* 0x001d4000011a7983 */ /* 0x000ea20000300a00 */
[----:B------:R-:W-:Y:S02]  /*95ae0*/  LOP3.LUT P4, RZ, R55, 0x100, RZ, 0xc0, !PT ;  /* 0x0000010037ff7812 */ /* 0x000fe4000788c0ff */
[----:B------:R-:W-:Y:S02]  /*95af0*/  LOP3.LUT R7, R7, 0xfffbffff, RZ, 0xc0, !PT ;  /* 0xfffbffff07077812 */ /* 0x000fe400078ec0ff */
[----:B------:R-:W-:Y:S02]  /*95b00*/  LOP3.LUT P5, RZ, R55, 0x200, RZ, 0xc0, !PT ;  /* 0x0000020037ff7812 */ /* 0x000fe400078ac0ff */
[----:B------:R-:W-:-:S05]  /*95b10*/  PRMT R3, R54, 0x7773, RZ ;  /* 0x0000777336037816 */ /* 0x000fca00000000ff */
[----:B------:R-:W-:Y:S02]  /*95b20*/  @P1 LOP3.LUT R7, R7, 0x40000, RZ, 0xfc, !PT ;  /* 0x0004000007071812 */ /* 0x000fe400078efcff */
[----:B------:R-:W-:Y:S01]  /*95b30*/  LOP3.LUT P1, RZ, R55, 0x2000, RZ, 0xc0, !PT ;  /* 0x0000200037ff7812 */ /* 0x000fe2000782c0ff */
[----:B---3--:R4:W-:Y:S01]  /*95b40*/  @P4 STG.E.U8 desc[UR44][R14.64], R3 ;  /* 0x000000030e004986 */ /* 0x0089e2000c10112c */
[----:B------:R-:W-:Y:S02]  /*95b50*/  LOP3.LUT R7, R7, 0xfff7ffff, RZ, 0xc0, !PT ;  /* 0xfff7ffff07077812 */ /* 0x000fe400078ec0ff */
[----:B----4-:R-:W-:-:S09]  /*95b60*/  PRMT R3, R53, 0x7770, RZ ;  /* 0x0000777035037816 */ /* 0x010fd200000000ff */
[----:B------:R-:W-:Y:S02]  /*95b70*/  @P1 LOP3.LUT R7, R7, 0x80000, RZ, 0xfc, !PT ;  /* 0x0008000007071812 */ /* 0x000fe400078efcff */
[C---:B------:R-:W-:Y:S01]  /*95b80*/  LOP3.LUT P1, RZ, R55.reuse, 0x1000, RZ, 0xc0, !PT ;  /* 0x0000100037ff7812 */ /* 0x040fe2000782c0ff */
[----:B------:R0:W-:Y:S01]  /*95b90*/  @P5 STG.E.U8 desc[UR44][R12.64], R3 ;  /* 0x000000030c005986 */ /* 0x0001e2000c10112c */
        /* <DEDUP_REMOVED lines=8> */
[----:B------:R-:W4:Y:S04]  /*95c20*/  LDL.LU.64 R18, [R1+0x28f0] ;  /* 0x0028f00001127983 */ /* 0x000f280000300a00 */
[----:B------:R0:W-:Y:S04]  /*95c30*/  @P6 STG.E.U8 desc[UR44][R10.64], R3 ;  /* 0x000000030a006986 */ /* 0x0001e8000c10112c */
[----:B------:R-:W4:Y:S04]  /*95c40*/  LDL.LU.64 R16, [R1+0x28e8] ;  /* 0x0028e80001107983 */ /* 0x000f280000300a00 */
[----:B------:R-:W4:Y:S01]  /*95c50*/  LDL.LU R54, [R1+0x1bc] ;  /* 0x0001bc0001367983 */ /* 0x000f220000300800 */
[----:B0-----:R-:W-:-:S03]  /*95c60*/  PRMT R3, R53, 0x7772, RZ ;  /* 0x0000777235037816 */ /* 0x001fc600000000ff */
[----:B------:R-:W4:Y:S04]  /*95c70*/  LDL.LU.64 R14, [R1+0x28e0] ;  /* 0x0028e000010e7983 */ /* 0x000f280000300a00 */
[----:B------:R0:W-:Y:S01]  /*95c80*/  @P1 STG.E.U8 desc[UR44][R8.64], R3 ;  /* 0x0000000308001986 */ /* 0x0001e2000c10112c */
[----:B------:R-:W-:-:S03]  /*95c90*/  LOP3.LUT P1, RZ, R7, 0x100000, RZ, 0xc0, !PT ;  /* 0x0010000007ff7812 */ /* 0x000fc6000782c0ff */
[----:B------:R-:W4:Y:S01]  /*95ca0*/  LDL.LU.64 R10, [R1+0x2900] ;  /* 0x00290000010a7983 */ /* 0x000f220000300a00 */
[----:B0-----:R-:W-:-:S03]  /*95cb0*/  PRMT R3, R53, 0x7773, RZ ;  /* 0x0000777335037816 */ /* 0x001fc600000000ff */
[----:B------:R-:W4:Y:S06]  /*95cc0*/  LDL.LU.64 R8, [R1+0x2920] ;  /* 0x0029200001087983 */ /* 0x000f2c0000300a00 */
[----:B------:R0:W-:Y:S01]  /*95cd0*/  @P1 STG.E.U8 desc[UR44][R56.64], R3 ;  /* 0x0000000338001986 */ /* 0x0001e2000c10112c */
[----:B------:R-:W-:Y:S02]  /*95ce0*/  LOP3.LUT P1, RZ, R7, 0x80000, RZ, 0xc0, !PT ;  /* 0x0008000007ff7812 */ /* 0x000fe4000782c0ff */
[----:B0-----:R-:W-:Y:S01]  /*95cf0*/  PRMT R3, R61, 0x7770, RZ ;  /* 0x000077703d037816 */ /* 0x001fe200000000ff */
[----:B------:R-:W4:Y:S10]  /*95d00*/  LDL.LU.64 R56, [R1+0x2918] ;  /* 0x0029180001387983 */ /* 0x000f340000300a00 */
[----:B--2---:R0:W-:Y:S01]  /*95d10*/  @P1 STG.E.U8 desc[UR44][R58.64], R3 ;  /* 0x000000033a001986 */ /* 0x0041e2000c10112c */
[----:B------:R-:W-:-:S03]  /*95d20*/  LOP3.LUT P1, RZ, R7, 0x40000, RZ, 0xc0, !PT ;  /* 0x0004000007ff7812 */ /* 0x000fc6000782c0ff */
[----:B0-----:R-:W2:Y:S01]  /*95d30*/  LDL.LU.64 R58, [R1+0x2910] ;  /* 0x00291000013a7983 */ /* 0x001ea20000300a00 */
[----:B------:R-:W-:-:S03]  /*95d40*/  PRMT R3, R61, 0x7771, RZ ;  /* 0x000077713d037816 */ /* 0x000fc600000000ff */
[----:B------:R-:W2:Y:S06]  /*95d50*/  LDL.LU R13, [R1+0x1d0] ;  /* 0x0001d000010d7983 */ /* 0x000eac0000300800 */
[----:B------:R0:W-:Y:S04]  /*95d60*/  @P1 STG.E.U8 desc[UR44][R24.64], R3 ;  /* 0x0000000318001986 */ /* 0x0001e8000c10112c */
[----:B0-----:R-:W2:Y:S04]  /*95d70*/  LDL.LU.64 R24, [R1+0x2b00] ;  /* 0x002b000001187983 */ /* 0x001ea80000300a00 */
[----:B------:R-:W2:Y:S01]  /*95d80*/  LDL.LU R53, [R1+0xac] ;  /* 0x0000ac0001357983 */ /* 0x000ea20000300800 */
[----:B------:R-:W-:-:S02]  /*95d90*/  LOP3.LUT P1, RZ, R7, 0x20000, RZ, 0xc0, !PT ;  /* 0x0002000007ff7812 */ /* 0x000fc4000782c0ff */
[----:B------:R-:W-:-:S11]  /*95da0*/  PRMT R3, R61, 0x7772, RZ ;  /* 0x000077723d037816 */ /* 0x000fd600000000ff */
[----:B------:R0:W-:Y:S01]  /*95db0*/  @P1 STG.E.U8 desc[UR44][R48.64], R3 ;  /* 0x0000000330001986 */ /* 0x0001e2000c10112c */
[----:B------:R-:W-:Y:S02]  /*95dc0*/  LOP3.LUT P1, RZ, R7, 0x10000, RZ, 0xc0, !PT ;  /* 0x0001000007ff7812 */ /* 0x000fe4000782c0ff */
[----:B0-----:R-:W-:-:S11]  /*95dd0*/  PRMT R3, R61, 0x7773, RZ ;  /* 0x000077733d037816 */ /* 0x001fd600000000ff */
[----:B------:R3:W-:Y:S01]  /*95de0*/  @P1 STG.E.U8 desc[UR44][R26.64], R3 ;  /* 0x000000031a001986 */ /* 0x0007e2000c10112c */
[----:B------:R-:W-:Y:S02]  /*95df0*/  LOP3.LUT P1, RZ, R7, 0x8000, RZ, 0xc0, !PT ;  /* 0x0000800007ff7812 */ /* 0x000fe4000782c0ff */
[----:B---3--:R-:W-:-:S11]  /*95e00*/  PRMT R3, R12, 0x7770, RZ ;  /* 0x000077700c037816 */ /* 0x008fd600000000ff */
[----:B----4-:R0:W-:Y:S01]  /*95e10*/  @P1 STG.E.U8 desc[UR44][R22.64], R3 ;  /* 0x0000000316001986 */ /* 0x0101e2000c10112c */
        /* <DEDUP_REMOVED lines=21> */
[----:B------:R2:W-:Y:S01]  /*95f70*/  @P5 STG.E.U8 desc[UR44][R56.64], R3 ;  /* 0x0000000338005986 */ /* 0x0005e2000c10112c */
[----:B------:R-:W-:Y:S02]  /*95f80*/  LOP3.LUT R7, R7, 0xffffffdf, RZ, 0xc0, !PT ;  /* 0xffffffdf07077812 */ /* 0x000fe400078ec0ff */
[----:B--2---:R-:W-:-:S05]  /*95f90*/  PRMT R3, R13, 0x7770, RZ ;  /* 0x000077700d037816 */ /* 0x004fca00000000ff */
[----:B------:R0:W-:Y:S04]  /*95fa0*/  @P6 STG.E.U8 desc[UR44][R58.64], R3 ;  /* 0x000000033a006986 */ /* 0x0001e8000c10112c */
[----:B0-----:R-:W2:Y:S01]  /*95fb0*/  LDL.LU.64 R58, [R1+0x2928] ;  /* 0x00292800013a7983 */ /* 0x001ea20000300a00 */
[----:B------:R-:W-:-:S03]  /*95fc0*/  LOP3.LUT P1, RZ, R53, 0x40, RZ, 0xc0, !PT ;  /* 0x0000004035ff7812 */ /* 0x000fc6000782c0ff */
[----:B------:R-:W3:Y:S04]  /*95fd0*/  LDL.LU.64 R14, [R1+0x2938] ;  /* 0x00293800010e7983 */ /* 0x000ee80000300a00 */
[----:B------:R-:W4:Y:S04]  /*95fe0*/  LDL.LU.64 R56, [R1+0x2930] ;  /* 0x0029300001387983 */ /* 0x000f280000300a00 */
[----:B------:R-:W4:Y:S02]  /*95ff0*/  LDL.LU.64 R10, [R1+0x28d8] ;  /* 0x0028d800010a7983 */ /* 0x000f240000300a00 */
[----:B------:R-:W-:-:S02]  /*96000*/  @P1 LOP3.LUT R7, R7, 0x20, RZ, 0xfc, !PT ;  /* 0x0000002007071812 */ /* 0x000fc400078efcff */
[----:B------:R-:W4:Y:S01]  /*96010*/  LDL.LU.64 R8, [R1+0x28d0] ;  /* 0x0028d00001087983 */ /* 0x000f220000300a00 */
[----:B------:R-:W-:Y:S02]  /*96020*/  LOP3.LUT P1, RZ, R53, 0x20, RZ, 0xc0, !PT ;  /* 0x0000002035ff7812 */ /* 0x000fe4000782c0ff */
[----:B------:R-:W-:Y:S01]  /*96030*/  LOP3.LUT R7, R7, 0xffffffbf, RZ, 0xc0, !PT ;  /* 0xffffffbf07077812 */ /* 0x000fe200078ec0ff */
[----:B------:R-:W4:Y:S10]  /*96040*/  LDL.LU R22, [R1+0x1a0] ;  /* 0x0001a00001167983 */ /* 0x000f340000300800 */
[----:B------:R-:W-:-:S02]  /*96050*/  @P1 LOP3.LUT R7, R7, 0x40, RZ, 0xfc, !PT ;  /* 0x0000004007071812 */ /* 0x000fc400078efcff */
        /* <DEDUP_REMOVED lines=27> */
[----:B------:R-:W2:Y:S04]  /*96210*/  LDL.LU R23, [R1+0x1d4] ;  /* 0x0001d40001177983 */ /* 0x000ea80000300800 */
[----:B------:R-:W2:Y:S04]  /*96220*/  LDL.LU.64 R48, [R1+0x2888] ;  /* 0x0028880001307983 */ /* 0x000ea80000300a00 */
[----:B------:R-:W2:Y:S04]  /*96230*/  LDL.LU.64 R60, [R1+0x2878] ;  /* 0x00287800013c7983 */ /* 0x000ea80000300a00 */
[----:B------:R-:W2:Y:S01]  /*96240*/  LDL.LU.64 R26, [R1+0x2870] ;  /* 0x00287000011a7983 */ /* 0x000ea20000300a00 */
[----:B------:R-:W-:-:S03]  /*96250*/  PRMT R3, R13, 0x7772, RZ ;  /* 0x000077720d037816 */ /* 0x000fc600000000ff */
[----:B------:R-:W2:Y:S04]  /*96260*/  LDL.LU.64 R20, [R1+0x2868] ;  /* 0x0028680001147983 */ /* 0x000ea80000300a00 */
[----:B---3--:R0:W-:Y:S02]  /*96270*/  @P4 STG.E.U8 desc[UR44][R14.64], R3 ;  /* 0x000000030e004986 */ /* 0x0081e4000c10112c */
[----:B0-----:R-:W-:-:S05]  /*96280*/  PRMT R3, R13, 0x7773, RZ ;  /* 0x000077730d037816 */ /* 0x001fca00000000ff */
[----:B----4-:R0:W-:Y:S04]  /*96290*/  @P5 STG.E.U8 desc[UR44][R56.64], R3 ;  /* 0x0000000338005986 */ /* 0x0101e8000c10112c */
[----:B0-----:R-:W3:Y:S04]  /*962a0*/  LDL.LU R56, [R1+0x1a4] ;  /* 0x0001a40001387983 */ /* 0x001ee80000300800 */
[----:B------:R-:W4:Y:S04]  /*962b0*/  LDL.LU.64 R18, [R1+0x2860] ;  /* 0x0028600001127983 */ /* 0x000f280000300a00 */
[----:B------:R-:W4:Y:S01]  /*962c0*/  LDL.LU.64 R16, [R1+0x2880] ;  /* 0x0028800001107983 */ /* 0x000f220000300a00 */
[----:B------:R-:W-:-:S03]  /*962d0*/  PRMT R3, R22, 0x7770, RZ ;  /* 0x0000777016037816 */ /* 0x000fc600000000ff */
[----:B------:R-:W4:Y:S04]  /*962e0*/  LDL.LU R57, [R1+0x1d8] ;  /* 0x0001d80001397983 */ /* 0x000f280000300800 */
[----:B------:R-:W4:Y:S04]  /*962f0*/  LDL.LU.64 R14, [R1+0x28a0] ;  /* 0x0028a000010e7983 */ /* 0x000f280000300a00 */
[----:B------:R0:W-:Y:S04]  /*96300*/  @P6 STG.E.U8 desc[UR44][R10.64], R3 ;  /* 0x000000030a006986 */ /* 0x0001e8000c10112c */
[----:B------:R-:W4:Y:S01]  /*96310*/  LDL.LU.64 R12, [R1+0x2898] ;  /* 0x00289800010c7983 */ /* 0x000f220000300a00 */
        /* <DEDUP_REMOVED lines=34> */
[----:B------:R0:W-:Y:S02]  /*96540*/  @P1 STG.E.U8 desc[UR44][R16.64], R3 ;  /* 0x0000000310001986 */ /* 0x0001e4000c10112c */
[----:B0-----:R-:W-:-:S05]  /*96550*/  PRMT R3, R56, 0x7772, RZ ;  /* 0x0000777238037816 */ /* 0x001fca00000000ff */
[----:B------:R0:W-:Y:S02]  /*96560*/  @P0 STG.E.U8 desc[UR44][R14.64], R3 ;  /* 0x000000030e000986 */ /* 0x0001e4000c10112c */
[----:B0-----:R-:W-:Y:S02]  /*96570*/  PRMT R3, R56, 0x7773, RZ ;  /* 0x0000777338037816 */ /* 0x001fe400000000ff */
[----:B------:R-:W3:Y:S04]  /*96580*/  LDL.LU.64 R14, [R1+0x2858] ;  /* 0x00285800010e7983 */ /* 0x000ee80000300a00 */
[----:B------:R0:W-:Y:S02]  /*96590*/  @P2 STG.E.U8 desc[UR44][R12.64], R3 ;  /* 0x000000030c002986 */ /* 0x0001e4000c10112c */
[----:B0-----:R-:W-:-:S05]  /*965a0*/  PRMT R3, R57, 0x7770, RZ ;  /* 0x0000777039037816 */ /* 0x001fca00000000ff */
[----:B------:R0:W-:Y:S02]  /*965b0*/  @P3 STG.E.U8 desc[UR44][R10.64], R3 ;  /* 0x000000030a003986 */ /* 0x0001e4000c10112c */
[----:B0-----:R-:W-:-:S05]  /*965c0*/  PRMT R3, R57, 0x7771, RZ ;  /* 0x0000777139037816 */ /* 0x001fca00000000ff */
[----:B------:R0:W-:Y:S02]  /*965d0*/  @P4 STG.E.U8 desc[UR44][R8.64], R3 ;  /* 0x0000000308004986 */ /* 0x0001e4000c10112c */
[----:B0-----:R-:W-:-:S05]  /*965e0*/  PRMT R3, R57, 0x7772, RZ ;  /* 0x0000777239037816 */ /* 0x001fca00000000ff */
[----:B------:R0:W-:Y:S02]  /*965f0*/  @P5 STG.E.U8 desc[UR44][R54.64], R3 ;  /* 0x0000000336005986 */ /* 0x0001e4000c10112c */
[----:B0-----:R-:W-:Y:S02]  /*96600*/  PRMT R3, R57, 0x7773, RZ ;  /* 0x0000777339037816 */ /* 0x001fe400000000ff */
[----:B------:R-:W4:Y:S04]  /*96610*/  LDL.LU.64 R56, [R1+0x2850] ;  /* 0x0028500001387983 */ /* 0x000f280000300a00 */
[----:B------:R-:W4:Y:S04]  /*96620*/  LDL.LU.64 R12, [R1+0x2848] ;  /* 0x00284800010c7983 */ /* 0x000f280000300a00 */
[----:B------:R-:W3:Y:S01]  /*96630*/  LDL.LU R11, [R1+0x1a8] ;  /* 0x0001a800010b7983 */ /* 0x000ee20000300800 */
[----:B------:R-:W-:-:S02]  /*96640*/  LOP3.LUT P6, RZ, R53, 0x1000, RZ, 0xc0, !PT ;  /* 0x0000100035ff7812 */ /* 0x000fc400078cc0ff */
[C---:B------:R-:W-:Y:S02]  /*96650*/  LOP3.LUT P3, RZ, R53.reuse, 0x2000, RZ, 0xc0, !PT ;  /* 0x0000200035ff7812 */ /* 0x040fe4000786c0ff */
[----:B------:R-:W-:-:S09]  /*96660*/  LOP3.LUT P4, RZ, R53, 0x4000, RZ, 0xc0, !PT ;  /* 0x0000400035ff7812 */ /* 0x000fd2000788c0ff */
[----:B--2---:R0:W-:Y:S04]  /*96670*/  @P6 STG.E.U8 desc[UR44][R58.64], R3 ;  /* 0x000000033a006986 */ /* 0x0041e8000c10112c */
[----:B0-----:R-:W2:Y:S04]  /*96680*/  LDL.LU.64 R58, [R1+0x2840] ;  /* 0x00284000013a7983 */ /* 0x001ea80000300a00 */
[----:B------:R-:W2:Y:S04]  /*96690*/  LDL.LU.64 R8, [R1+0x2808] ;  /* 0x0028080001087983 */ /* 0x000ea80000300a00 */
[----:B------:R-:W2:Y:S04]  /*966a0*/  LDL.LU.64 R54, [R1+0x27f8] ;  /* 0x0027f80001367983 */ /* 0x000ea80000300a00 */
[----:B------:R-:W2:Y:S01]  /*966b0*/  LDL.LU R20, [R1+0x1dc] ;  /* 0x0001dc0001147983 */ /* 0x000ea20000300800 */
[----:B------:R-:W-:-:S02]  /*966c0*/  LOP3.LUT P1, RZ, R53, 0x2000000, RZ, 0xc0, !PT ;  /* 0x0200000035ff7812 */ /* 0x000fc4000782c0ff */
[----:B------:R-:W-:Y:S02]  /*966d0*/  LOP3.LUT R5, R5, 0xdfffffff, RZ, 0xc0, !PT ;  /* 0xdfffffff05057812 */ /* 0x000fe400078ec0ff */
[----:B---3--:R-:W-:-:S05]  /*966e0*/  PRMT R3, R11, 0x7770, RZ ;  /* 0x000077700b037816 */ /* 0x008fca00000000ff */
[----:B------:R0:W-:Y:S02]  /*966f0*/  @P3 STG.E.U8 desc[UR44][R14.64], R3 ;  /* 0x000000030e003986 */ /* 0x0001e4000c10112c */
[----:B0-----:R-:W-:-:S05]  /*96700*/  PRMT R3, R11, 0x7771, RZ ;  /* 0x000077710b037816 */ /* 0x001fca00000000ff */
[----:B----4-:R0:W-:Y:S04]  /*96710*/  @P4 STG.E.U8 desc[UR44][R56.64], R3 ;  /* 0x0000000338004986 */ /* 0x0101e8000c10112c */
[----:B0-----:R-:W3:Y:S01]  /*96720*/  LDL.LU.64 R56, [R1+0x27f0] ;  /* 0x0027f00001387983 */ /* 0x001ee20000300a00 */
[----:B------:R-:W-:Y:S02]  /*96730*/  @P1 LOP3.LUT R5, R5, 0x20000000, RZ, 0xfc, !PT ;  /* 0x2000000005051812 */ /* 0x000fe400078efcff */
[----:B------:R-:W-:Y:S01]  /*96740*/  LOP3.LUT P1, RZ, R53, 0x1000000, RZ, 0xc0, !PT ;  /* 0x0100000035ff7812 */ /* 0x000fe2000782c0ff */
[----:B------:R-:W4:Y:S01]  /*96750*/  LDL.LU.64 R26, [R1+0x27e8] ;  /* 0x0027e800011a7983 */ /* 0x000f220000300a00 */
[----:B------:R-:W-:Y:S02]  /*96760*/  LOP3.LUT R5, R5, 0xbfffffff, RZ, 0xc0, !PT ;  /* 0xbfffffff05057812 */ /* 0x000fe400078ec0ff */
[----:B------:R-:W-:Y:S01]  /*96770*/  LOP3.LUT R7, R7, 0xfffffffe, RZ, 0xc0, !PT ;  /* 0xfffffffe07077812 */ /* 0x000fe200078ec0ff */
[----:B------:R-:W4:Y:S04]  /*96780*/  LDL.LU R21, [R1+0x1ac] ;  /* 0x0001ac0001157983 */ /* 0x000f280000300800 */
[----:B------:R-:W4:Y:S04]  /*96790*/  LDL.LU.64 R48, [R1+0x27e0] ;  /* 0x0027e00001307983 */ /* 0x000f280000300a00 */
[----:B------:R-:W-:Y:S01]  /*967a0*/  @P1 LOP3.LUT R5, R5, 0x40000000, RZ, 0xfc, !PT ;  /* 0x4000000005051812 */ /* 0x000fe200078efcff */
[----:B------:R-:W4:Y:S01]  /*967b0*/  LDL.LU.64 R60, [R1+0x2800] ;  /* 0x00280000013c7983 */ /* 0x000f220000300a00 */
[----:B------:R-:W-:-:S02]  /*967c0*/  LOP3.LUT P1, RZ, R53, 0x800000, RZ, 0xc0, !PT ;  /* 0x0080000035ff7812 */ /* 0x000fc4000782c0ff */
[----:B------:R-:W-:Y:S01]  /*967d0*/  LOP3.LUT R5, R5, 0x7fffffff, RZ, 0xc0, !PT ;  /* 0x7fffffff05057812 */ /* 0x000fe200078ec0ff */
[----:B------:R-:W4:Y:S01]  /*967e0*/  LDL.LU.64 R22, [R1+0x2820] ;  /* 0x0028200001167983 */ /* 0x000f220000300a00 */
[C---:B------:R-:W-:Y:S02]  /*967f0*/  LOP3.LUT P5, RZ, R53.reuse, 0x8000, RZ, 0xc0, !PT ;  /* 0x0000800035ff7812 */ /* 0x040fe400078ac0ff */
[----:B------:R-:W-:Y:S01]  /*96800*/  LOP3.LUT P6, RZ, R53, 0x10000, RZ, 0xc0, !PT ;  /* 0x0001000035ff7812 */ /* 0x000fe200078cc0ff */
[----:B------:R-:W4:Y:S06]  /*96810*/  LDL.LU.64 R18, [R1+0x2818] ;  /* 0x0028180001127983 */ /* 0x000f2c0000300a00 */
[----:B------:R-:W-:-:S02]  /*96820*/  @P1 LOP3.LUT R5, R5, 0x80000000, RZ, 0xfc, !PT ;  /* 0x8000000005051812 */ /* 0x000fc400078efcff */
[----:B------:R-:W-:-:S13]  /*96830*/  LOP3.LUT P1, RZ, R53, 0x400000, RZ, 0xc0, !PT ;  /* 0x0040000035ff7812 */ /* 0x000fda000782c0ff */
        /* <DEDUP_REMOVED lines=9> */
[----:B------:R-:W-:-:S09]  /*968d0*/  PRMT R3, R11, 0x7772, RZ ;  /* 0x000077720b037816 */ /* 0x000fd200000000ff */
[----:B------:R-:W-:Y:S02]  /*968e0*/  @P1 LOP3.LUT R7, R7, 0x8, RZ, 0xfc, !PT ;  /* 0x0000000807071812 */ /* 0x000fe400078efcff */
[----:B------:R-:W-:Y:S01]  /*968f0*/  LOP3.LUT P1, RZ, R53, 0x40000, RZ, 0xc0, !PT ;  /* 0x0004000035ff7812 */ /* 0x000fe2000782c0ff */
[----:B------:R0:W-:Y:S01]  /*96900*/  @P5 STG.E.U8 desc[UR44][R12.64], R3 ;  /* 0x000000030c005986 */ /* 0x0001e2000c10112c */
[----:B------:R-:W-:Y:S02]  /*96910*/  LOP3.LUT R7, R7, 0xffffffef, RZ, 0xc0, !PT ;  /* 0xffffffef07077812 */ /* 0x000fe400078ec0ff */
[----:B0-----:R-:W-:-:S09]  /*96920*/  PRMT R3, R11, 0x7773, RZ ;  /* 0x000077730b037816 */ /* 0x001fd200000000ff */
[----:B------:R-:W-:Y:S02]  /*96930*/  @P1 LOP3.LUT R7, R7, 0x10, RZ, 0xfc, !PT ;  /* 0x0000001007071812 */ /* 0x000fe400078efcff */
[----:B------:R-:W-:Y:S01]  /*96940*/  LOP3.LUT P1, RZ, R53, 0x20000, RZ, 0xc0, !PT ;  /* 0x0002000035ff7812 */ /* 0x000fe2000782c0ff */
[----:B--2---:R0:W-:Y:S04]  /*96950*/  @P6 STG.E.U8 desc[UR44][R58.64], R3 ;  /* 0x000000033a006986 */ /* 0x0041e8000c10112c */
[----:B0-----:R-:W2:Y:S01]  /*96960*/  LDL.LU R59, [R1+0x190] ;  /* 0x00019000013b7983 */ /* 0x001ea20000300800 */
[----:B------:R-:W-:-:S03]  /*96970*/  PRMT R3, R20, 0x7770, RZ ;  /* 0x0000777014037816 */ /* 0x000fc600000000ff */
[----:B------:R-:W2:Y:S04]  /*96980*/  LDL.LU.64 R16, [R1+0x2810] ;  /* 0x0028100001107983 */ /* 0x000ea80000300a00 */
[----:B------:R-:W2:Y:S04]  /*96990*/  LDL.LU.64 R14, [R1+0x2828] ;  /* 0x00282800010e7983 */ /* 0x000ea80000300a00 */
[----:B------:R0:W-:Y:S01]  /*969a0*/  @P1 STG.E.U8 desc[UR44][R8.64], R3 ;  /* 0x0000000308001986 */ /* 0x0001e2000c10112c */
[----:B------:R-:W-:-:S03]  /*969b0*/  LOP3.LUT P1, RZ, R7, 0x10, RZ, 0xc0, !PT ;  /* 0x0000001007ff7812 */ /* 0x000fc6000782c0ff */
[----:B------:R-:W2:Y:S01]  /*969c0*/  LDL.LU.64 R12, [R1+0x2838] ;  /* 0x00283800010c7983 */ /* 0x000ea20000300a00 */
[C---:B------:R-:W-:Y:S02]  /*969d0*/  LOP3.LUT P0, RZ, R53.reuse, 0x4000000, RZ, 0xc0, !PT ;  /* 0x0400000035ff7812 */ /* 0x040fe4000780c0ff */
[C---:B------:R-:W-:Y:S02]  /*969e0*/  LOP3.LUT P2, RZ, R53.reuse, 0x8000000, RZ, 0xc0, !PT ;  /* 0x0800000035ff7812 */ /* 0x040fe4000784c0ff */
[C---:B------:R-:W-:Y:S02]  /*969f0*/  LOP3.LUT P3, RZ, R53.reuse, 0x10000000, RZ, 0xc0, !PT ;  /* 0x1000000035ff7812 */ /* 0x040fe4000786c0ff */
[C---:B------:R-:W-:Y:S02]  /*96a00*/  LOP3.LUT P4, RZ, R53.reuse, 0x20000000, RZ, 0xc0, !PT ;  /* 0x2000000035ff7812 */ /* 0x040fe4000788c0ff */
[C---:B------:R-:W-:Y:S02]  /*96a10*/  LOP3.LUT P5, RZ, R53.reuse, 0x40000000, RZ, 0xc0, !PT ;  /* 0x4000000035ff7812 */ /* 0x040fe400078ac0ff */
[----:B------:R-:W-:-:S02]  /*96a20*/  LOP3.LUT P6, RZ, R53, 0x80000000, RZ, 0xc0, !PT ;  /* 0x8000000035ff7812 */ /* 0x000fc400078cc0ff */
[----:B0-----:R-:W-:Y:S01]  /*96a30*/  PRMT R3, R20, 0x7771, RZ ;  /* 0x0000777114037816 */ /* 0x001fe200000000ff */
[----:B------:R-:W2:Y:S04]  /*96a40*/  LDL.LU R53, [R1+0x170] ;  /* 0x0001700001357983 */ /* 0x000ea80000300800 */
[----:B------:R-:W2:Y:S04]  /*96a50*/  LDL.LU.64 R10, [R1+0x2830] ;  /* 0x00283000010a7983 */ /* 0x000ea80000300a00 */
[----:B------:R0:W-:Y:S01]  /*96a60*/  @P1 STG.E.U8 desc[UR44][R54.64], R3 ;  /* 0x0000000336001986 */ /* 0x0001e2000c10112c */
[----:B------:R-:W-:-:S03]  /*96a70*/  LOP3.LUT P1, RZ, R7, 0x8, RZ, 0xc0, !PT ;  /* 0x0000000807ff7812 */ /* 0x000fc6000782c0ff */
[----:B------:R-:W2:Y:S04]  /*96a80*/  LDL.LU.64 R8, [R1+0x2790] ;  /* 0x0027900001087983 */ /* 0x000ea80000300a00 */
[----:B0-----:R-:W2:Y:S01]  /*96a90*/  LDL.LU.64 R54, [R1+0x2778] ;  /* 0x0027780001367983 */ /* 0x001ea20000300a00 */
[----:B------:R-:W-:-:S03]  /*96aa0*/  PRMT R3, R20, 0x7772, RZ ;  /* 0x0000777214037816 */ /* 0x000fc600000000ff */
[----:B------:R-:W2:Y:S04]  /*96ab0*/  LDL.LU R58, [R1+0xb0] ;  /* 0x0000b000013a7983 */ /* 0x000ea80000300800 */
[----:B---3--:R0:W-:Y:S04]  /*96ac0*/  @P1 STG.E.U8 desc[UR44][R56.64], R3 ;  /* 0x0000000338001986 */ /* 0x0081e8000c10112c */
[----:B0-----:R-:W3:Y:S01]  /*96ad0*/  LDL.LU.64 R56, [R1+0x2760] ;  /* 0x0027600001387983 */ /* 0x001ee20000300a00 */
[----:B------:R-:W-:Y:S02]  /*96ae0*/  LOP3.LUT P1, RZ, R7, 0x4, RZ, 0xc0, !PT ;  /* 0x0000000407ff7812 */ /* 0x000fe4000782c0ff */
[----:B------:R-:W-:-:S11]  /*96af0*/  PRMT R3, R20, 0x7773, RZ ;  /* 0x0000777314037816 */ /* 0x000fd600000000ff */
[----:B----4-:R0:W-:Y:S01]  /*96b00*/  @P1 STG.E.U8 desc[UR44][R26.64], R3 ;  /* 0x000000031a001986 */ /* 0x0101e2000c10112c */
[----:B------:R-:W-:Y:S02]  /*96b10*/  LOP3.LUT P1, RZ, R7, 0x2, RZ, 0xc0, !PT ;  /* 0x0000000207ff7812 */ /* 0x000fe4000782c0ff */
[----:B0-----:R-:W-:Y:S01]  /*96b20*/  PRMT R3, R21, 0x7770, RZ ;  /* 0x0000777015037816 */ /* 0x001fe200000000ff */
[----:B------:R-:W4:Y:S10]  /*96b30*/  LDL.LU.64 R26, [R1+0x2af8] ;  /* 0x002af800011a7983 */ /* 0x000f340000300a00 */
        /* <DEDUP_REMOVED lines=11> */
[----:B--2---:R-:W-:-:S11]  /*96bf0*/  PRMT R3, R59, 0x7770, RZ ;  /* 0x000077703b037816 */ /* 0x004fd600000000ff */
        /* <DEDUP_REMOVED lines=12> */
[----:B---3--:R0:W-:Y:S04]  /*96cc0*/  @P6 STG.E.U8 desc[UR44][R56.64], R3 ;  /* 0x0000000338006986 */ /* 0x0081e8000c10112c */
[----:B0-----:R-:W2:Y:S04]  /*96cd0*/  LDL.LU.64 R56, [R1+0x2758] ;  /* 0x0027580001387983 */ /* 0x001ea80000300a00 */
[----:B------:R-:W3:Y:S04]  /*96ce0*/  LDL.LU.64 R14, [R1+0x2740] ;  /* 0x00274000010e7983 */ /* 0x000ee80000300a00 */
[----:B------:R-:W4:Y:S04]  /*96cf0*/  LDL.LU.64 R12, [R1+0x2720] ;  /* 0x00272000010c7983 */ /* 0x000f280000300a00 */
[----:B------:R-:W4:Y:S04]  /*96d00*/  LDL.LU.64 R10, [R1+0x2718] ;  /* 0x00271800010a7983 */ /* 0x000f280000300a00 */
[----:B------:R-:W3:Y:S04]  /*96d10*/  LDL.LU R59, [R1+0x194] ;  /* 0x00019400013b7983 */ /* 0x000ee80000300800 */
[----:B------:R-:W4:Y:S04]  /*96d20*/  LDL.LU.64 R8, [R1+0x2710] ;  /* 0x0027100001087983 */ /* 0x000f280000300a00 */
[----:B------:R-:W4:Y:S01]  /*96d30*/  LDL.LU R18, [R1+0x174] ;  /* 0x0001740001127983 */ /* 0x000f220000300800 */
[----:B------:R-:W-:-:S03]  /*96d40*/  LOP3.LUT P3, RZ, R58, 0x1, RZ, 0xc0, !PT ;  /* 0x000000013aff7812 */ /* 0x000fc6000786c0ff */
[----:B------:R-:W4:Y:S01]  /*96d50*/  LDL.LU.64 R54, [R1+0x26f0] ;  /* 0x0026f00001367983 */ /* 0x000f220000300a00 */
        /* <DEDUP_REMOVED lines=16> */
[----:B------:R-:W2:Y:S04]  /*96e60*/  LDL.LU.64 R6, [R1+0x26c0] ;  /* 0x0026c00001067983 */ /* 0x000ea80000300a00 */
[----:B------:R-:W2:Y:S04]  /*96e70*/  LDL.LU.64 R48, [R1+0x26b8] ;  /* 0x0026b80001307983 */ /* 0x000ea80000300a00 */
[----:B------:R-:W2:Y:S04]  /*96e80*/  LDL.LU R19, [R1+0x198] ;  /* 0x0001980001137983 */ /* 0x000ea80000300800 */
[----:B------:R-:W2:Y:S04]  /*96e90*/  LDL.LU.64 R60, [R1+0x26b0] ;  /* 0x0026b000013c7983 */ /* 0x000ea80000300a00 */
[----:B------:R-:W2:Y:S04]  /*96ea0*/  LDL.LU.64 R22, [R1+0x26e8] ;  /* 0x0026e80001167983 */ /* 0x000ea80000300a00 */
[----:B------:R-:W2:Y:S04]  /*96eb0*/  LDL.LU.64 R20, [R1+0x2708] ;  /* 0x0027080001147983 */ /* 0x000ea80000300a00 */
[----:B------:R-:W2:Y:S04]  /*96ec0*/  LDL.LU R53, [R1+0x178] ;  /* 0x0001780001357983 */ /* 0x000ea80000300800 */
[----:B------:R-:W2:Y:S01]  /*96ed0*/  LDL.LU.64 R16, [R1+0x2700] ;  /* 0x0027000001107983 */ /* 0x000ea20000300a00 */
[----:B------:R-:W-:-:S04]  /*96ee0*/  LOP3.LUT R5, R5, 0xfdffffff, RZ, 0xc0, !PT ;  /* 0xfdffffff05057812 */ /* 0x000fc800078ec0ff */
[----:B------:R-:W-:Y:S02]  /*96ef0*/  @P1 LOP3.LUT R5, R5, 0x2000000, RZ, 0xfc, !PT ;  /* 0x0200000005051812 */ /* 0x000fe400078efcff */
[----:B------:R-:W-:Y:S02]  /*96f00*/  LOP3.LUT P1, RZ, R58, 0x80, RZ, 0xc0, !PT ;  /* 0x000000803aff7812 */ /* 0x000fe4000782c0ff */
[----:B------:R-:W-:-:S11]  /*96f10*/  LOP3.LUT R5, R5, 0xfbffffff, RZ, 0xc0, !PT ;  /* 0xfbffffff05057812 */ /* 0x000fd600078ec0ff */
[----:B------:R-:W-:Y:S02]  /*96f20*/  @P1 LOP3.LUT R5, R5, 0x4000000, RZ, 0xfc, !PT ;  /* 0x0400000005051812 */ /* 0x000fe400078efcff */
[C---:B------:R-:W-:Y:S02]  /*96f30*/  LOP3.LUT P1, RZ, R58.reuse, 0x40, RZ, 0xc0, !PT ;  /* 0x000000403aff7812 */ /* 0x040fe4000782c0ff */
[----:B------:R-:W-:Y:S02]  /*96f40*/  LOP3.LUT R5, R5, 0xf7ffffff, RZ, 0xc0, !PT ;  /* 0xf7ffffff05057812 */ /* 0x000fe400078ec0ff */
[C---:B------:R-:W-:Y:S02]  /*96f50*/  LOP3.LUT P4, RZ, R58.reuse, 0x2, RZ, 0xc0, !PT ;  /* 0x000000023aff7812 */ /* 0x040fe4000788c0ff */
[----:B------:R-:W-:Y:S02]  /*96f60*/  LOP3.LUT P5, RZ, R58, 0x4, RZ, 0xc0, !PT ;  /* 0x000000043aff7812 */ /* 0x000fe400078ac0ff */
[----:B---3--:R-:W-:-:S05]  /*96f70*/  PRMT R3, R59, 0x7770, RZ ;  /* 0x000077703b037816 */ /* 0x008fca00000000ff */
[----:B------:R-:W-:Y:S02]  /*96f80*/  @P1 LOP3.LUT R5, R5, 0x8000000, RZ, 0xfc, !PT ;  /* 0x0800000005051812 */ /* 0x000fe400078efcff */
[C---:B------:R-:W-:Y:S02]  /*96f90*/  LOP3.LUT P1, RZ, R58.reuse, 0x20, RZ, 0xc0, !PT ;  /* 0x000000203aff7812 */ /* 0x040fe4000782c0ff */
[----:B------:R-:W-:Y:S01]  /*96fa0*/  LOP3.LUT P6, RZ, R58, 0x8, RZ, 0xc0, !PT ;  /* 0x000000083aff7812 */ /* 0x000fe200078cc0ff */
[----:B------:R0:W-:Y:S01]  /*96fb0*/  @P4 STG.E.U8 desc[UR44][R14.64], R3 ;  /* 0x000000030e004986 */ /* 0x0001e2000c10112c */
        /* <DEDUP_REMOVED lines=39> */
[----:B------:R0:W-:Y:S04]  /*97230*/  @P1 STG.E.U8 desc[UR44][R16.64], R3 ;  /* 0x0000000310001986 */ /* 0x0001e8000c10112c */
[----:B0-----:R-:W2:Y:S01]  /*97240*/  LDL.LU.64 R16, [R1+0x2590] ;  /* 0x0025900001107983 */ /* 0x001ea20000300a00 */
        /* <DEDUP_REMOVED lines=8> */
[----:B------:R-:W-:Y:S02]  /*972d0*/  LOP3.LUT R5, R5, 0xffff7fff, RZ, 0xc0, !PT ;  /* 0xffff7fff05057812 */ /* 0x000fe400078ec0ff */
[----:B------:R-:W-:Y:S02]  /*972e0*/  LOP3.LUT P2, RZ, R58, 0x4000, RZ, 0xc0, !PT ;  /* 0x000040003aff7812 */ /* 0x000fe4000784c0ff */
[----:B------:R-:W-:-:S07]  /*972f0*/  PRMT R3, R53, 0x7770, RZ ;  /* 0x0000777035037816 */ /* 0x000fce00000000ff */
[----:B------:R-:W-:Y:S02]  /*97300*/  @P1 LOP3.LUT R5, R5, 0x8000, RZ, 0xfc, !PT ;  /* 0x0000800005051812 */ /* 0x000fe400078efcff */
[C---:B------:R-:W-:Y:S01]  /*97310*/  LOP3.LUT P1, RZ, R58.reuse, 0x10000000, RZ, 0xc0, !PT ;  /* 0x100000003aff7812 */ /* 0x040fe2000782c0ff */
[----:B---3--:R0:W-:Y:S01]  /*97320*/  @P0 STG.E.U8 desc[UR44][R14.64], R3 ;  /* 0x000000030e000986 */ /* 0x0081e2000c10112c */
[C---:B------:R-:W-:Y:S02]  /*97330*/  LOP3.LUT P3, RZ, R58.reuse, 0x8000, RZ, 0xc0, !PT ;  /* 0x000080003aff7812 */ /* 0x040fe4000786c0ff */
[----:B------:R-:W-:Y:S02]  /*97340*/  LOP3.LUT R5, R5, 0xfffeffff, RZ, 0xc0, !PT ;  /* 0xfffeffff05057812 */ /* 0x000fe400078ec0ff */
[C---:B------:R-:W-:Y:S02]  /*97350*/  LOP3.LUT P4, RZ, R58.reuse, 0x10000, RZ, 0xc0, !PT ;  /* 0x000100003aff7812 */ /* 0x040fe4000788c0ff */
[----:B0-----:R-:W-:Y:S01]  /*97360*/  PRMT R3, R53, 0x7771, RZ ;  /* 0x0000777135037816 */ /* 0x001fe200000000ff */
[----:B------:R-:W3:Y:S04]  /*97370*/  LDL.LU.64 R14, [R1+0x2588] ;  /* 0x00258800010e7983 */ /* 0x000ee80000300a00 */
[----:B------:R-:W-:Y:S01]  /*97380*/  @P1 LOP3.LUT R5, R5, 0x10000, RZ, 0xfc, !PT ;  /* 0x0001000005051812 */ /* 0x000fe200078efcff */
[----:B----4-:R0:W-:Y:S01]  /*97390*/  @P2 STG.E.U8 desc[UR44][R12.64], R3 ;  /* 0x000000030c002986 */ /* 0x0101e2000c10112c */
[----:B------:R-:W-:-:S02]  /*973a0*/  LOP3.LUT P1, RZ, R58, 0x8000000, RZ, 0xc0, !PT ;  /* 0x080000003aff7812 */ /* 0x000fc4000782c0ff */
[----:B0-----:R-:W-:Y:S01]  /*973b0*/  PRMT R3, R53, 0x7772, RZ ;  /* 0x0000777235037816 */ /* 0x001fe200000000ff */
[----:B------:R-:W4:Y:S04]  /*973c0*/  LDL.LU.64 R12, [R1+0x2548] ;  /* 0x00254800010c7983 */ /* 0x000f280000300a00 */
[----:B------:R0:W-:Y:S01]  /*973d0*/  @P3 STG.E.U8 desc[UR44][R10.64], R3 ;  /* 0x000000030a003986 */ /* 0x0001e2000c10112c */
[----:B------:R-:W-:Y:S02]  /*973e0*/  LOP3.LUT R5, R5, 0xfffdffff, RZ, 0xc0, !PT ;  /* 0xfffdffff05057812 */ /* 0x000fe400078ec0ff */
[----:B0-----:R-:W-:Y:S01]  /*973f0*/  PRMT R3, R53, 0x7773, RZ ;  /* 0x0000777335037816 */ /* 0x001fe200000000ff */
[----:B------:R-:W4:Y:S02]  /*97400*/  LDL.LU.64 R10, [R1+0x2540] ;  /* 0x00254000010a7983 */ /* 0x000f240000300a00 */
[----:B------:R-:W-:-:S02]  /*97410*/  @P1 LOP3.LUT R5, R5, 0x20000, RZ, 0xfc, !PT ;  /* 0x0002000005051812 */ /* 0x000fc400078efcff */
[----:B------:R0:W-:Y:S01]  /*97420*/  @P4 STG.E.U8 desc[UR44][R8.64], R3 ;  /* 0x0000000308004986 */ /* 0x0001e2000c10112c */
[----:B------:R-:W-:-:S03]  /*97430*/  LOP3.LUT P1, RZ, R58, 0x4000000, RZ, 0xc0, !PT ;  /* 0x040000003aff7812 */ /* 0x000fc6000782c0ff */
[----:B0-----:R-:W4:Y:S04]  /*97440*/  LDL.LU.64 R8, [R1+0x2538] ;  /* 0x0025380001087983 */ /* 0x001f280000300a00 */
[----:B------:R-:W4:Y:S01]  /*97450*/  LDL.LU R53, [R1+0x17c] ;  /* 0x00017c0001357983 */ /* 0x000f220000300800 */
[C---:B------:R-:W-:Y:S02]  /*97460*/  LOP3.LUT P5, RZ, R58.reuse, 0x20000, RZ, 0xc0, !PT ;  /* 0x000200003aff7812 */ /* 0x040fe400078ac0ff */
[----:B------:R-:W-:Y:S02]  /*97470*/  LOP3.LUT R5, R5, 0xfffbffff, RZ, 0xc0, !PT ;  /* 0xfffbffff05057812 */ /* 0x000fe400078ec0ff */
[----:B------:R-:W-:Y:S02]  /*97480*/  LOP3.LUT P6, RZ, R58, 0x40000, RZ, 0xc0, !PT ;  /* 0x000400003aff7812 */ /* 0x000fe400078cc0ff */
[----:B------:R-:W-:-:S02]  /*97490*/  @P1 LOP3.LUT R5, R5, 0x40000, RZ, 0xfc, !PT ;  /* 0x0004000005051812 */ /* 0x000fc400078efcff */
[----:B------:R-:W-:Y:S02]  /*974a0*/  LOP3.LUT P1, RZ, R58, 0x2000000, RZ, 0xc0, !PT ;  /* 0x020000003aff7812 */ /* 0x000fe4000782c0ff */
[----:B------:R-:W-:Y:S02]  /*974b0*/  PRMT R3, R59, 0x7770, RZ ;  /* 0x000077703b037816 */ /* 0x000fe400000000ff */
[----:B------:R-:W-:-:S03]  /*974c0*/  LOP3.LUT R5, R5, 0xfff7ffff, RZ, 0xc0, !PT ;  /* 0xfff7ffff05057812 */ /* 0x000fc600078ec0ff */
[----:B------:R0:W-:Y:S01]  /*974d0*/  @P5 STG.E.U8 desc[UR44][R54.64], R3 ;  /* 0x0000000336005986 */ /* 0x0001e2000c10112c */
[----:B------:R-:W-:-:S05]  /*974e0*/  LOP3.LUT P3, RZ, R58, 0x80000, RZ, 0xc0, !PT ;  /* 0x000800003aff7812 */ /* 0x000fca000786c0ff */
[----:B------:R-:W-:Y:S02]  /*974f0*/  @P1 LOP3.LUT R5, R5, 0x80000, RZ, 0xfc, !PT ;  /* 0x0008000005051812 */ /* 0x000fe400078efcff */
[----:B0-----:R-:W-:Y:S02]  /*97500*/  PRMT R3, R59, 0x7771, RZ ;  /* 0x000077713b037816 */ /* 0x001fe400000000ff */
[C---:B------:R-:W-:Y:S02]  /*97510*/  LOP3.LUT P1, RZ, R58.reuse, 0x1000000, RZ, 0xc0, !PT ;  /* 0x010000003aff7812 */ /* 0x040fe4000782c0ff */
[----:B------:R-:W-:Y:S02]  /*97520*/  LOP3.LUT R5, R5, 0xffefffff, RZ, 0xc0, !PT ;  /* 0xffefffff05057812 */ /* 0x000fe400078ec0ff */
[C---:B------:R-:W-:Y:S02]  /*97530*/  LOP3.LUT P4, RZ, R58.reuse, 0x100000, RZ, 0xc0, !PT ;  /* 0x001000003aff7812 */ /* 0x040fe4000788c0ff */
[----:B------:R-:W-:-:S07]  /*97540*/  LOP3.LUT P5, RZ, R58, 0x200000, RZ, 0xc0, !PT ;  /* 0x002000003aff7812 */ /* 0x000fce00078ac0ff */
[----:B------:R-:W-:Y:S02]  /*97550*/  @P1 LOP3.LUT R5, R5, 0x100000, RZ, 0xfc, !PT ;  /* 0x0010000005051812 */ /* 0x000fe400078efcff */
[----:B------:R-:W-:Y:S01]  /*97560*/  LOP3.LUT P1, RZ, R58, 0x800000, RZ, 0xc0, !PT ;  /* 0x008000003aff7812 */ /* 0x000fe2000782c0ff */
[----:B--2---:R0:W-:Y:S04]  /*97570*/  @P6 STG.E.U8 desc[UR44][R56.64], R3 ;  /* 0x0000000338006986 */ /* 0x0041e8000c10112c */
[----:B0-----:R-:W2:Y:S01]  /*97580*/  LDL.LU R57, [R1+0xb8] ;  /* 0x0000b80001397983 */ /* 0x001ea20000300800 */
[----:B------:R-:W-:-:S03]  /*97590*/  PRMT R3, R59, 0x7772, RZ ;  /* 0x000077723b037816 */ /* 0x000fc600000000ff */
[----:B------:R-:W2:Y:S01]  /*975a0*/  LDL.LU.64 R54, [R1+0x2530] ;  /* 0x0025300001367983 */ /* 0x000ea20000300a00 */
[----:B------:R-:W-:-:S03]  /*975b0*/  LOP3.LUT P6, RZ, R58, 0x400000, RZ, 0xc0, !PT ;  /* 0x004000003aff7812 */ /* 0x000fc600078cc0ff */
[----:B------:R0:W-:Y:S04]  /*975c0*/  @P3 STG.E.U8 desc[UR44][R16.64], R3 ;  /* 0x0000000310003986 */ /* 0x0001e8000c10112c */
[----:B0-----:R-:W2:Y:S01]  /*975d0*/  LDL.LU R16, [R1+0x160] ;  /* 0x0001600001107983 */ /* 0x001ea20000300800 */
[----:B------:R-:W-:-:S03]  /*975e0*/  PRMT R3, R59, 0x7773, RZ ;  /* 0x000077733b037816 */ /* 0x000fc600000000ff */
[----:B------:R-:W2:Y:S04]  /*975f0*/  LDL.LU.64 R58, [R1+0x2528] ;  /* 0x00252800013a7983 */ /* 0x000ea80000300a00 */
[----:B------:R-:W2:Y:S04]  /*97600*/  LDL.LU.64 R6, [R1+0x2558] ;  /* 0x0025580001067983 */ /* 0x000ea80000300a00 */
[----:B------:R-:W2:Y:S04]  /*97610*/  LDL.LU.64 R48, [R1+0x2580] ;  /* 0x0025800001307983 */ /* 0x000ea80000300a00 */
[----:B------:R-:W2:Y:S04]  /*97620*/  LDL.LU.64 R60, [R1+0x2578] ;  /* 0x00257800013c7983 */ /* 0x000ea80000300a00 */
[----:B------:R-:W2:Y:S04]  /*97630*/  LDL.LU R17, [R1+0x130] ;  /* 0x0001300001117983 */ /* 0x000ea80000300800 */
[----:B------:R-:W2:Y:S04]  /*97640*/  LDL.LU.64 R22, [R1+0x24a0] ;  /* 0x0024a00001167983 */ /* 0x000ea80000300a00 */
[----:B------:R-:W2:Y:S04]  /*97650*/  LDL.LU.64 R20, [R1+0x2480] ;  /* 0x0024800001147983 */ /* 0x000ea80000300a00 */
[----:B------:R-:W2:Y:S04]  /*97660*/  LDL.LU R56, [R1+0x164] ;  /* 0x0001640001387983 */ /* 0x000ea80000300800 */
[----:B------:R-:W2:Y:S04]  /*97670*/  LDL.LU.64 R18, [R1+0x2470] ;  /* 0x0024700001127983 */ /* 0x000ea80000300a00 */
[----:B---3--:R0:W-:Y:S04]  /*97680*/  @P4 STG.E.U8 desc[UR44][R14.64], R3 ;  /* 0x000000030e004986 */ /* 0x0081e8000c10112c */
[----:B0-----:R-:W3:Y:S01]  /*97690*/  LDL.LU.64 R14, [R1+0x2468] ;  /* 0x00246800010e7983 */ /* 0x001ee20000300a00 */
[----:B----4-:R-:W-:-:S05]  /*976a0*/  PRMT R3, R53, 0x7770, RZ ;  /* 0x0000777035037816 */ /* 0x010fca00000000ff */
[----:B------:R0:W-:Y:S02]  /*976b0*/  @P5 STG.E.U8 desc[UR44][R12.64], R3 ;  /* 0x000000030c005986 */ /* 0x0001e4000c10112c */
[C---:B0-----:R-:W-:Y:S02]  /*976c0*/  PRMT R3, R53.reuse, 0x7771, RZ ;  /* 0x0000777135037816 */ /* 0x041fe400000000ff */
[----:B------:R-:W4:Y:S04]  /*976d0*/  LDL.LU.64 R12, [R1+0x2428] ;  /* 0x00242800010c7983 */ /* 0x000f280000300a00 */
[----:B------:R0:W-:Y:S02]  /*976e0*/  @P6 STG.E.U8 desc[UR44][R10.64], R3 ;  /* 0x000000030a006986 */ /* 0x0001e4000c10112c */
[----:B0-----:R-:W-:-:S02]  /*976f0*/  PRMT R3, R53, 0x7772, RZ ;  /* 0x0000777235037816 */ /* 0x001fc400000000ff */
[----:B------:R-:W4:Y:S04]  /*97700*/  LDL.LU.64 R10, [R1+0x2418] ;  /* 0x00241800010a7983 */ /* 0x000f280000300a00 */
[----:B------:R0:W-:Y:S01]  /*97710*/  @P1 STG.E.U8 desc[UR44][R8.64], R3 ;  /* 0x0000000308001986 */ /* 0x0001e2000c10112c */
[----:B------:R-:W-:Y:S02]  /*97720*/  LOP3.LUT P1, RZ, R5, 0x100000, RZ, 0xc0, !PT ;  /* 0x0010000005ff7812 */ /* 0x000fe4000782c0ff */
[----:B0-----:R-:W-:Y:S01]  /*97730*/  PRMT R3, R53, 0x7773, RZ ;  /* 0x0000777335037816 */ /* 0x001fe200000000ff */
[----:B------:R-:W4:Y:S10]  /*97740*/  LDL.LU.64 R8, [R1+0x2410] ;  /* 0x0024100001087983 */ /* 0x000f340000300a00 */
[----:B--2---:R0:W-:Y:S01]  /*97750*/  @P1 STG.E.U8 desc[UR44][R54.64], R3 ;  /* 0x0000000336001986 */ /* 0x0041e2000c10112c */
[----:B------:R-:W-:-:S03]  /*97760*/  LOP3.LUT P1, RZ, R5, 0x80000, RZ, 0xc0, !PT ;  /* 0x0008000005ff7812 */ /* 0x000fc6000782c0ff */
[----:B0-----:R-:W2:Y:S04]  /*97770*/  LDL.LU.64 R54, [R1+0x2408] ;  /* 0x0024080001367983 */ /* 0x001ea80000300a00 */
[----:B------:R-:W2:Y:S01]  /*97780*/  LDL.LU R53, [R1+0x134] ;  /* 0x0001340001357983 */ /* 0x000ea20000300800 */
[----:B------:R-:W-:-:S05]  /*97790*/  PRMT R3, R16, 0x7770, RZ ;  /* 0x0000777010037816 */ /* 0x000fca00000000ff */
        /* <DEDUP_REMOVED lines=35> */
[----:B--2---:R0:W-:Y:S02]  /*979d0*/  @P5 STG.E.U8 desc[UR44][R54.64], R3 ;  /* 0x0000000336005986 */ /* 0x0041e4000c10112c */
[----:B0-----:R-:W-:-:S05]  /*979e0*/  PRMT R3, R53, 0x7770, RZ ;  /* 0x0000777035037816 */ /* 0x001fca00000000ff */
        /* <DEDUP_REMOVED lines=69> */
[----:B------:R-:W-:-:S03]  /*97e40*/  LOP3.LUT P1, RZ, R5, 0x400, RZ, 0xc0, !PT ;  /* 0x0000040005ff7812 */ /* 0x000fc6000782c0ff */
[----:B------:R-:W2:Y:S01]  /*97e50*/  LDL.LU R55, [R1+0xbc] ;  /* 0x0000bc0001377983 */ /* 0x000ea20000300800 */
[----:B------:R-:W-:-:S09]  /*97e60*/  PRMT R3, R54, 0x7770, RZ ;  /* 0x0000777036037816 */ /* 0x000fd200000000ff */
        /* <DEDUP_REMOVED lines=37> */
[----:B------:R-:W2:Y:S01]  /*980c0*/  LDL.LU R53, [R1+0x140] ;  /* 0x0001400001357983 */ /* 0x000ea20000300800 */
[----:B------:R-:W-:-:S02]  /*980d0*/  LOP3.LUT P1, RZ, R55, 0x20, RZ, 0xc0, !PT ;  /* 0x0000002037ff7812 */ /* 0x000fc4000782c0ff */
[----:B------:R-:W-:Y:S01]  /*980e0*/  LOP3.LUT R4, R4, 0xdfffffff, RZ, 0xc0, !PT ;  /* 0xdfffffff04047812 */ /* 0x000fe200078ec0ff */
[----:B------:R-:W4:Y:S01]  /*980f0*/  LDL.LU.64 R10, [R1+0x20b0] ;  /* 0x0020b000010a7983 */ /* 0x000f220000300a00 */
[----:B------:R-:W-:-:S03]  /*98100*/  LOP3.LUT R5, R5, 0xfffffffe, RZ, 0xc0, !PT ;  /* 0xfffffffe05057812 */ /* 0x000fc600078ec0ff */
[----:B------:R-:W4:Y:S04]  /*98110*/  LDL.LU.64 R8, [R1+0x2010] ;  /* 0x0020100001087983 */ /* 0x000f280000300a00 */
[----:B------:R-:W4:Y:S02]  /*98120*/  LDL.LU R20, [R1+0x110] ;  /* 0x0001100001147983 */ /* 0x000f240000300800 */
[----:B------:R-:W-:Y:S02]  /*98130*/  @P1 LOP3.LUT R4, R4, 0x20000000, RZ, 0xfc, !PT ;  /* 0x2000000004041812 */ /* 0x000fe400078efcff */
[----:B------:R-:W-:Y:S02]  /*98140*/  LOP3.LUT P1, RZ, R55, 0x10, RZ, 0xc0, !PT ;  /* 0x0000001037ff7812 */ /* 0x000fe4000782c0ff */
[----:B------:R-:W-:-:S11]  /*98150*/  LOP3.LUT R4, R4, 0xbfffffff, RZ, 0xc0, !PT ;  /* 0xbfffffff04047812 */ /* 0x000fd600078ec0ff */
[----:B------:R-:W-:Y:S02]  /*98160*/  @P1 LOP3.LUT R4, R4, 0x40000000, RZ, 0xfc, !PT ;  /* 0x4000000004041812 */ /* 0x000fe400078efcff */
[----:B------:R-:W-:Y:S02]  /*98170*/  LOP3.LUT P1, RZ, R55, 0x8, RZ, 0xc0, !PT ;  /* 0x0000000837ff7812 */ /* 0x000fe4000782c0ff */
[----:B------:R-:W-:-:S11]  /*98180*/  LOP3.LUT R4, R4, 0x7fffffff, RZ, 0xc0, !PT ;  /* 0x7fffffff04047812 */ /* 0x000fd600078ec0ff */
[----:B------:R-:W-:Y:S02]  /*98190*/  @P1 LOP3.LUT R4, R4, 0x80000000, RZ, 0xfc, !PT ;  /* 0x8000000004041812 */ /* 0x000fe400078efcff */
        /* <DEDUP_REMOVED lines=20> */
[----:B--2---:R-:W-:-:S05]  /*982e0*/  PRMT R3, R53, 0x7770, RZ ;  /* 0x0000777035037816 */ /* 0x004fca00000000ff */
[----:B------:R0:W-:Y:S04]  /*982f0*/  @P3 STG.E.U8 desc[UR44][R58.64], R3 ;  /* 0x000000033a003986 */ /* 0x0001e8000c10112c */
[----:B0-----:R-:W2:Y:S04]  /*98300*/  LDL.LU.64 R58, [R1+0x1df8] ;  /* 0x001df800013a7983 */ /* 0x001ea80000300a00 */
[----:B------:R-:W2:Y:S04]  /*98310*/  LDL.LU.64 R6, [R1+0x1df0] ;  /* 0x001df00001067983 */ /* 0x000ea80000300a00 */
[----:B------:R-:W2:Y:S04]  /*98320*/  LDL.LU.64 R48, [R1+0x1cd0] ;  /* 0x001cd00001307983 */ /* 0x000ea80000300a00 */
[----:B------:R-:W2:Y:S04]  /*98330*/  LDL.LU R21, [R1+0x144] ;  /* 0x0001440001157983 */ /* 0x000ea80000300800 */
[----:B------:R-:W2:Y:S04]  /*98340*/  LDL.LU.64 R60, [R1+0x1ca0] ;  /* 0x001ca000013c7983 */ /* 0x000ea80000300a00 */
[----:B------:R-:W2:Y:S01]  /*98350*/  LDL.LU.64 R22, [R1+0x1c98] ;  /* 0x001c980001167983 */ /* 0x000ea20000300a00 */
[----:B------:R-:W-:-:S03]  /*98360*/  PRMT R3, R53, 0x7771, RZ ;  /* 0x0000777135037816 */ /* 0x000fc600000000ff */
[----:B------:R-:W2:Y:S04]  /*98370*/  LDL.LU.64 R18, [R1+0x1c90] ;  /* 0x001c900001127983 */ /* 0x000ea80000300a00 */
[----:B---3--:R0:W-:Y:S02]  /*98380*/  @P4 STG.E.U8 desc[UR44][R14.64], R3 ;  /* 0x000000030e004986 */ /* 0x0081e4000c10112c */
[----:B0-----:R-:W-:-:S05]  /*98390*/  PRMT R3, R53, 0x7772, RZ ;  /* 0x0000777235037816 */ /* 0x001fca00000000ff */
        /* <DEDUP_REMOVED lines=54> */
[----:B0-----:R-:W-:Y:S02]  /*98700*/  PRMT R3, R54, 0x7772, RZ ;  /* 0x0000777236037816 */ /* 0x001fe400000000ff */
[----:B------:R-:W3:Y:S04]  /*98710*/  LDL.LU.64 R56, [R1+0x1c80] ;  /* 0x001c800001387983 */ /* 0x000ee80000300a00 */
[----:B--2---:R0:W-:Y:S04]  /*98720*/  @P6 STG.E.U8 desc[UR44][R58.64], R3 ;  /* 0x000000033a006986 */ /* 0x0041e8000c10112c */
[----:B0-----:R-:W2:Y:S04]  /*98730*/  LDL.LU.64 R58, [R1+0x1bd0] ;  /* 0x001bd000013a7983 */ /* 0x001ea80000300a00 */
[----:B------:R-:W4:Y:S04]  /*98740*/  LDL.LU.64 R14, [R1+0x1ba8] ;  /* 0x001ba800010e7983 */ /* 0x000f280000300a00 */
[----:B------:R-:W4:Y:S04]  /*98750*/  LDL.LU.64 R12, [R1+0x1b80] ;  /* 0x001b8000010c7983 */ /* 0x000f280000300a00 */
[----:B------:R-:W2:Y:S04]  /*98760*/  LDL.LU R53, [R1+0x118] ;  /* 0x0001180001357983 */ /* 0x000ea80000300800 */
[----:B------:R-:W4:Y:S04]  /*98770*/  LDL.LU.64 R10, [R1+0x1b78] ;  /* 0x001b7800010a7983 */ /* 0x000f280000300a00 */
[----:B------:R-:W4:Y:S01]  /*98780*/  LDL.LU R20, [R1+0x14c] ;  /* 0x00014c0001147983 */ /* 0x000f220000300800 */
[----:B------:R-:W-:-:S03]  /*98790*/  LOP3.LUT P3, RZ, R55, 0x1000, RZ, 0xc0, !PT ;  /* 0x0000100037ff7812 */ /* 0x000fc6000786c0ff */
[----:B------:R-:W4:Y:S01]  /*987a0*/  LDL.LU.64 R8, [R1+0x1b10] ;  /* 0x001b100001087983 */ /* 0x000f220000300a00 */
[----:B------:R-:W-:Y:S02]  /*987b0*/  PRMT R3, R54, 0x7773, RZ ;  /* 0x0000777336037816 */ /* 0x000fe400000000ff */
[C---:B------:R-:W-:Y:S02]  /*987c0*/  LOP3.LUT P4, RZ, R55.reuse, 0x2000, RZ, 0xc0, !PT ;  /* 0x0000200037ff7812 */ /* 0x040fe4000788c0ff */
[C---:B------:R-:W-:Y:S02]  /*987d0*/  LOP3.LUT P5, RZ, R55.reuse, 0x4000, RZ, 0xc0, !PT ;  /* 0x0000400037ff7812 */ /* 0x040fe400078ac0ff */
[C---:B------:R-:W-:Y:S02]  /*987e0*/  LOP3.LUT P6, RZ, R55.reuse, 0x8000, RZ, 0xc0, !PT ;  /* 0x0000800037ff7812 */ /* 0x040fe400078cc0ff */
[----:B------:R-:W-:Y:S01]  /*987f0*/  LOP3.LUT P1, RZ, R55, 0x1000000, RZ, 0xc0, !PT ;  /* 0x0100000037ff7812 */ /* 0x000fe2000782c0ff */
[----:B---3--:R0:W-:Y:S04]  /*98800*/  @P3 STG.E.U8 desc[UR44][R56.64], R3 ;  /* 0x0000000338003986 */ /* 0x0081e8000c10112c */
[----:B0-----:R-:W3:Y:S01]  /*98810*/  LDL.LU.64 R56, [R1+0x1a28] ;  /* 0x001a280001387983 */ /* 0x001ee20000300a00 */
[----:B--2---:R-:W-:-:S05]  /*98820*/  PRMT R3, R53, 0x7770, RZ ;  /* 0x0000777035037816 */ /* 0x004fca00000000ff */
[----:B------:R0:W-:Y:S04]  /*98830*/  @P4 STG.E.U8 desc[UR44][R58.64], R3 ;  /* 0x000000033a004986 */ /* 0x0001e8000c10112c */
[----:B0-----:R-:W2:Y:S04]  /*98840*/  LDL.LU.64 R58, [R1+0x1a20] ;  /* 0x001a2000013a7983 */ /* 0x001ea80000300a00 */
[----:B------:R-:W2:Y:S04]  /*98850*/  LDL.LU.64 R6, [R1+0x1a18] ;  /* 0x001a180001067983 */ /* 0x000ea80000300a00 */
[----:B------:R-:W2:Y:S04]  /*98860*/  LDL.LU R21, [R1+0x11c] ;  /* 0x00011c0001157983 */ /* 0x000ea80000300800 */
[----:B------:R-:W2:Y:S04]  /*98870*/  LDL.LU.64 R48, [R1+0x19b8] ;  /* 0x0019b80001307983 */ /* 0x000ea80000300a00 */
[----:B------:R-:W2:Y:S04]  /*98880*/  LDL.LU.64 R60, [R1+0x19b0] ;  /* 0x0019b000013c7983 */ /* 0x000ea80000300a00 */
[----:B------:R-:W2:Y:S04]  /*98890*/  LDL.LU.64 R22, [R1+0x19a8] ;  /* 0x0019a80001167983 */ /* 0x000ea80000300a00 */
[----:B------:R-:W2:Y:S04]  /*988a0*/  LDL.LU R54, [R1+0xe0] ;  /* 0x0000e00001367983 */ /* 0x000ea80000300800 */
[----:B------:R-:W2:Y:S01]  /*988b0*/  LDL.LU.64 R18, [R1+0x19a0] ;  /* 0x0019a00001127983 */ /* 0x000ea20000300a00 */
[----:B------:R-:W-:-:S03]  /*988c0*/  PRMT R3, R53, 0x7771, RZ ;  /* 0x0000777135037816 */ /* 0x000fc600000000ff */
[----:B------:R-:W2:Y:S04]  /*988d0*/  LDL.LU.64 R16, [R1+0x1998] ;  /* 0x0019980001107983 */ /* 0x000ea80000300a00 */
[----:B----4-:R0:W-:Y:S02]  /*988e0*/  @P5 STG.E.U8 desc[UR44][R14.64], R3 ;  /* 0x000000030e005986 */ /* 0x0101e4000c10112c */
[----:B0-----:R-:W-:Y:S02]  /*988f0*/  PRMT R3, R53, 0x7772, RZ ;  /* 0x0000777235037816 */ /* 0x001fe400000000ff */
[----:B------:R-:W4:Y:S04]  /*98900*/  LDL.LU.64 R14, [R1+0x19e0] ;  /* 0x0019e000010e7983 */ /* 0x000f280000300a00 */
[----:B------:R0:W-:Y:S04]  /*98910*/  @P6 STG.E.U8 desc[UR44][R12.64], R3 ;  /* 0x000000030c006986 */ /* 0x0001e8000c10112c */
[----:B0-----:R-:W4:Y:S01]  /*98920*/  LDL.LU.64 R12, [R1+0x1a10] ;  /* 0x001a1000010c7983 */ /* 0x001f220000300a00 */
[----:B------:R-:W-:-:S04]  /*98930*/  LOP3.LUT R4, R4, 0xffdfffff, RZ, 0xc0, !PT ;  /* 0xffdfffff04047812 */ /* 0x000fc800078ec0ff */
        /* <DEDUP_REMOVED lines=21> */
[----:B------:R-:W-:Y:S02]  /*98a90*/  PRMT R3, R53, 0x7773, RZ ;  /* 0x0000777335037816 */ /* 0x000fe400000000ff */
[----:B------:R-:W4:Y:S07]  /*98aa0*/  LDL.LU R53, [R1+0xd0] ;  /* 0x0000d00001357983 */ /* 0x000f2e0000300800 */
[----:B------:R-:W-:-:S02]  /*98ab0*/  @P1 LOP3.LUT R4, R4, 0x10000000, RZ, 0xfc, !PT ;  /* 0x1000000004041812 */ /* 0x000fc400078efcff */
[----:B------:R-:W-:-:S13]  /*98ac0*/  LOP3.LUT P1, RZ, R55, 0x10000, RZ, 0xc0, !PT ;  /* 0x0001000037ff7812 */ /* 0x000fda000782c0ff */
[----:B------:R0:W-:Y:S01]  /*98ad0*/  @P1 STG.E.U8 desc[UR44][R10.64], R3 ;  /* 0x000000030a001986 */ /* 0x0001e2000c10112c */
[----:B------:R-:W-:Y:S02]  /*98ae0*/  LOP3.LUT P1, RZ, R4, 0x10000000, RZ, 0xc0, !PT ;  /* 0x1000000004ff7812 */ /* 0x000fe4000782c0ff */
[----:B0-----:R-:W-:Y:S01]  /*98af0*/  PRMT R3, R20, 0x7770, RZ ;  /* 0x0000777014037816 */ /* 0x001fe200000000ff */
[----:B------:R-:W4:Y:S10]  /*98b00*/  LDL.LU.64 R10, [R1+0x1a08] ;  /* 0x001a0800010a7983 */ /* 0x000f340000300a00 */
[----:B------:R0:W-:Y:S01]  /*98b10*/  @P1 STG.E.U8 desc[UR44][R8.64], R3 ;  /* 0x0000000308001986 */ /* 0x0001e2000c10112c */
[----:B------:R-:W-:-:S02]  /*98b20*/  LOP3.LUT P1, RZ, R4, 0x8000000, RZ, 0xc0, !PT ;  /* 0x0800000004ff7812 */ /* 0x000fc4000782c0ff */
[----:B0-----:R-:W-:Y:S01]  /*98b30*/  PRMT R3, R20, 0x7771, RZ ;  /* 0x0000777114037816 */ /* 0x001fe200000000ff */
[----:B------:R-:W4:Y:S10]  /*98b40*/  LDL.LU.64 R8, [R1+0x1950] ;  /* 0x0019500001087983 */ /* 0x000f340000300a00 */
[----:B---3--:R0:W-:Y:S01]  /*98b50*/  @P1 STG.E.U8 desc[UR44][R56.64], R3 ;  /* 0x0000000338001986 */ /* 0x0081e2000c10112c */
[----:B------:R-:W-:-:S02]  /*98b60*/  LOP3.LUT P1, RZ, R4, 0x4000000, RZ, 0xc0, !PT ;  /* 0x0400000004ff7812 */ /* 0x000fc4000782c0ff */
[----:B0-----:R-:W-:Y:S01]  /*98b70*/  PRMT R3, R20, 0x7772, RZ ;  /* 0x0000777214037816 */ /* 0x001fe200000000ff */
[----:B------:R-:W3:Y:S10]  /*98b80*/  LDL.LU.64 R56, [R1+0x1928] ;  /* 0x0019280001387983 */ /* 0x000ef40000300a00 */
[----:B--2---:R0:W-:Y:S01]  /*98b90*/  @P1 STG.E.U8 desc[UR44][R58.64], R3 ;  /* 0x000000033a001986 */ /* 0x0041e2000c10112c */
[----:B------:R-:W-:-:S03]  /*98ba0*/  LOP3.LUT P1, RZ, R4, 0x2000000, RZ, 0xc0, !PT ;  /* 0x0200000004ff7812 */ /* 0x000fc6000782c0ff */
[----:B0-----:R-:W2:Y:S01]  /*98bb0*/  LDL.LU.64 R58, [R1+0x2af0] ;  /* 0x002af000013a7983 */ /* 0x001ea20000300a00 */
        /* <DEDUP_REMOVED lines=18> */
[----:B------:R0:W-:Y:S02]  /*98ce0*/  @P0 STG.E.U8 desc[UR44][R16.64], R3 ;  /* 0x0000000310000986 */ /* 0x0001e4000c10112c */
[----:B0-----:R-:W-:-:S05]  /*98cf0*/  PRMT R3, R54, 0x7771, RZ ;  /* 0x0000777136037816 */ /* 0x001fca00000000ff */
[----:B----4-:R0:W-:Y:S02]  /*98d00*/  @P2 STG.E.U8 desc[UR44][R14.64], R3 ;  /* 0x000000030e002986 */ /* 0x0101e4000c10112c */
[----:B0-----:R-:W-:-:S05]  /*98d10*/  PRMT R3, R54, 0x7772, RZ ;  /* 0x0000777236037816 */ /* 0x001fca00000000ff */
[----:B------:R0:W-:Y:S04]  /*98d20*/  @P3 STG.E.U8 desc[UR44][R12.64], R3 ;  /* 0x000000030c003986 */ /* 0x0001e8000c10112c */
[----:B0-----:R-:W4:Y:S01]  /*98d30*/  LDL.LU.64 R12, [R1+0x1900] ;  /* 0x00190000010c7983 */ /* 0x001f220000300a00 */
[----:B------:R-:W-:Y:S02]  /*98d40*/  LOP3.LUT P1, RZ, R52, 0x2, RZ, 0xc0, !PT ;  /* 0x0000000234ff7812 */ /* 0x000fe4000782c0ff */
[----:B------:R-:W-:Y:S01]  /*98d50*/  LOP3.LUT R4, R4, 0xffffdfff, RZ, 0xc0, !PT ;  /* 0xffffdfff04047812 */ /* 0x000fe200078ec0ff */
[----:B------:R-:W4:Y:S10]  /*98d60*/  LDL.LU.64 R16, [R1+0x18f8] ;  /* 0x0018f80001107983 */ /* 0x000f340000300a00 */
[----:B------:R-:W-:-:S02]  /*98d70*/  @P1 LOP3.LUT R4, R4, 0x2000, RZ, 0xfc, !PT ;  /* 0x0000200004041812 */ /* 0x000fc400078efcff */
[----:B------:R-:W-:Y:S02]  /*98d80*/  LOP3.LUT P1, RZ, R52, 0x20000, RZ, 0xc0, !PT ;  /* 0x0002000034ff7812 */ /* 0x000fe4000782c0ff */
[----:B------:R-:W-:Y:S02]  /*98d90*/  LOP3.LUT R4, R4, 0xffffbfff, RZ, 0xc0, !PT ;  /* 0xffffbfff04047812 */ /* 0x000fe400078ec0ff */
[----:B------:R-:W-:-:S09]  /*98da0*/  LOP3.LUT P4, RZ, R55, 0x10000000, RZ, 0xc0, !PT ;  /* 0x1000000037ff7812 */ /* 0x000fd2000788c0ff */
[----:B------:R-:W-:Y:S02]  /*98db0*/  @P1 LOP3.LUT R4, R4, 0x4000, RZ, 0xfc, !PT ;  /* 0x0000400004041812 */ /* 0x000fe400078efcff */
[----:B------:R-:W-:Y:S02]  /*98dc0*/  LOP3.LUT P1, RZ, R52, 0x10000, RZ, 0xc0, !PT ;  /* 0x0001000034ff7812 */ /* 0x000fe4000782c0ff */
[----:B------:R-:W-:Y:S02]  /*98dd0*/  LOP3.LUT R4, R4, 0xffff7fff, RZ, 0xc0, !PT ;  /* 0xffff7fff04047812 */ /* 0x000fe400078ec0ff */
[----:B------:R-:W-:Y:S02]  /*98de0*/  LOP3.LUT P5, RZ, R55, 0x20000000, RZ, 0xc0, !PT ;  /* 0x2000000037ff7812 */ /* 0x000fe400078ac0ff */
[----:B------:R-:W-:-:S07]  /*98df0*/  PRMT R3, R54, 0x7773, RZ ;  /* 0x0000777336037816 */ /* 0x000fce00000000ff */
[----:B------:R-:W-:Y:S02]  /*98e00*/  @P1 LOP3.LUT R4, R4, 0x8000, RZ, 0xfc, !PT ;  /* 0x0000800004041812 */ /* 0x000fe400078efcff */
[C---:B------:R-:W-:Y:S02]  /*98e10*/  LOP3.LUT P6, RZ, R55.reuse, 0x40000000, RZ, 0xc0, !PT ;  /* 0x4000000037ff7812 */ /* 0x040fe400078cc0ff */
[----:B------:R-:W-:Y:S02]  /*98e20*/  LOP3.LUT P3, RZ, R55, 0x80000000, RZ, 0xc0, !PT ;  /* 0x8000000037ff7812 */ /* 0x000fe4000786c0ff */
[----:B------:R-:W4:Y:S04]  /*98e30*/  LDL.LU.64 R54, [R1+0x1898] ;  /* 0x0018980001367983 */ /* 0x000f280000300a00 */
[----:B------:R0:W-:Y:S01]  /*98e40*/  @P4 STG.E.U8 desc[UR44][R10.64], R3 ;  /* 0x000000030a004986 */ /* 0x0001e2000c10112c */
[----:B------:R-:W-:-:S03]  /*98e50*/  LOP3.LUT R4, R4, 0xfffeffff, RZ, 0xc0, !PT ;  /* 0xfffeffff04047812 */ /* 0x000fc600078ec0ff */
[----:B------:R-:W4:Y:S01]  /*98e60*/  LDL.LU.64 R14, [R1+0x1868] ;  /* 0x00186800010e7983 */ /* 0x000f220000300a00 */
[----:B0-----:R-:W-:-:S03]  /*98e70*/  PRMT R3, R53, 0x7770, RZ ;  /* 0x0000777035037816 */ /* 0x001fc600000000ff */
[----:B------:R-:W4:Y:S04]  /*98e80*/  LDL.LU.64 R10, [R1+0x1840] ;  /* 0x00184000010a7983 */ /* 0x000f280000300a00 */
[----:B------:R0:W-:Y:S04]  /*98e90*/  @P5 STG.E.U8 desc[UR44][R8.64], R3 ;  /* 0x0000000308005986 */ /* 0x0001e8000c10112c */
[----:B0-----:R-:W4:Y:S01]  /*98ea0*/  LDL.LU R9, [R1+0xe4] ;  /* 0x0000e40001097983 */ /* 0x001f220000300800 */
[----:B------:R-:W-:-:S05]  /*98eb0*/  PRMT R3, R53, 0x7771, RZ ;  /* 0x0000777135037816 */ /* 0x000fca00000000ff */
[----:B---3--:R0:W-:Y:S01]  /*98ec0*/  @P6 STG.E.U8 desc[UR44][R56.64], R3 ;  /* 0x0000000338006986 */ /* 0x0081e2000c10112c */
        /* <DEDUP_REMOVED lines=13> */
[C---:B------:R-:W-:Y:S02]  /*98fa0*/  LOP3.LUT P4, RZ, R59.reuse, 0x1, RZ, 0xc0, !PT ;  /* 0x000000013bff7812 */ /* 0x040fe4000788c0ff */
[C---:B------:R-:W-:Y:S02]  /*98fb0*/  LOP3.LUT P5, RZ, R59.reuse, 0x2, RZ, 0xc0, !PT ;  /* 0x000000023bff7812 */ /* 0x040fe400078ac0ff */
[----:B------:R-:W-:-:S05]  /*98fc0*/  LOP3.LUT P6, RZ, R59, 0x4, RZ, 0xc0, !PT ;  /* 0x000000043bff7812 */ /* 0x000fca00078cc0ff */
[----:B------:R-:W-:Y:S02]  /*98fd0*/  @P1 LOP3.LUT R4, R4, 0x100000, RZ, 0xfc, !PT ;  /* 0x0010000004041812 */ /* 0x000fe400078efcff */
[----:B------:R-:W-:Y:S02]  /*98fe0*/  LOP3.LUT P1, RZ, R59, 0x8, RZ, 0xc0, !PT ;  /* 0x000000083bff7812 */ /* 0x000fe4000782c0ff */
[----:B------:R-:W2:Y:S01]  /*98ff0*/  LDL.LU R59, [R1+0x2ae8] ;  /* 0x002ae800013b7983 */ /* 0x000ea20000300800 */
[----:B0-----:R-:W-:-:S03]  /*99000*/  PRMT R3, R53, 0x7772, RZ ;  /* 0x0000777235037816 */ /* 0x001fc600000000ff */
[----:B------:R-:W3:Y:S01]  /*99010*/  LDL.LU.64 R56, [R1+0x1838] ;  /* 0x0018380001387983 */ /* 0x000ee20000300a00 */
[----:B------:R-:W-:-:S03]  /*99020*/  LOP3.LUT P0, RZ, R52, 0x1, RZ, 0xc0, !PT ;  /* 0x0000000134ff7812 */ /* 0x000fc6000780c0ff */
[----:B----4-:R0:W-:Y:S04]  /*99030*/  @P3 STG.E.U8 desc[UR44][R12.64], R3 ;  /* 0x000000030c003986 */ /* 0x0101e8000c10112c */
[----:B0-----:R-:W4:Y:S01]  /*99040*/  LDL.LU R12, [R1+0xd4] ;  /* 0x0000d400010c7983 */ /* 0x001f220000300800 */
[----:B------:R-:W-:-:S03]  /*99050*/  PRMT R3, R53, 0x7773, RZ ;  /* 0x0000777335037816 */ /* 0x000fc600000000ff */
[----:B------:R-:W2:Y:S04]  /*99060*/  LDL.LU.64 R52, [R1+0x1718] ;  /* 0x0017180001347983 */ /* 0x000ea80000300a00 */
[----:B------:R-:W2:Y:S04]  /*99070*/  LDL.LU.64 R6, [R1+0x1710] ;  /* 0x0017100001067983 */ /* 0x000ea80000300a00 */
[----:B------:R-:W2:Y:S04]  /*99080*/  LDL.LU.64 R48, [R1+0x1708] ;  /* 0x0017080001307983 */ /* 0x000ea80000300a00 */
[----:B------:R-:W2:Y:S04]  /*99090*/  LDL.LU.64 R60, [R1+0x1700] ;  /* 0x00170000013c7983 */ /* 0x000ea80000300a00 */
[----:B------:R0:W-:Y:S02]  /*990a0*/  @P4 STG.E.U8 desc[UR44][R16.64], R3 ;  /* 0x0000000310004986 */ /* 0x0001e4000c10112c */
[----:B0-----:R-:W-:-:S05]  /*990b0*/  PRMT R3, R9, 0x7770, RZ ;  /* 0x0000777009037816 */ /* 0x001fca00000000ff */
[----:B------:R0:W-:Y:S04]  /*990c0*/  @P5 STG.E.U8 desc[UR44][R54.64], R3 ;  /* 0x0000000336005986 */ /* 0x0001e8000c10112c */
[----:B0-----:R-:W2:Y:S04]  /*990d0*/  LDL.LU R54, [R1+0xe8] ;  /* 0x0000e80001367983 */ /* 0x001ea80000300800 */
[----:B------:R-:W2:Y:S04]  /*990e0*/  LDL.LU.64 R22, [R1+0x16d0] ;  /* 0x0016d00001167983 */ /* 0x000ea80000300a00 */
[----:B------:R-:W2:Y:S01]  /*990f0*/  LDL.LU.64 R20, [R1+0x16f8] ;  /* 0x0016f80001147983 */ /* 0x000ea20000300a00 */
[----:B------:R-:W-:-:S03]  /*99100*/  PRMT R3, R9, 0x7771, RZ ;  /* 0x0000777109037816 */ /* 0x000fc600000000ff */
[----:B------:R-:W2:Y:S04]  /*99110*/  LDL.LU R55, [R1+0xd8] ;  /* 0x0000d80001377983 */ /* 0x000ea80000300800 */
[----:B------:R-:W2:Y:S04]  /*99120*/  LDL.LU.64 R18, [R1+0x1748] ;  /* 0x0017480001127983 */ /* 0x000ea80000300a00 */
[----:B------:R0:W-:Y:S04]  /*99130*/  @P6 STG.E.U8 desc[UR44][R14.64], R3 ;  /* 0x000000030e006986 */ /* 0x0001e8000c10112c */
[----:B------:R-:W2:Y:S01]  /*99140*/  LDL.LU.64 R16, [R1+0x1740] ;  /* 0x0017400001107983 */ /* 0x000ea20000300a00 */
[----:B0-----:R-:W-:-:S03]  /*99150*/  PRMT R3, R9, 0x7772, RZ ;  /* 0x0000777209037816 */ /* 0x001fc600000000ff */
[----:B------:R-:W2:Y:S04]  /*99160*/  LDL.LU.64 R14, [R1+0x16c8] ;  /* 0x0016c800010e7983 */ /* 0x000ea80000300a00 */
[----:B------:R0:W-:Y:S01]  /*99170*/  @P1 STG.E.U8 desc[UR44][R10.64], R3 ;  /* 0x000000030a001986 */ /* 0x0001e2000c10112c */
[C---:B------:R-:W-:Y:S02]  /*99180*/  LOP3.LUT P1, RZ, R4.reuse, 0x100000, RZ, 0xc0, !PT ;  /* 0x0010000004ff7812 */ /* 0x040fe4000782c0ff */
[----:B0-----:R-:W-:Y:S01]  /*99190*/  PRMT R3, R9, 0x7773, RZ ;  /* 0x0000777309037816 */ /* 0x001fe200000000ff */
[----:B------:R-:W2:Y:S04]  /*991a0*/  LDL.LU.64 R10, [R1+0x16a0] ;  /* 0x0016a000010a7983 */ /* 0x000ea80000300a00 */
[----:B------:R-:W2:Y:S06]  /*991b0*/  LDL.LU.64 R8, [R1+0x1678] ;  /* 0x0016780001087983 */ /* 0x000eac0000300a00 */
[----:B---3--:R0:W-:Y:S01]  /*991c0*/  @P1 STG.E.U8 desc[UR44][R56.64], R3 ;  /* 0x0000000338001986 */ /* 0x0081e2000c10112c */
[----:B------:R-:W-:-:S03]  /*991d0*/  LOP3.LUT P1, RZ, R4, 0x80000, RZ, 0xc0, !PT ;  /* 0x0008000004ff7812 */ /* 0x000fc6000782c0ff */
[----:B0-----:R-:W3:Y:S04]  /*991e0*/  LDL.LU.64 R56, [R1+0x1670] ;  /* 0x0016700001387983 */ /* 0x001ee80000300a00 */
[----:B------:R-:W3:Y:S01]  /*991f0*/  LDL.LU R13, [R1+0xec] ;  /* 0x0000ec00010d7983 */ /* 0x000ee20000300800 */
[----:B----4-:R-:W-:-:S05]  /*99200*/  PRMT R3, R12, 0x7770, RZ ;  /* 0x000077700c037816 */ /* 0x010fca00000000ff */
        /* <DEDUP_REMOVED lines=68> */
[----:B------:R-:W-:Y:S02]  /*99650*/  LOP3.LUT P4, RZ, R0, 0x4000, RZ, 0xc0, !PT ;  /* 0x0000400000ff7812 */ /* 0x000fe4000788c0ff */
        /* <DEDUP_REMOVED lines=39> */
[C---:B------:R-:W-:Y:S02]  /*998d0*/  LOP3.LUT P1, RZ, R4.reuse, 0x200, RZ, 0xc0, !PT ;  /* 0x0000020004ff7812 */ /* 0x040fe4000782c0ff */
        /* <DEDUP_REMOVED lines=61> */
[C---:B------:R-:W-:Y:S02]  /*99cb0*/  LOP3.LUT P4, RZ, R59.reuse, 0x8000000, RZ, 0xc0, !PT ;  /* 0x080000003bff7812 */ /* 0x040fe4000788c0ff */
[----:B------:R-:W-:Y:S01]  /*99cc0*/  @P1 LOP3.LUT R4, R4, 0x2, RZ, 0xfc, !PT ;  /* 0x0000000204041812 */ /* 0x000fe200078efcff */
[----:B------:R-:W2:Y:S01]  /*99cd0*/  LDL.LU.64 R60, [R1+0x1280] ;  /* 0x00128000013c7983 */ /* 0x000ea20000300a00 */
[C---:B------:R-:W-:Y:S02]  /*99ce0*/  LOP3.LUT P1, RZ, R59.reuse, 0x200000, RZ, 0xc0, !PT ;  /* 0x002000003bff7812 */ /* 0x040fe4000782c0ff */
[----:B------:R-:W-:Y:S02]  /*99cf0*/  LOP3.LUT P5, RZ, R59, 0x4000000, RZ, 0xc0, !PT ;  /* 0x040000003bff7812 */ /* 0x000fe400078ac0ff */
[----:B------:R-:W-:Y:S02]  /*99d00*/  PRMT R3, R58, 0x7771, RZ ;  /* 0x000077713a037816 */ /* 0x000fe400000000ff */
[----:B------:R-:W-:-:S03]  /*99d10*/  LOP3.LUT R4, R4, 0xfffffffb, RZ, 0xc0, !PT ;  /* 0xfffffffb04047812 */ /* 0x000fc600078ec0ff */
[----:B---3--:R0:W-:Y:S04]  /*99d20*/  @P4 STG.E.U8 desc[UR44][R14.64], R3 ;  /* 0x000000030e004986 */ /* 0x0081e8000c10112c */
[----:B------:R-:W-:Y:S02]  /*99d30*/  @P1 LOP3.LUT R4, R4, 0x4, RZ, 0xfc, !PT ;  /* 0x0000000404041812 */ /* 0x000fe400078efcff */
[----:B------:R-:W-:Y:S02]  /*99d40*/  LOP3.LUT P1, RZ, R59, 0x400000, RZ, 0xc0, !PT ;  /* 0x004000003bff7812 */ /* 0x000fe4000782c0ff */
[----:B0-----:R-:W-:-:S05]  /*99d50*/  PRMT R3, R58, 0x7772, RZ ;  /* 0x000077723a037816 */ /* 0x001fca00000000ff */
[----:B----4-:R0:W-:Y:S01]  /*99d60*/  @P5 STG.E.U8 desc[UR44][R12.64], R3 ;  /* 0x000000030c005986 */ /* 0x0101e2000c10112c */
[----:B------:R-:W-:Y:S02]  /*99d70*/  LOP3.LUT R4, R4, 0xfffffff7, RZ, 0xc0, !PT ;  /* 0xfffffff704047812 */ /* 0x000fe400078ec0ff */
[----:B0-----:R-:W-:Y:S02]  /*99d80*/  PRMT R3, R58, 0x7773, RZ ;  /* 0x000077733a037816 */ /* 0x001fe400000000ff */
[----:B------:R-:W3:Y:S04]  /*99d90*/  LDL.LU R58, [R1+0x2adc] ;  /* 0x002adc00013a7983 */ /* 0x000ee80000300800 */
[----:B------:R-:W4:Y:S01]  /*99da0*/  LDL.LU.64 R22, [R1+0x1298] ;  /* 0x0012980001167983 */ /* 0x000f220000300a00 */
[----:B------:R-:W-:-:S02]  /*99db0*/  @P1 LOP3.LUT R4, R4, 0x8, RZ, 0xfc, !PT ;  /* 0x0000000804041812 */ /* 0x000fc400078efcff */
[C---:B------:R-:W-:Y:S01]  /*99dc0*/  LOP3.LUT P1, RZ, R59.reuse, 0x800000, RZ, 0xc0, !PT ;  /* 0x008000003bff7812 */ /* 0x040fe2000782c0ff */
[----:B------:R-:W3:Y:S01]  /*99dd0*/  LDL.LU.64 R18, [R1+0x1290] ;  /* 0x0012900001127983 */ /* 0x000ee20000300a00 */
[C---:B------:R-:W-:Y:S02]  /*99de0*/  LOP3.LUT P6, RZ, R59.reuse, 0x2000000, RZ, 0xc0, !PT ;  /* 0x020000003bff7812 */ /* 0x040fe400078cc0ff */
[----:B------:R-:W-:Y:S01]  /*99df0*/  LOP3.LUT R4, R4, 0xffffffef, RZ, 0xc0, !PT ;  /* 0xffffffef04047812 */ /* 0x000fe200078ec0ff */
[----:B------:R-:W3:Y:S04]  /*99e00*/  LDL.LU.64 R16, [R1+0x1288] ;  /* 0x0012880001107983 */ /* 0x000ee80000300a00 */
[----:B------:R-:W3:Y:S04]  /*99e10*/  LDL.LU.64 R14, [R1+0x1270] ;  /* 0x00127000010e7983 */ /* 0x000ee80000300a00 */
[----:B------:R-:W-:Y:S01]  /*99e20*/  @P1 LOP3.LUT R4, R4, 0x10, RZ, 0xfc, !PT ;  /* 0x0000001004041812 */ /* 0x000fe200078efcff */
[----:B------:R-:W3:Y:S01]  /*99e30*/  LDL.LU.64 R12, [R1+0x1268] ;  /* 0x00126800010c7983 */ /* 0x000ee20000300a00 */
[----:B------:R-:W-:-:S03]  /*99e40*/  LOP3.LUT P1, RZ, R59, 0x1000000, RZ, 0xc0, !PT ;  /* 0x010000003bff7812 */ /* 0x000fc6000782c0ff */
[----:B------:R0:W-:Y:S02]  /*99e50*/  @P6 STG.E.U8 desc[UR44][R10.64], R3 ;  /* 0x000000030a006986 */ /* 0x0001e4000c10112c */
[----:B0-----:R-:W-:Y:S02]  /*99e60*/  PRMT R3, R50, 0x7770, RZ ;  /* 0x0000777032037816 */ /* 0x001fe400000000ff */
[----:B------:R-:W3:Y:S06]  /*99e70*/  LDL.LU.64 R10, [R1+0x1260] ;  /* 0x00126000010a7983 */ /* 0x000eec0000300a00 */
[----:B------:R0:W-:Y:S01]  /*99e80*/  @P1 STG.E.U8 desc[UR44][R8.64], R3 ;  /* 0x0000000308001986 */ /* 0x0001e2000c10112c */
[----:B------:R-:W-:-:S03]  /*99e90*/  LOP3.LUT P1, RZ, R4, 0x10, RZ, 0xc0, !PT ;  /* 0x0000001004ff7812 */ /* 0x000fc6000782c0ff */
[----:B------:R-:W3:Y:S01]  /*99ea0*/  LDL.LU R57, [R1+0x6c] ;  /* 0x00006c0001397983 */ /* 0x000ee20000300800 */
[----:B0-----:R-:W-:-:S03]  /*99eb0*/  PRMT R3, R50, 0x7771, RZ ;  /* 0x0000777132037816 */ /* 0x001fc600000000ff */
[----:B------:R-:W3:Y:S06]  /*99ec0*/  LDL.LU.64 R8, [R1+0x1258] ;  /* 0x0012580001087983 */ /* 0x000eec0000300a00 */
        /* <DEDUP_REMOVED lines=17> */
[----:B----4-:R0:W-:Y:S01]  /*99fe0*/  @P1 STG.E.U8 desc[UR44][R22.64], R3 ;  /* 0x0000000316001986 */ /* 0x0101e2000c10112c */
        /* <DEDUP_REMOVED lines=14> */
[C---:B------:R-:W-:Y:S02]  /*9a0d0*/  LOP3.LUT P5, RZ, R59.reuse, 0x800, RZ, 0xc0, !PT ;  /* 0x000008003bff7812 */ /* 0x040fe400078ac0ff */
[----:B0-----:R-:W-:Y:S02]  /*9a0e0*/  PRMT R3, R58, 0x7773, RZ ;  /* 0x000077733a037816 */ /* 0x001fe400000000ff */
[----:B------:R-:W-:Y:S01]  /*9a0f0*/  LOP3.LUT P6, RZ, R59, 0x400, RZ, 0xc0, !PT ;  /* 0x000004003bff7812 */ /* 0x000fe200078cc0ff */
[----:B------:R-:W3:Y:S04]  /*9a100*/  LDL.LU R58, [R1+0x2ad8] ;  /* 0x002ad800013a7983 */ /* 0x000ee80000300800 */
        /* <DEDUP_REMOVED lines=8> */
[----:B------:R-:W4:Y:S04]  /*9a190*/  LDL.LU.64 R14, [R1+0x1238] ;  /* 0x00123800010e7983 */ /* 0x000f280000300a00 */
[----:B------:R-:W4:Y:S04]  /*9a1a0*/  LDL.LU.64 R12, [R1+0x1230] ;  /* 0x00123000010c7983 */ /* 0x000f280000300a00 */
[----:B------:R-:W4:Y:S04]  /*9a1b0*/  LDL.LU.64 R10, [R1+0x1228] ;  /* 0x00122800010a7983 */ /* 0x000f280000300a00 */
[----:B------:R-:W4:Y:S04]  /*9a1c0*/  LDL.LU R8, [R1+0x50] ;  /* 0x0000500001087983 */ /* 0x000f280000300800 */
[----:B------:R-:W4:Y:S04]  /*9a1d0*/  LDL.LU.64 R54, [R1+0x1220] ;  /* 0x0012200001367983 */ /* 0x000f280000300a00 */
[----:B------:R-:W4:Y:S01]  /*9a1e0*/  LDL.LU R18, [R1+0x40] ;  /* 0x0000400001127983 */ /* 0x000f220000300800 */
[----:B------:R-:W-:-:S02]  /*9a1f0*/  PRMT R3, R57, 0x7773, RZ ;  /* 0x0000777339037816 */ /* 0x000fc400000000ff */
[C---:B------:R-:W-:Y:S01]  /*9a200*/  LOP3.LUT P3, RZ, R59.reuse, 0x200, RZ, 0xc0, !PT ;  /* 0x000002003bff7812 */ /* 0x040fe2000786c0ff */
[----:B------:R-:W4:Y:S01]  /*9a210*/  LDL.LU.64 R56, [R1+0x11f8] ;  /* 0x0011f80001387983 */ /* 0x000f220000300a00 */
[----:B------:R-:W-:Y:S02]  /*9a220*/  LOP3.LUT R0, R0, 0xffdfffff, RZ, 0xc0, !PT ;  /* 0xffdfffff00007812 */ /* 0x000fe400078ec0ff */
[C---:B------:R-:W-:Y:S02]  /*9a230*/  LOP3.LUT P4, RZ, R59.reuse, 0x100, RZ, 0xc0, !PT ;  /* 0x000001003bff7812 */ /* 0x040fe4000788c0ff */
[----:B------:R-:W-:Y:S02]  /*9a240*/  LOP3.LUT P5, RZ, R59, 0x80, RZ, 0xc0, !PT ;  /* 0x000000803bff7812 */ /* 0x000fe400078ac0ff */
[----:B---3--:R-:W-:-:S05]  /*9a250*/  LOP3.LUT P1, RZ, R58, 0x20000000, RZ, 0xc0, !PT ;  /* 0x200000003aff7812 */ /* 0x008fca000782c0ff */
[----:B--2---:R0:W-:Y:S04]  /*9a260*/  @P3 STG.E.U8 desc[UR44][R52.64], R3 ;  /* 0x0000000334003986 */ /* 0x0041e8000c10112c */
[----:B0-----:R-:W2:Y:S04]  /*9a270*/  LDL.LU.64 R52, [R1+0x1208] ;  /* 0x0012080001347983 */ /* 0x001ea80000300a00 */
[----:B------:R-:W-:Y:S02]  /*9a280*/  @P1 LOP3.LUT R0, R0, 0x200000, RZ, 0xfc, !PT ;  /* 0x0020000000001812 */ /* 0x000fe400078efcff */
[----:B------:R-:W-:Y:S01]  /*9a290*/  LOP3.LUT P1, RZ, R58, 0x40000000, RZ, 0xc0, !PT ;  /* 0x400000003aff7812 */ /* 0x000fe2000782c0ff */
[----:B------:R-:W3:Y:S01]  /*9a2a0*/  LDL.LU.64 R4, [R1+0x11f0] ;  /* 0x0011f00001047983 */ /* 0x000ee20000300a00 */
[----:B------:R-:W-:-:S03]  /*9a2b0*/  LOP3.LUT R0, R0, 0xffbfffff, RZ, 0xc0, !PT ;  /* 0xffbfffff00007812 */ /* 0x000fc600078ec0ff */
[----:B------:R-:W3:Y:S04]  /*9a2c0*/  LDL.LU.64 R6, [R1+0x11e8] ;  /* 0x0011e80001067983 */ /* 0x000ee80000300a00 */
[----:B------:R-:W3:Y:S04]  /*9a2d0*/  LDL.LU R19, [R1+0x54] ;  /* 0x0000540001137983 */ /* 0x000ee80000300800 */
[----:B------:R-:W-:Y:S01]  /*9a2e0*/  @P1 LOP3.LUT R0, R0, 0x400000, RZ, 0xfc, !PT ;  /* 0x0040000000001812 */ /* 0x000fe200078efcff */
[----:B------:R-:W3:Y:S01]  /*9a2f0*/  LDL.LU.64 R48, [R1+0x11e0] ;  /* 0x0011e00001307983 */ /* 0x000ee20000300a00 */
[----:B------:R-:W-:-:S02]  /*9a300*/  LOP3.LUT P1, RZ, R58, 0x80000000, RZ, 0xc0, !PT ;  /* 0x800000003aff7812 */ /* 0x000fc4000782c0ff */
[----:B------:R-:W-:Y:S01]  /*9a310*/  LOP3.LUT R0, R0, 0xff7fffff, RZ, 0xc0, !PT ;  /* 0xff7fffff00007812 */ /* 0x000fe200078ec0ff */
[----:B------:R-:W3:Y:S01]  /*9a320*/  LDL.LU.64 R60, [R1+0x1200] ;  /* 0x00120000013c7983 */ /* 0x000ee20000300a00 */
[----:B----4-:R-:W-:-:S03]  /*9a330*/  PRMT R3, R8, 0x7770, RZ ;  /* 0x0000777008037816 */ /* 0x010fc600000000ff */
[----:B------:R-:W4:Y:S06]  /*9a340*/  LDL.LU.64 R22, [R1+0x1218] ;  /* 0x0012180001167983 */ /* 0x000f2c0000300a00 */
[----:B------:R-:W-:Y:S01]  /*9a350*/  @P1 LOP3.LUT R0, R0, 0x800000, RZ, 0xfc, !PT ;  /* 0x0080000000001812 */ /* 0x000fe200078efcff */
[----:B------:R0:W-:Y:S01]  /*9a360*/  @P4 STG.E.U8 desc[UR44][R14.64], R3 ;  /* 0x000000030e004986 */ /* 0x0001e2000c10112c */
[C---:B------:R-:W-:Y:S02]  /*9a370*/  LOP3.LUT P1, RZ, R59.reuse, 0x1, RZ, 0xc0, !PT ;  /* 0x000000013bff7812 */ /* 0x040fe4000782c0ff */
[----:B------:R-:W-:Y:S01]  /*9a380*/  LOP3.LUT R0, R0, 0xfeffffff, RZ, 0xc0, !PT ;  /* 0xfeffffff00007812 */ /* 0x000fe200078ec0ff */
[----:B------:R-:W4:Y:S01]  /*9a390*/  LDL.LU R9, [R1+0x44] ;  /* 0x0000440001097983 */ /* 0x000f220000300800 */
[----:B------:R-:W-:-:S03]  /*9a3a0*/  LOP3.LUT P6, RZ, R59, 0x40, RZ, 0xc0, !PT ;  /* 0x000000403bff7812 */ /* 0x000fc600078cc0ff */
[----:B------:R-:W4:Y:S01]  /*9a3b0*/  LDL.LU.64 R16, [R1+0x1210] ;  /* 0x0012100001107983 */ /* 0x000f220000300a00 */
[----:B0-----:R-:W-:-:S03]  /*9a3c0*/  PRMT R3, R8, 0x7771, RZ ;  /* 0x0000777108037816 */ /* 0x001fc600000000ff */
[----:B------:R-:W4:Y:S02]  /*9a3d0*/  LDL.LU.64 R14, [R1+0x11d8] ;  /* 0x0011d800010e7983 */ /* 0x000f240000300a00 */
        /* <DEDUP_REMOVED lines=12> */
[----:B------:R0:W-:Y:S10]  /*9a4a0*/  @P5 STG.E.U8 desc[UR44][R12.64], R3 ;  /* 0x000000030c005986 */ /* 0x0001f4000c10112c */
        /* <DEDUP_REMOVED lines=79> */
[----:B0-----:R-:W2:Y:S01]  /*9a9a0*/  LDL.LU.64 R52, [R1+0x1018] ;  /* 0x0010180001347983 */ /* 0x001ea20000300a00 */
[----:B------:R-:W-:-:S05]  /*9a9b0*/  PRMT R3, R8, 0x7773, RZ ;  /* 0x0000777308037816 */ /* 0x000fca00000000ff */
[----:B---3--:R0:W-:Y:S04]  /*9a9c0*/  @P4 STG.E.U8 desc[UR44][R56.64], R3 ;  /* 0x0000000338004986 */ /* 0x0081e8000c10112c */
[----:B0-----:R-:W3:Y:S01]  /*9a9d0*/  LDL.LU.64 R56, [R1+0x1010] ;  /* 0x0010100001387983 */ /* 0x001ee20000300a00 */
[----:B------:R-:W-:Y:S02]  /*9a9e0*/  LOP3.LUT R0, R0, 0xfffdffff, RZ, 0xc0, !PT ;  /* 0xfffdffff00007812 */ /* 0x000fe400078ec0ff */
[----:B------:R-:W-:Y:S01]  /*9a9f0*/  LOP3.LUT P5, RZ, R58, 0x100000, RZ, 0xc0, !PT ;  /* 0x001000003aff7812 */ /* 0x000fe200078ac0ff */
[----:B------:R-:W3:Y:S01]  /*9aa00*/  LDL.LU.64 R4, [R1+0x1030] ;  /* 0x0010300001047983 */ /* 0x000ee20000300a00 */
[----:B------:R-:W-:Y:S02]  /*9aa10*/  @P1 LOP3.LUT R0, R0, 0x20000, RZ, 0xfc, !PT ;  /* 0x0002000000001812 */ /* 0x000fe400078efcff */
[----:B------:R-:W-:Y:S01]  /*9aa20*/  LOP3.LUT P1, RZ, R58, 0x8000, RZ, 0xc0, !PT ;  /* 0x000080003aff7812 */ /* 0x000fe2000782c0ff */
[----:B------:R-:W3:Y:S01]  /*9aa30*/  LDL.LU R14, [R1+0x4c] ;  /* 0x00004c00010e7983 */ /* 0x000ee20000300800 */
[----:B------:R-:W-:-:S02]  /*9aa40*/  LOP3.LUT R0, R0, 0xfffbffff, RZ, 0xc0, !PT ;  /* 0xfffbffff00007812 */ /* 0x000fc400078ec0ff */
[----:B------:R-:W-:Y:S01]  /*9aa50*/  LOP3.LUT P6, RZ, R58, 0x80000, RZ, 0xc0, !PT ;  /* 0x000800003aff7812 */ /* 0x000fe200078cc0ff */
[----:B------:R-:W3:Y:S01]  /*9aa60*/  LDL.LU.64 R48, [R1+0x1028] ;  /* 0x0010280001307983 */ /* 0x000ee20000300a00 */
[----:B----4-:R-:W-:-:S03]  /*9aa70*/  PRMT R3, R9, 0x7770, RZ ;  /* 0x0000777009037816 */ /* 0x010fc600000000ff */
[----:B------:R-:W4:Y:S04]  /*9aa80*/  LDL.LU.64 R60, [R1+0x1020] ;  /* 0x00102000013c7983 */ /* 0x000f280000300a00 */
[----:B------:R-:W-:Y:S01]  /*9aa90*/  @P1 LOP3.LUT R0, R0, 0x40000, RZ, 0xfc, !PT ;  /* 0x0004000000001812 */ /* 0x000fe200078efcff */
[----:B------:R0:W-:Y:S01]  /*9aaa0*/  @P5 STG.E.U8 desc[UR44][R16.64], R3 ;  /* 0x0000000310005986 */ /* 0x0001e2000c10112c */
[----:B------:R-:W-:Y:S02]  /*9aab0*/  LOP3.LUT P1, RZ, R58, 0x10000, RZ, 0xc0, !PT ;  /* 0x000100003aff7812 */ /* 0x000fe4000782c0ff */
[----:B------:R-:W-:Y:S01]  /*9aac0*/  LOP3.LUT R0, R0, 0xfff7ffff, RZ, 0xc0, !PT ;  /* 0xfff7ffff00007812 */ /* 0x000fe200078ec0ff */
[----:B------:R-:W4:Y:S04]  /*9aad0*/  LDL.LU.64 R22, [R1+0xf08] ;  /* 0x000f080001167983 */ /* 0x000f280000300a00 */
[----:B------:R-:W4:Y:S01]  /*9aae0*/  LDL.LU.64 R18, [R1+0xf00] ;  /* 0x000f000001127983 */ /* 0x000f220000300a00 */
[----:B0-----:R-:W-:-:S03]  /*9aaf0*/  PRMT R3, R9, 0x7771, RZ ;  /* 0x0000777109037816 */ /* 0x001fc600000000ff */
[----:B------:R-:W4:Y:S02]  /*9ab00*/  LDL.LU.64 R16, [R1+0xef8] ;  /* 0x000ef80001107983 */ /* 0x000f240000300a00 */
[----:B------:R-:W-:Y:S02]  /*9ab10*/  @P1 LOP3.LUT R0, R0, 0x80000, RZ, 0xfc, !PT ;  /* 0x0008000000001812 */ /* 0x000fe400078efcff */
[----:B------:R-:W-:Y:S02]  /*9ab20*/  LOP3.LUT P1, RZ, R58, 0x20000, RZ, 0xc0, !PT ;  /* 0x000200003aff7812 */ /* 0x000fe4000782c0ff */
[----:B------:R-:W-:Y:S01]  /*9ab30*/  LOP3.LUT R0, R0, 0xffefffff, RZ, 0xc0, !PT ;  /* 0xffefffff00007812 */ /* 0x000fe200078ec0ff */
[----:B------:R0:W-:Y:S10]  /*9ab40*/  @P6 STG.E.U8 desc[UR44][R12.64], R3 ;  /* 0x000000030c006986 */ /* 0x0001f4000c10112c */
[----:B------:R-:W-:-:S02]  /*9ab50*/  @P1 LOP3.LUT R0, R0, 0x100000, RZ, 0xfc, !PT ;  /* 0x0010000000001812 */ /* 0x000fc400078efcff */
[----:B------:R-:W-:Y:S01]  /*9ab60*/  LOP3.LUT P1, RZ, R58, 0x40000, RZ, 0xc0, !PT ;  /* 0x000400003aff7812 */ /* 0x000fe2000782c0ff */
[----:B0-----:R-:W4:Y:S01]  /*9ab70*/  LDL.LU.64 R12, [R1+0xef0] ;  /* 0x000ef000010c7983 */ /* 0x001f220000300a00 */
[----:B------:R-:W-:-:S11]  /*9ab80*/  PRMT R3, R9, 0x7772, RZ ;  /* 0x0000777209037816 */ /* 0x000fd600000000ff */
[----:B------:R0:W-:Y:S01]  /*9ab90*/  @P1 STG.E.U8 desc[UR44][R10.64], R3 ;  /* 0x000000030a001986 */ /* 0x0001e2000c10112c */
[C---:B------:R-:W-:Y:S02]  /*9aba0*/  LOP3.LUT P1, RZ, R0.reuse, 0x100000, RZ, 0xc0, !PT ;  /* 0x0010000000ff7812 */ /* 0x040fe4000782c0ff */
[----:B0-----:R-:W-:Y:S01]  /*9abb0*/  PRMT R3, R9, 0x7773, RZ ;  /* 0x0000777309037816 */ /* 0x001fe200000000ff */
[----:B------:R-:W4:Y:S10]  /*9abc0*/  LDL.LU.64 R10, [R1+0xee8] ;  /* 0x000ee800010a7983 */ /* 0x000f340000300a00 */
[----:B------:R0:W-:Y:S01]  /*9abd0*/  @P1 STG.E.U8 desc[UR44][R54.64], R3 ;  /* 0x0000000336001986 */ /* 0x0001e2000c10112c */
[----:B------:R-:W-:-:S03]  /*9abe0*/  LOP3.LUT P1, RZ, R0, 0x80000, RZ, 0xc0, !PT ;  /* 0x0008000000ff7812 */ /* 0x000fc6000782c0ff */
[----:B------:R-:W4:Y:S01]  /*9abf0*/  LDL.LU.64 R8, [R1+0xee0] ;  /* 0x000ee00001087983 */ /* 0x000f220000300a00 */
[----:B0-----:R-:W-:-:S03]  /*9ac00*/  PRMT R3, R6, 0x7770, RZ ;  /* 0x0000777006037816 */ /* 0x001fc600000000ff */
[----:B------:R-:W4:Y:S04]  /*9ac10*/  LDL.LU.64 R54, [R1+0xed8] ;  /* 0x000ed80001367983 */ /* 0x000f280000300a00 */
[----:B------:R-:W4:Y:S04]  /*9ac20*/  LDL.LU R15, [R1+0x20] ;  /* 0x00002000010f7983 */ /* 0x000f280000300800 */
[----:B--2---:R0:W-:Y:S01]  /*9ac30*/  @P1 STG.E.U8 desc[UR44][R52.64], R3 ;  /* 0x0000000334001986 */ /* 0x0041e2000c10112c */
[----:B------:R-:W-:Y:S02]  /*9ac40*/  LOP3.LUT P1, RZ, R0, 0x40000, RZ, 0xc0, !PT ;  /* 0x0004000000ff7812 */ /* 0x000fe4000782c0ff */
[----:B0-----:R-:W-:Y:S01]  /*9ac50*/  PRMT R3, R6, 0x7771, RZ ;  /* 0x0000777106037816 */ /* 0x001fe200000000ff */
[----:B------:R-:W2:Y:S10]  /*9ac60*/  LDL.LU.64 R52, [R1+0xed0] ;  /* 0x000ed00001347983 */ /* 0x000eb40000300a00 */
[----:B---3--:R0:W-:Y:S04]  /*9ac70*/  @P1 STG.E.U8 desc[UR44][R56.64], R3 ;  /* 0x0000000338001986 */ /* 0x0081e8000c10112c */
        /* <DEDUP_REMOVED lines=24> */
[----:B---3--:R-:W-:-:S05]  /*9ae00*/  PRMT R3, R57, 0x7770, RZ ;  /* 0x0000777039037816 */ /* 0x008fca00000000ff */
[----:B------:R0:W-:Y:S02]  /*9ae10*/  @P2 STG.E.U8 desc[UR44][R12.64], R3 ;  /* 0x000000030c002986 */ /* 0x0001e4000c10112c */
[----:B0-----:R-:W-:-:S05]  /*9ae20*/  PRMT R3, R57, 0x7771, RZ ;  /* 0x0000777139037816 */ /* 0x001fca00000000ff */
[----:B------:R0:W-:Y:S02]  /*9ae30*/  @P3 STG.E.U8 desc[UR44][R10.64], R3 ;  /* 0x000000030a003986 */ /* 0x0001e4000c10112c */
[----:B0-----:R-:W-:-:S05]  /*9ae40*/  PRMT R3, R57, 0x7772, RZ ;  /* 0x0000777239037816 */ /* 0x001fca00000000ff */
[----:B------:R0:W-:Y:S02]  /*9ae50*/  @P4 STG.E.U8 desc[UR44][R8.64], R3 ;  /* 0x0000000308004986 */ /* 0x0001e4000c10112c */
[----:B0-----:R-:W-:Y:S02]  /*9ae60*/  PRMT R3, R57, 0x7773, RZ ;  /* 0x0000777339037816 */ /* 0x001fe400000000ff */
[----:B------:R-:W3:Y:S04]  /*9ae70*/  LDL.LU R57, [R1+0x2acc] ;  /* 0x002acc0001397983 */ /* 0x000ee80000300800 */
[----:B------:R0:W-:Y:S02]  /*9ae80*/  @P5 STG.E.U8 desc[UR44][R54.64], R3 ;  /* 0x0000000336005986 */ /* 0x0001e4000c10112c */
[----:B0-----:R-:W-:-:S05]  /*9ae90*/  PRMT R3, R15, 0x7770, RZ ;  /* 0x000077700f037816 */ /* 0x001fca00000000ff */
[----:B--2---:R0:W-:Y:S04]  /*9aea0*/  @P6 STG.E.U8 desc[UR44][R52.64], R3 ;  /* 0x0000000334006986 */ /* 0x0041e8000c10112c */
[----:B0-----:R-:W2:Y:S04]  /*9aeb0*/  LDL.LU.64 R52, [R1+0xec8] ;  /* 0x000ec80001347983 */ /* 0x001ea80000300a00 */
[----:B------:R-:W4:Y:S04]  /*9aec0*/  LDL.LU.64 R16, [R1+0xec0] ;  /* 0x000ec00001107983 */ /* 0x000f280000300a00 */
[----:B------:R-:W4:Y:S04]  /*9aed0*/  LDL.LU.64 R12, [R1+0xeb8] ;  /* 0x000eb800010c7983 */ /* 0x000f280000300a00 */
[----:B------:R-:W4:Y:S04]  /*9aee0*/  LDL.LU.64 R10, [R1+0xea0] ;  /* 0x000ea000010a7983 */ /* 0x000f280000300a00 */
[----:B------:R-:W4:Y:S04]  /*9aef0*/  LDL.LU.64 R8, [R1+0xe98] ;  /* 0x000e980001087983 */ /* 0x000f280000300a00 */
[----:B------:R-:W4:Y:S04]  /*9af00*/  LDL.LU.64 R54, [R1+0xe90] ;  /* 0x000e900001367983 */ /* 0x000f280000300a00 */
[----:B------:R-:W4:Y:S01]  /*9af10*/  LDL.LU R50, [R1+0x34] ;  /* 0x0000340001327983 */ /* 0x000f220000300800 */
[----:B------:R-:W-:-:S02]  /*9af20*/  LOP3.LUT P3, RZ, R58, 0x8, RZ, 0xc0, !PT ;  /* 0x000000083aff7812 */ /* 0x000fc4000786c0ff */
[----:B------:R-:W-:Y:S02]  /*9af30*/  PRMT R3, R15, 0x7771, RZ ;  /* 0x000077710f037816 */ /* 0x000fe400000000ff */
[----:B------:R-:W-:Y:S02]  /*9af40*/  LOP3.LUT R0, R0, 0xffffffdf, RZ, 0xc0, !PT ;  /* 0xffffffdf00007812 */ /* 0x000fe400078ec0ff */
[C---:B------:R-:W-:Y:S02]  /*9af50*/  LOP3.LUT P4, RZ, R58.reuse, 0x4, RZ, 0xc0, !PT ;  /* 0x000000043aff7812 */ /* 0x040fe4000788c0ff */
[C---:B------:R-:W-:Y:S02]  /*9af60*/  LOP3.LUT P5, RZ, R58.reuse, 0x2, RZ, 0xc0, !PT ;  /* 0x000000023aff7812 */ /* 0x040fe400078ac0ff */
[----:B------:R-:W-:-:S03]  /*9af70*/  LOP3.LUT P6, RZ, R58, 0x1, RZ, 0xc0, !PT ;  /* 0x000000013aff7812 */ /* 0x000fc600078cc0ff */
[----:B--2---:R0:W-:Y:S04]  /*9af80*/  @P3 STG.E.U8 desc[UR44][R52.64], R3 ;  /* 0x0000000334003986 */ /* 0x0041e8000c10112c */
[----:B0-----:R-:W2:Y:S01]  /*9af90*/  LDL.LU.64 R52, [R1+0xe88] ;  /* 0x000e880001347983 */ /* 0x001ea20000300a00 */
[----:B---3--:R-:W-:-:S03]  /*9afa0*/  LOP3.LUT P1, RZ, R57, 0x800000, RZ, 0xc0, !PT ;  /* 0x0080000039ff7812 */ /* 0x008fc6000782c0ff */
[----:B------:R-:W3:Y:S04]  /*9afb0*/  LDL.LU R14, [R1+0x24] ;  /* 0x00002400010e7983 */ /* 0x000ee80000300800 */
[----:B------:R-:W3:Y:S04]  /*9afc0*/  LDL.LU.64 R4, [R1+0xe78] ;  /* 0x000e780001047983 */ /* 0x000ee80000300a00 */
[----:B------:R-:W3:Y:S02]  /*9afd0*/  LDL.LU.64 R6, [R1+0xe80] ;  /* 0x000e800001067983 */ /* 0x000ee40000300a00 */
[----:B------:R-:W-:-:S02]  /*9afe0*/  @P1 LOP3.LUT R0, R0, 0x20, RZ, 0xfc, !PT ;  /* 0x0000002000001812 */ /* 0x000fc400078efcff */
[----:B------:R-:W-:Y:S01]  /*9aff0*/  LOP3.LUT P1, RZ, R57, 0x1000000, RZ, 0xc0, !PT ;  /* 0x0100000039ff7812 */ /* 0x000fe2000782c0ff */
[----:B------:R-:W3:Y:S01]  /*9b000*/  LDL.LU.64 R48, [R1+0xeb0] ;  /* 0x000eb00001307983 */ /* 0x000ee20000300a00 */
[----:B------:R-:W-:-:S03]  /*9b010*/  LOP3.LUT R0, R0, 0xffffffbf, RZ, 0xc0, !PT ;  /* 0xffffffbf00007812 */ /* 0x000fc600078ec0ff */
[----:B------:R-:W3:Y:S08]  /*9b020*/  LDL.LU.64 R60, [R1+0xea8] ;  /* 0x000ea800013c7983 */ /* 0x000ef00000300a00 */
        /* <DEDUP_REMOVED lines=14> */
[----:B------:R-:W-:Y:S02]  /*9b110*/  LOP3.LUT P1, RZ, R57, 0x20000000, RZ, 0xc0, !PT ;  /* 0x2000000039ff7812 */ /* 0x000fe4000782c0ff */
[----:B------:R-:W-:Y:S01]  /*9b120*/  LOP3.LUT R0, R0, 0xfffff7ff, RZ, 0xc0, !PT ;  /* 0xfffff7ff00007812 */ /* 0x000fe200078ec0ff */
[----:B----4-:R0:W-:Y:S10]  /*9b130*/  @P4 STG.E.U8 desc[UR44][R16.64], R3 ;  /* 0x0000000310004986 */ /* 0x0101f4000c10112c */
[----:B------:R-:W-:-:S02]  /*9b140*/  @P1 LOP3.LUT R0, R0, 0x800, RZ, 0xfc, !PT ;  /* 0x0000080000001812 */ /* 0x000fc400078efcff */
[----:B------:R-:W-:Y:S02]  /*9b150*/  LOP3.LUT P1, RZ, R57, 0x40000000, RZ, 0xc0, !PT ;  /* 0x4000000039ff7812 */ /* 0x000fe4000782c0ff */
[----:B0-----:R-:W-:Y:S02]  /*9b160*/  PRMT R3, R15, 0x7773, RZ ;  /* 0x000077730f037816 */ /* 0x001fe400000000ff */
[----:B------:R-:W4:Y:S01]  /*9b170*/  LDL.LU R15, [R1+0x38] ;  /* 0x00003800010f7983 */ /* 0x000f220000300800 */
[----:B------:R-:W-:-:S03]  /*9b180*/  LOP3.LUT R0, R0, 0xffffefff, RZ, 0xc0, !PT ;  /* 0xffffefff00007812 */ /* 0x000fc600078ec0ff */
[----:B------:R-:W4:Y:S04]  /*9b190*/  LDL.LU.64 R22, [R1+0xe70] ;  /* 0x000e700001167983 */ /* 0x000f280000300a00 */
[----:B------:R0:W-:Y:S01]  /*9b1a0*/  @P5 STG.E.U8 desc[UR44][R12.64], R3 ;  /* 0x000000030c005986 */ /* 0x0001e2000c10112c */
[----:B------:R-:W-:Y:S02]  /*9b1b0*/  @P1 LOP3.LUT R0, R0, 0x1000, RZ, 0xfc, !PT ;  /* 0x0000100000001812 */ /* 0x000fe400078efcff */
[----:B------:R-:W-:Y:S01]  /*9b1c0*/  LOP3.LUT P1, RZ, R57, 0x80000000, RZ, 0xc0, !PT ;  /* 0x8000000039ff7812 */ /* 0x000fe2000782c0ff */
[----:B------:R-:W4:Y:S04]  /*9b1d0*/  LDL.LU.64 R18, [R1+0xe68] ;  /* 0x000e680001127983 */ /* 0x000f280000300a00 */
[----:B------:R-:W4:Y:S01]  /*9b1e0*/  LDL.LU.64 R16, [R1+0xe60] ;  /* 0x000e600001107983 */ /* 0x000f220000300a00 */
[----:B0-----:R-:W-:-:S03]  /*9b1f0*/  PRMT R3, R50, 0x7770, RZ ;  /* 0x0000777032037816 */ /* 0x001fc600000000ff */
[----:B------:R-:W4:Y:S04]  /*9b200*/  LDL.LU.64 R12, [R1+0xe58] ;  /* 0x000e5800010c7983 */ /* 0x000f280000300a00 */
[----:B------:R0:W-:Y:S02]  /*9b210*/  @P6 STG.E.U8 desc[UR44][R10.64], R3 ;  /* 0x000000030a006986 */ /* 0x0001e4000c10112c */
[----:B0-----:R-:W-:Y:S02]  /*9b220*/  PRMT R3, R50, 0x7771, RZ ;  /* 0x0000777132037816 */ /* 0x001fe400000000ff */
[----:B------:R-:W4:Y:S04]  /*9b230*/  LDL.LU.64 R10, [R1+0xe50] ;  /* 0x000e5000010a7983 */ /* 0x000f280000300a00 */
[----:B------:R0:W-:Y:S01]  /*9b240*/  @P1 STG.E.U8 desc[UR44][R8.64], R3 ;  /* 0x0000000308001986 */ /* 0x0001e2000c10112c */
[----:B------:R-:W-:-:S02]  /*9b250*/  LOP3.LUT P1, RZ, R0, 0x1000, RZ, 0xc0, !PT ;  /* 0x0000100000ff7812 */ /* 0x000fc4000782c0ff */
        /* <DEDUP_REMOVED lines=9> */
[----:B---3--:R-:W-:-:S11]  /*9b2f0*/  PRMT R3, R14, 0x7770, RZ ;  /* 0x000077700e037816 */ /* 0x008fd600000000ff */
        /* <DEDUP_REMOVED lines=13> */
[----:B------:R-:W-:Y:S02]  /*9b3d0*/  LOP3.LUT P3, RZ, R57, 0x100000, RZ, 0xc0, !PT ;  /* 0x0010000039ff7812 */ /* 0x000fe4000786c0ff */
[----:B----4-:R-:W-:-:S05]  /*9b3e0*/  PRMT R3, R15, 0x7770, RZ ;  /* 0x000077700f037816 */ /* 0x010fca00000000ff */
[----:B------:R0:W-:Y:S01]  /*9b3f0*/  @P1 STG.E.U8 desc[UR44][R22.64], R3 ;  /* 0x0000000316001986 */ /* 0x0001e2000c10112c */
[----:B------:R-:W-:Y:S02]  /*9b400*/  LOP3.LUT P1, RZ, R0, 0x20, RZ, 0xc0, !PT ;  /* 0x0000002000ff7812 */ /* 0x000fe4000782c0ff */
[----:B0-----:R-:W-:-:S11]  /*9b410*/  PRMT R3, R15, 0x7771, RZ ;  /* 0x000077710f037816 */ /* 0x001fd600000000ff */
        /* <DEDUP_REMOVED lines=14> */
[----:B0-----:R-:W-:Y:S02]  /*9b500*/  PRMT R3, R56, 0x7773, RZ ;  /* 0x0000777338037816 */ /* 0x001fe400000000ff */
[----:B------:R-:W3:Y:S04]  /*9b510*/  LDL.LU R56, [R1+0x2ac8] ;  /* 0x002ac80001387983 */ /* 0x000ee80000300800 */
[----:B--2---:R0:W-:Y:S04]  /*9b520*/  @P6 STG.E.U8 desc[UR44][R52.64], R3 ;  /* 0x0000000334006986 */ /* 0x0041e8000c10112c */
[----:B0-----:R-:W2:Y:S04]  /*9b530*/  LDL.LU.64 R52, [R1+0xd30] ;  /* 0x000d300001347983 */ /* 0x001ea80000300a00 */
[----:B------:R-:W4:Y:S04]  /*9b540*/  LDL.LU.64 R8, [R1+0xcf8] ;  /* 0x000cf80001087983 */ /* 0x000f280000300a00 */
[----:B------:R-:W3:Y:S04]  /*9b550*/  LDL.LU.64 R18, [R1+0xd10] ;  /* 0x000d100001127983 */ /* 0x000ee80000300a00 */
[----:B------:R-:W2:Y:S04]  /*9b560*/  LDL.LU R17, [R1+0x3c] ;  /* 0x00003c0001117983 */ /* 0x000ea80000300800 */
[----:B------:R-:W3:Y:S04]  /*9b570*/  LDL.LU.64 R54, [R1+0xd08] ;  /* 0x000d080001367983 */ /* 0x000ee80000300a00 */
[----:B------:R-:W3:Y:S04]  /*9b580*/  LDL.LU.64 R14, [R1+0xd00] ;  /* 0x000d0000010e7983 */ /* 0x000ee80000300a00 */
[----:B------:R-:W3:Y:S04]  /*9b590*/  LDL.LU.64 R10, [R1+0xd28] ;  /* 0x000d2800010a7983 */ /* 0x000ee80000300a00 */
[----:B------:R-:W3:Y:S01]  /*9b5a0*/  LDL.LU R50, [R1+0x2c] ;  /* 0x00002c0001327983 */ /* 0x000ee20000300800 */
        /* <DEDUP_REMOVED lines=21> */
[----:B----4-:R0:W-:Y:S04]  /*9b700*/  @P4 STG.E.U8 desc[UR44][R8.64], R3 ;  /* 0x0000000308004986 */ /* 0x0101e8000c10112c */
[----:B0-----:R-:W4:Y:S04]  /*9b710*/  LDL.LU.64 R8, [R1+0xd38] ;  /* 0x000d380001087983 */ /* 0x001f280000300a00 */
[----:B------:R-:W4:Y:S01]  /*9b720*/  LDL.LU R6, [R1+0x10] ;  /* 0x0000100001067983 */ /* 0x000f220000300800 */
[----:B------:R-:W-:-:S02]  /*9b730*/  @P1 LOP3.LUT R0, R0, 0x2, RZ, 0xfc, !PT ;  /* 0x0000000200001812 */ /* 0x000fc400078efcff */
[----:B------:R-:W-:Y:S01]  /*9b740*/  LOP3.LUT P1, RZ, R57, 0x200, RZ, 0xc0, !PT ;  /* 0x0000020039ff7812 */ /* 0x000fe2000782c0ff */
[----:B------:R-:W4:Y:S01]  /*9b750*/  LDL.LU.64 R58, [R1+0xe30] ;  /* 0x000e3000013a7983 */ /* 0x000f220000300a00 */
[----:B------:R-:W-:-:S03]  /*9b760*/  LOP3.LUT R0, R0, 0xfffffffb, RZ, 0xc0, !PT ;  /* 0xfffffffb00007812 */ /* 0x000fc600078ec0ff */
[----:B------:R-:W4:Y:S01]  /*9b770*/  LDL.LU.64 R4, [R1+0xd20] ;  /* 0x000d200001047983 */ /* 0x000f220000300a00 */
[C---:B------:R-:W-:Y:S02]  /*9b780*/  LOP3.LUT P5, RZ, R57.reuse, 0x4000, RZ, 0xc0, !PT ;  /* 0x0000400039ff7812 */ /* 0x040fe400078ac0ff */
[C---:B------:R-:W-:Y:S01]  /*9b790*/  LOP3.LUT P6, RZ, R57.reuse, 0x2000, RZ, 0xc0, !PT ;  /* 0x0000200039ff7812 */ /* 0x040fe200078cc0ff */
[----:B------:R-:W4:Y:S04]  /*9b7a0*/  LDL.LU.64 R48, [R1+0xd18] ;  /* 0x000d180001307983 */ /* 0x000f280000300a00 */
[----:B------:R-:W-:Y:S02]  /*9b7b0*/  @P1 LOP3.LUT R0, R0, 0x4, RZ, 0xfc, !PT ;  /* 0x0000000400001812 */ /* 0x000fe400078efcff */
[----:B------:R-:W-:-:S02]  /*9b7c0*/  LOP3.LUT P1, RZ, R57, 0x400, RZ, 0xc0, !PT ;  /* 0x0000040039ff7812 */ /* 0x000fc4000782c0ff */
[----:B------:R-:W-:Y:S02]  /*9b7d0*/  LOP3.LUT R0, R0, 0xfffffff7, RZ, 0xc0, !PT ;  /* 0xfffffff700007812 */ /* 0x000fe400078ec0ff */
[----:B------:R-:W-:-:S09]  /*9b7e0*/  PRMT R3, R17, 0x7772, RZ ;  /* 0x0000777211037816 */ /* 0x000fd200000000ff */
[----:B------:R-:W-:Y:S02]  /*9b7f0*/  @P1 LOP3.LUT R0, R0, 0x8, RZ, 0xfc, !PT ;  /* 0x0000000800001812 */ /* 0x000fe400078efcff */
[----:B------:R-:W-:Y:S01]  /*9b800*/  LOP3.LUT P1, RZ, R57, 0x800, RZ, 0xc0, !PT ;  /* 0x0000080039ff7812 */ /* 0x000fe2000782c0ff */
[----:B---3--:R0:W-:Y:S01]  /*9b810*/  @P5 STG.E.U8 desc[UR44][R18.64], R3 ;  /* 0x0000000312005986 */ /* 0x0081e2000c10112c */
[----:B------:R-:W-:Y:S02]  /*9b820*/  LOP3.LUT R0, R0, 0xffffffef, RZ, 0xc0, !PT ;  /* 0xffffffef00007812 */ /* 0x000fe400078ec0ff */
[----:B0-----:R-:W-:-:S09]  /*9b830*/  PRMT R3, R17, 0x7773, RZ ;  /* 0x0000777311037816 */ /* 0x001fd200000000ff */
[----:B------:R-:W-:Y:S02]  /*9b840*/  @P1 LOP3.LUT R0, R0, 0x10, RZ, 0xfc, !PT ;  /* 0x0000001000001812 */ /* 0x000fe400078efcff */
[----:B------:R-:W-:Y:S01]  /*9b850*/  LOP3.LUT P1, RZ, R57, 0x1000, RZ, 0xc0, !PT ;  /* 0x0000100039ff7812 */ /* 0x000fe2000782c0ff */
[----:B------:R0:W-:Y:S04]  /*9b860*/  @P6 STG.E.U8 desc[UR44][R54.64], R3 ;  /* 0x0000000336006986 */ /* 0x0001e8000c10112c */
[----:B0-----:R-:W3:Y:S01]  /*9b870*/  LDL.LU R54, [R1] ;  /* 0x0000000001367983 */ /* 0x001ee20000300800 */
[----:B------:R-:W-:-:S03]  /*9b880*/  PRMT R3, R50, 0x7770, RZ ;  /* 0x0000777032037816 */ /* 0x000fc600000000ff */
[----:B------:R-:W3:Y:S04]  /*9b890*/  LDL.LU.64 R60, [R1+0xcf0] ;  /* 0x000cf000013c7983 */ /* 0x000ee80000300a00 */
[----:B------:R-:W3:Y:S04]  /*9b8a0*/  LDL.LU.64 R22, [R1+0xce8] ;  /* 0x000ce80001167983 */ /* 0x000ee80000300a00 */
[----:B------:R0:W-:Y:S01]  /*9b8b0*/  @P1 STG.E.U8 desc[UR44][R14.64], R3 ;  /* 0x000000030e001986 */ /* 0x0001e2000c10112c */
[----:B------:R-:W-:-:S03]  /*9b8c0*/  LOP3.LUT P1, RZ, R0, 0x10, RZ, 0xc0, !PT ;  /* 0x0000001000ff7812 */ /* 0x000fc6000782c0ff */
[----:B------:R-:W3:Y:S04]  /*9b8d0*/  LDL.LU.64 R18, [R1+0xce0] ;  /* 0x000ce00001127983 */ /* 0x000ee80000300a00 */
[----:B------:R-:W3:Y:S01]  /*9b8e0*/  LDL.LU.64 R16, [R1+0xcd8] ;  /* 0x000cd80001107983 */ /* 0x000ee20000300a00 */
[----:B0-----:R-:W-:-:S03]  /*9b8f0*/  PRMT R3, R50, 0x7771, RZ ;  /* 0x0000777132037816 */ /* 0x001fc600000000ff */
[----:B------:R-:W3:Y:S04]  /*9b900*/  LDL.LU R55, [R1+0x14] ;  /* 0x0000140001377983 */ /* 0x000ee80000300800 */
[----:B------:R0:W-:Y:S01]  /*9b910*/  @P1 STG.E.U8 desc[UR44][R10.64], R3 ;  /* 0x000000030a001986 */ /* 0x0001e2000c10112c */
[----:B------:R-:W-:-:S03]  /*9b920*/  LOP3.LUT P1, RZ, R0, 0x8, RZ, 0xc0, !PT ;  /* 0x0000000800ff7812 */ /* 0x000fc6000782c0ff */
[----:B------:R-:W3:Y:S04]  /*9b930*/  LDL.LU.64 R14, [R1+0xcd0] ;  /* 0x000cd000010e7983 */ /* 0x000ee80000300a00 */
[----:B0-----:R-:W3:Y:S01]  /*9b940*/  LDL.LU.64 R10, [R1+0xcc8] ;  /* 0x000cc800010a7983 */ /* 0x001ee20000300a00 */
[----:B------:R-:W-:-:S05]  /*9b950*/  PRMT R3, R50, 0x7772, RZ ;  /* 0x0000777232037816 */ /* 0x000fca00000000ff */
[----:B--2---:R0:W-:Y:S04]  /*9b960*/  @P1 STG.E.U8 desc[UR44][R52.64], R3 ;  /* 0x0000000334001986 */ /* 0x0041e8000c10112c */
[----:B0-----:R-:W2:Y:S01]  /*9b970*/  LDL.LU.64 R52, [R1+0xcb0] ;  /* 0x000cb00001347983 */ /* 0x001ea20000300a00 */
[----:B------:R-:W-:Y:S02]  /*9b980*/  LOP3.LUT P1, RZ, R0, 0x4, RZ, 0xc0, !PT ;  /* 0x0000000400ff7812 */ /* 0x000fe4000782c0ff */
[----:B------:R-:W-:-:S11]  /*9b990*/  PRMT R3, R50, 0x7773, RZ ;  /* 0x0000777332037816 */ /* 0x000fd600000000ff */
[----:B------:R4:W-:Y:S01]  /*9b9a0*/  @P1 STG.E.U8 desc[UR44][R12.64], R3 ;  /* 0x000000030c001986 */ /* 0x0009e2000c10112c */
[----:B------:R-:W-:Y:S02]  /*9b9b0*/  LOP3.LUT P1, RZ, R0, 0x2, RZ, 0xc0, !PT ;  /* 0x0000000200ff7812 */ /* 0x000fe4000782c0ff */
[----:B----4-:R-:W-:Y:S01]  /*9b9c0*/  PRMT R3, R6, 0x7770, RZ ;  /* 0x0000777006037816 */ /* 0x010fe200000000ff */
[----:B------:R-:W4:Y:S10]  /*9b9d0*/  LDL.LU.64 R12, [R1+0x2ac0] ;  /* 0x002ac000010c7983 */ /* 0x000f340000300a00 */
[----:B------:R0:W-:Y:S01]  /*9b9e0*/  @P1 STG.E.U8 desc[UR44][R8.64], R3 ;  /* 0x0000000308001986 */ /* 0x0001e2000c10112c */
[----:B------:R-:W-:-:S02]  /*9b9f0*/  LOP3.LUT P1, RZ, R0, 0x1, RZ, 0xc0, !PT ;  /* 0x0000000100ff7812 */ /* 0x000fc4000782c0ff */
[----:B------:R-:W-:Y:S02]  /*9ba00*/  PRMT R0, R6, 0x7771, RZ ;  /* 0x0000777106007816 */ /* 0x000fe400000000ff */
[C---:B------:R-:W-:Y:S02]  /*9ba10*/  LOP3.LUT P0, RZ, R57.reuse, 0x8, RZ, 0xc0, !PT ;  /* 0x0000000839ff7812 */ /* 0x040fe4000780c0ff */
[C---:B------:R-:W-:Y:S02]  /*9ba20*/  LOP3.LUT P2, RZ, R57.reuse, 0x4, RZ, 0xc0, !PT ;  /* 0x0000000439ff7812 */ /* 0x040fe4000784c0ff */
[C---:B------:R-:W-:Y:S02]  /*9ba30*/  LOP3.LUT P3, RZ, R57.reuse, 0x2, RZ, 0xc0, !PT ;  /* 0x0000000239ff7812 */ /* 0x040fe4000786c0ff */
[----:B------:R-:W-:Y:S01]  /*9ba40*/  LOP3.LUT P4, RZ, R57, 0x1, RZ, 0xc0, !PT ;  /* 0x0000000139ff7812 */ /* 0x000fe2000788c0ff */
[----:B0-----:R-:W4:Y:S04]  /*9ba50*/  LDL.LU.64 R8, [R1+0x2ab8] ;  /* 0x002ab80001087983 */ /* 0x001f280000300a00 */
        /* <DEDUP_REMOVED lines=9> */
[----:B------:R0:W-:Y:S02]  /*9baf0*/  @P1 STG.E.U8 desc[UR44][R60.64], R0 ;  /* 0x000000003c001986 */ /* 0x0001e4000c10112c */
        /* <DEDUP_REMOVED lines=40> */
[----:B------:R-:W-:-:S02]  /*9bd80*/  LOP3.LUT R2, R2, 0xfdffffff, RZ, 0xc0, !PT ;  /* 0xfdffffff02027812 */ /* 0x000fc400078ec0ff */
[----:B------:R-:W-:Y:S01]  /*9bd90*/  LOP3.LUT P4, RZ, R56, 0x10000000, RZ, 0xc0, !PT ;  /* 0x1000000038ff7812 */ /* 0x000fe2000788c0ff */
[----:B------:R-:W2:Y:S01]  /*9bda0*/  LDL.LU.64 R58, [R1+0xcb8] ;  /* 0x000cb800013a7983 */ /* 0x000ea20000300a00 */
[----:B------:R-:W-:Y:S02]  /*9bdb0*/  @P1 LOP3.LUT R2, R2, 0x2000000, RZ, 0xfc, !PT ;  /* 0x0200000002021812 */ /* 0x000fe400078efcff */
[----:B------:R-:W-:Y:S01]  /*9bdc0*/  LOP3.LUT P1, RZ, R56, 0x400000, RZ, 0xc0, !PT ;  /* 0x0040000038ff7812 */ /* 0x000fe2000782c0ff */
[----:B------:R-:W2:Y:S01]  /*9bdd0*/  LDL.LU.64 R4, [R1+0xc80] ;  /* 0x000c800001047983 */ /* 0x000ea20000300a00 */
[----:B------:R-:W-:Y:S02]  /*9bde0*/  LOP3.LUT R2, R2, 0xfbffffff, RZ, 0xc0, !PT ;  /* 0xfbffffff02027812 */ /* 0x000fe400078ec0ff */
[----:B------:R-:W-:Y:S01]  /*9bdf0*/  LOP3.LUT P5, RZ, R56, 0x8000000, RZ, 0xc0, !PT ;  /* 0x0800000038ff7812 */ /* 0x000fe200078ac0ff */
[----:B------:R-:W2:Y:S01]  /*9be00*/  LDL.LU.64 R6, [R1+0xc70] ;  /* 0x000c700001067983 */ /* 0x000ea20000300a00 */
[----:B---3--:R-:W-:-:S02]  /*9be10*/  PRMT R0, R17, 0x7770, RZ ;  /* 0x0000777011007816 */ /* 0x008fc400000000ff */
[----:B------:R-:W-:Y:S01]  /*9be20*/  LOP3.LUT P6, RZ, R56, 0x4000000, RZ, 0xc0, !PT ;  /* 0x0400000038ff7812 */ /* 0x000fe200078cc0ff */
[----:B------:R-:W3:Y:S04]  /*9be30*/  LDL.LU.64 R48, [R1+0xc60] ;  /* 0x000c600001307983 */ /* 0x000ee80000300a00 */
[----:B------:R-:W-:Y:S02]  /*9be40*/  @P1 LOP3.LUT R2, R2, 0x4000000, RZ, 0xfc, !PT ;  /* 0x0400000002021812 */ /* 0x000fe400078efcff */
[----:B------:R-:W-:Y:S02]  /*9be50*/  LOP3.LUT P1, RZ, R56, 0x800000, RZ, 0xc0, !PT ;  /* 0x0080000038ff7812 */ /* 0x000fe4000782c0ff */
[----:B------:R-:W-:Y:S01]  /*9be60*/  LOP3.LUT R2, R2, 0xf7ffffff, RZ, 0xc0, !PT ;  /* 0xf7ffffff02027812 */ /* 0x000fe200078ec0ff */
[----:B------:R0:W-:Y:S10]  /*9be70*/  @P4 STG.E.U8 desc[UR44][R60.64], R0 ;  /* 0x000000003c004986 */ /* 0x0001f4000c10112c */
[----:B------:R-:W-:-:S02]  /*9be80*/  @P1 LOP3.LUT R2, R2, 0x8000000, RZ, 0xfc, !PT ;  /* 0x0800000002021812 */ /* 0x000fc400078efcff */
[----:B------:R-:W-:Y:S01]  /*9be90*/  LOP3.LUT P1, RZ, R56, 0x1000000, RZ, 0xc0, !PT ;  /* 0x0100000038ff7812 */ /* 0x000fe2000782c0ff */
[----:B0-----:R-:W3:Y:S01]  /*9bea0*/  LDL.LU.64 R60, [R1+0xb88] ;  /* 0x000b8800013c7983 */ /* 0x001ee20000300a00 */
[----:B------:R-:W-:Y:S02]  /*9beb0*/  LOP3.LUT R2, R2, 0xefffffff, RZ, 0xc0, !PT ;  /* 0xefffffff02027812 */ /* 0x000fe400078ec0ff */
[----:B------:R-:W-:-:S05]  /*9bec0*/  PRMT R0, R17, 0x7771, RZ ;  /* 0x0000777111007816 */ /* 0x000fca00000000ff */
[----:B----4-:R0:W-:Y:S04]  /*9bed0*/  @P5 STG.E.U8 desc[UR44][R22.64], R0 ;  /* 0x0000000016005986 */ /* 0x0101e8000c10112c */
        /* <DEDUP_REMOVED lines=17> */
[----:B------:R-:W-:-:S02]  /*9bff0*/  LOP3.LUT P1, RZ, R2, 0x4000000, RZ, 0xc0, !PT ;  /* 0x0400000002ff7812 */ /* 0x000fc4000782c0ff */
[----:B0-----:R-:W-:Y:S01]  /*9c000*/  PRMT R0, R50, 0x7772, RZ ;  /* 0x0000777232007816 */ /* 0x001fe200000000ff */
[----:B------:R-:W2:Y:S10]  /*9c010*/  LDL.LU.64 R52, [R1+0xb08] ;  /* 0x000b080001347983 */ /* 0x000eb40000300a00 */
[----:B------:R0:W-:Y:S04]  /*9c020*/  @P1 STG.E.U8 desc[UR44][R54.64], R0 ;  /* 0x0000000036001986 */ /* 0x0001e8000c10112c */
[----:B0-----:R-:W3:Y:S01]  /*9c030*/  LDL.LU.64 R54, [R1+0x2ab0] ;  /* 0x002ab00001367983 */ /* 0x001ee20000300a00 */
[----:B------:R-:W-:-:S02]  /*9c040*/  LOP3.LUT P1, RZ, R2, 0x2000000, RZ, 0xc0, !PT ;  /* 0x0200000002ff7812 */ /* 0x000fc4000782c0ff */
[----:B------:R-:W-:-:S11]  /*9c050*/  PRMT R0, R50, 0x7773, RZ ;  /* 0x0000777332007816 */ /* 0x000fd600000000ff */
        /* <DEDUP_REMOVED lines=8> */
[----:B---3--:R-:W-:-:S05]  /*9c0e0*/  PRMT R0, R55, 0x7770, RZ ;  /* 0x0000777037007816 */ /* 0x008fca00000000ff */
        /* <DEDUP_REMOVED lines=9> */
[----:B------:R-:W3:Y:S09]  /*9c180*/  LDL.LU R55, [R1+0x2aa8] ;  /* 0x002aa80001377983 */ /* 0x000ef20000300800 */
[----:B------:R0:W-:Y:S02]  /*9c190*/  @P1 STG.E.U8 desc[UR44][R60.64], R0 ;  /* 0x000000003c001986 */ /* 0x0001e4000c10112c */
[----:B0-----:R-:W-:-:S05]  /*9c1a0*/  PRMT R0, R54, 0x7770, RZ ;  /* 0x0000777036007816 */ /* 0x001fca00000000ff */
[----:B----4-:R0:W-:Y:S02]  /*9c1b0*/  @P0 STG.E.U8 desc[UR44][R22.64], R0 ;  /* 0x0000000016000986 */ /* 0x0101e4000c10112c */
[----:B0-----:R-:W-:-:S05]  /*9c1c0*/  PRMT R0, R54, 0x7771, RZ ;  /* 0x0000777136007816 */ /* 0x001fca00000000ff */
[----:B------:R0:W-:Y:S02]  /*9c1d0*/  @P2 STG.E.U8 desc[UR44][R18.64], R0 ;  /* 0x0000000012002986 */ /* 0x0001e4000c10112c */
[----:B0-----:R-:W-:-:S05]  /*9c1e0*/  PRMT R0, R54, 0x7772, RZ ;  /* 0x0000777236007816 */ /* 0x001fca00000000ff */
[----:B------:R0:W-:Y:S02]  /*9c1f0*/  @P3 STG.E.U8 desc[UR44][R16.64], R0 ;  /* 0x0000000010003986 */ /* 0x0001e4000c10112c */
[----:B0-----:R-:W-:Y:S02]  /*9c200*/  PRMT R0, R54, 0x7773, RZ ;  /* 0x0000777336007816 */ /* 0x001fe400000000ff */
[----:B------:R-:W4:Y:S04]  /*9c210*/  LDL.LU R54, [R1+0x2aa4] ;  /* 0x002aa40001367983 */ /* 0x000f280000300800 */
        /* <DEDUP_REMOVED lines=9> */
[----:B------:R-:W4:Y:S01]  /*9c2b0*/  LDL.LU.64 R18, [R1+0xb50] ;  /* 0x000b500001127983 */ /* 0x000f220000300a00 */
[----:B------:R-:W-:-:S03]  /*9c2c0*/  LOP3.LUT P3, RZ, R56, 0x400, RZ, 0xc0, !PT ;  /* 0x0000040038ff7812 */ /* 0x000fc6000786c0ff */
[----:B------:R-:W4:Y:S01]  /*9c2d0*/  LDL.LU.64 R16, [R1+0xb48] ;  /* 0x000b480001107983 */ /* 0x000f220000300a00 */
[C---:B------:R-:W-:Y:S02]  /*9c2e0*/  PRMT R0, R51.reuse, 0x7772, RZ ;  /* 0x0000777233007816 */ /* 0x040fe400000000ff */
[----:B------:R-:W-:Y:S02]  /*9c2f0*/  LOP3.LUT P4, RZ, R56, 0x200, RZ, 0xc0, !PT ;  /* 0x0000020038ff7812 */ /* 0x000fe4000788c0ff */
[----:B------:R-:W-:Y:S02]  /*9c300*/  LOP3.LUT R2, R2, 0xffffdfff, RZ, 0xc0, !PT ;  /* 0xffffdfff02027812 */ /* 0x000fe400078ec0ff */
[C---:B------:R-:W-:Y:S02]  /*9c310*/  LOP3.LUT P5, RZ, R56.reuse, 0x100, RZ, 0xc0, !PT ;  /* 0x0000010038ff7812 */ /* 0x040fe400078ac0ff */
[----:B------:R-:W-:Y:S01]  /*9c320*/  LOP3.LUT P6, RZ, R56, 0x80, RZ, 0xc0, !PT ;  /* 0x0000008038ff7812 */ /* 0x000fe200078cc0ff */
[----:B--2---:R0:W-:Y:S04]  /*9c330*/  @P3 STG.E.U8 desc[UR44][R52.64], R0 ;  /* 0x0000000034003986 */ /* 0x0041e8000c10112c */
[----:B0-----:R-:W2:Y:S01]  /*9c340*/  LDL.LU.64 R52, [R1+0xb40] ;  /* 0x000b400001347983 */ /* 0x001ea20000300a00 */
[----:B------:R-:W-:-:S03]  /*9c350*/  PRMT R0, R51, 0x7773, RZ ;  /* 0x0000777333007816 */ /* 0x000fc600000000ff */
[----:B------:R-:W2:Y:S04]  /*9c360*/  LDL.LU R51, [R1+0x2aa0] ;  /* 0x002aa00001337983 */ /* 0x000ea80000300800 */
[----:B------:R-:W2:Y:S04]  /*9c370*/  LDL.LU.64 R14, [R1+0xb60] ;  /* 0x000b6000010e7983 */ /* 0x000ea80000300a00 */
[----:B---3--:R0:W-:Y:S04]  /*9c380*/  @P4 STG.E.U8 desc[UR44][R10.64], R0 ;  /* 0x000000000a004986 */ /* 0x0081e8000c10112c */
[----:B0-----:R-:W3:Y:S01]  /*9c390*/  LDL.LU.64 R10, [R1+0xb38] ;  /* 0x000b3800010a7983 */ /* 0x001ee20000300a00 */
        /* <DEDUP_REMOVED lines=23> */
[----:B----4-:R0:W-:Y:S04]  /*9c510*/  @P5 STG.E.U8 desc[UR44][R60.64], R0 ;  /* 0x000000003c005986 */ /* 0x0101e8000c10112c */
[----:B------:R-:W-:Y:S02]  /*9c520*/  @P1 LOP3.LUT R2, R2, 0x100000, RZ, 0xfc, !PT ;  /* 0x0010000002021812 */ /* 0x000fe400078efcff */
[----:B------:R-:W-:Y:S02]  /*9c530*/  LOP3.LUT P1, RZ, R56, 0x40, RZ, 0xc0, !PT ;  /* 0x0000004038ff7812 */ /* 0x000fe4000782c0ff */
[----:B------:R-:W4:Y:S01]  /*9c540*/  LDL.LU.64 R56, [R1+0xb30] ;  /* 0x000b300001387983 */ /* 0x000f220000300a00 */
[----:B0-----:R-:W-:-:S03]  /*9c550*/  PRMT R0, R8, 0x7771, RZ ;  /* 0x0000777108007816 */ /* 0x001fc600000000ff */
        /* <DEDUP_REMOVED lines=8> */
[----:B------:R-:W-:Y:S01]  /*9c5e0*/  PRMT R8, R8, 0x7773, RZ ;  /* 0x0000777308087816 */ /* 0x000fe200000000ff */
[----:B------:R-:W4:Y:S04]  /*9c5f0*/  LDL.LU.64 R60, [R1+0xae0] ;  /* 0x000ae000013c7983 */ /* 0x000f280000300a00 */
[----:B------:R-:W4:Y:S01]  /*9c600*/  LDL.LU.64 R22, [R1+0xad8] ;  /* 0x000ad80001167983 */ /* 0x000f220000300a00 */
[----:B0-----:R-:W-:-:S03]  /*9c610*/  PRMT R0, R12, 0x7770, RZ ;  /* 0x000077700c007816 */ /* 0x001fc600000000ff */
[----:B------:R-:W4:Y:S04]  /*9c620*/  LDL.LU.64 R18, [R1+0xad0] ;  /* 0x000ad00001127983 */ /* 0x000f280000300a00 */
[----:B------:R0:W-:Y:S01]  /*9c630*/  @P1 STG.E.U8 desc[UR44][R16.64], R8 ;  /* 0x0000000810001986 */ /* 0x0001e2000c10112c */
[----:B------:R-:W-:-:S03]  /*9c640*/  LOP3.LUT P1, RZ, R2, 0x80000, RZ, 0xc0, !PT ;  /* 0x0008000002ff7812 */ /* 0x000fc6000782c0ff */
[----:B0-----:R-:W4:Y:S10]  /*9c650*/  LDL.LU.64 R16, [R1+0xac8] ;  /* 0x000ac80001107983 */ /* 0x001f340000300a00 */
[----:B--2---:R0:W-:Y:S01]  /*9c660*/  @P1 STG.E.U8 desc[UR44][R52.64], R0 ;  /* 0x0000000034001986 */ /* 0x0041e2000c10112c */
[----:B------:R-:W-:-:S02]  /*9c670*/  LOP3.LUT P1, RZ, R2, 0x40000, RZ, 0xc0, !PT ;  /* 0x0004000002ff7812 */ /* 0x000fc4000782c0ff */
[----:B0-----:R-:W-:Y:S01]  /*9c680*/  PRMT R0, R12, 0x7771, RZ ;  /* 0x000077710c007816 */ /* 0x001fe200000000ff */
[----:B------:R-:W2:Y:S10]  /*9c690*/  LDL.LU.64 R52, [R1+0x9a8] ;  /* 0x0009a80001347983 */ /* 0x000eb40000300a00 */
[----:B------:R0:W-:Y:S01]  /*9c6a0*/  @P1 STG.E.U8 desc[UR44][R14.64], R0 ;  /* 0x000000000e001986 */ /* 0x0001e2000c10112c */
[----:B------:R-:W-:-:S02]  /*9c6b0*/  LOP3.LUT P1, RZ, R2, 0x20000, RZ, 0xc0, !PT ;  /* 0x0002000002ff7812 */ /* 0x000fc4000782c0ff */
[----:B0-----:R-:W-:Y:S01]  /*9c6c0*/  PRMT R0, R12, 0x7772, RZ ;  /* 0x000077720c007816 */ /* 0x001fe200000000ff */
[----:B------:R-:W2:Y:S10]  /*9c6d0*/  LDL.LU.64 R14, [R1+0x2a98] ;  /* 0x002a9800010e7983 */ /* 0x000eb40000300a00 */
[----:B---3--:R0:W-:Y:S04]  /*9c6e0*/  @P1 STG.E.U8 desc[UR44][R10.64], R0 ;  /* 0x000000000a001986 */ /* 0x0081e8000c10112c */
[----:B0-----:R-:W3:Y:S01]  /*9c6f0*/  LDL.LU.64 R10, [R1+0x2a90] ;  /* 0x002a9000010a7983 */ /* 0x001ee20000300a00 */
[----:B------:R-:W-:-:S02]  /*9c700*/  LOP3.LUT P1, RZ, R2, 0x10000, RZ, 0xc0, !PT ;  /* 0x0001000002ff7812 */ /* 0x000fc4000782c0ff */
[----:B------:R-:W-:Y:S02]  /*9c710*/  PRMT R12, R12, 0x7773, RZ ;  /* 0x000077730c0c7816 */ /* 0x000fe400000000ff */
[----:B------:R-:W-:Y:S02]  /*9c720*/  PRMT R0, R9, 0x7770, RZ ;  /* 0x0000777009007816 */ /* 0x000fe400000000ff */
[C---:B------:R-:W-:Y:S02]  /*9c730*/  LOP3.LUT P0, RZ, R55.reuse, 0x20000000, RZ, 0xc0, !PT ;  /* 0x2000000037ff7812 */ /* 0x040fe4000780c0ff */
[C---:B------:R-:W-:Y:S02]  /*9c740*/  LOP3.LUT P2, RZ, R55.reuse, 0x10000000, RZ, 0xc0, !PT ;  /* 0x1000000037ff7812 */ /* 0x040fe4000784c0ff */
[C---:B------:R-:W-:Y:S02]  /*9c750*/  LOP3.LUT P3, RZ, R55.reuse, 0x8000000, RZ, 0xc0, !PT ;  /* 0x0800000037ff7812 */ /* 0x040fe4000786c0ff */
[----:B------:R-:W-:-:S02]  /*9c760*/  LOP3.LUT P4, RZ, R55, 0x4000000, RZ, 0xc0, !PT ;  /* 0x0400000037ff7812 */ /* 0x000fc4000788c0ff */
[C---:B------:R-:W-:Y:S02]  /*9c770*/  LOP3.LUT P5, RZ, R55.reuse, 0x2000000, RZ, 0xc0, !PT ;  /* 0x0200000037ff7812 */ /* 0x040fe400078ac0ff */
[----:B------:R-:W-:Y:S01]  /*9c780*/  LOP3.LUT P6, RZ, R55, 0x1000000, RZ, 0xc0, !PT ;  /* 0x0100000037ff7812 */ /* 0x000fe200078cc0ff */
[----:B----4-:R-:W-:Y:S01]  /*9c790*/  @P1 STG.E.U8 desc[UR44][R56.64], R12 ;  /* 0x0000000c38001986 */ /* 0x010fe2000c10112c */
[----:B------:R-:W-:-:S13]  /*9c7a0*/  LOP3.LUT P1, RZ, R2, 0x8000, RZ, 0xc0, !PT ;  /* 0x0000800002ff7812 */ /* 0x000fda000782c0ff */
[----:B------:R0:W-:Y:S01]  /*9c7b0*/  @P1 STG.E.U8 desc[UR44][R58.64], R0 ;  /* 0x000000003a001986 */ /* 0x0001e2000c10112c */
[----:B------:R-:W-:Y:S02]  /*9c7c0*/  LOP3.LUT P1, RZ, R2, 0x4000, RZ, 0xc0, !PT ;  /* 0x0000400002ff7812 */ /* 0x000fe4000782c0ff */
[----:B0-----:R-:W-:-:S11]  /*9c7d0*/  PRMT R0, R9, 0x7771, RZ ;  /* 0x0000777109007816 */ /* 0x001fd600000000ff */
[----:B------:R0:W-:Y:S01]  /*9c7e0*/  @P1 STG.E.U8 desc[UR44][R4.64], R0 ;  /* 0x0000000004001986 */ /* 0x0001e2000c10112c */
[----:B------:R-:W-:Y:S02]  /*9c7f0*/  LOP3.LUT P1, RZ, R2, 0x2000, RZ, 0xc0, !PT ;  /* 0x0000200002ff7812 */ /* 0x000fe4000782c0ff */
[C---:B0-----:R-:W-:Y:S02]  /*9c800*/  PRMT R0, R9.reuse, 0x7772, RZ ;  /* 0x0000777209007816 */ /* 0x041fe400000000ff */
[----:B------:R-:W-:-:S09]  /*9c810*/  PRMT R9, R9, 0x7773, RZ ;  /* 0x0000777309097816 */ /* 0x000fd200000000ff */
[----:B------:R0:W-:Y:S04]  /*9c820*/  @P1 STG.E.U8 desc[UR44][R6.64], R0 ;  /* 0x0000000006001986 */ /* 0x0001e8000c10112c */
[----:B------:R-:W-:Y:S01]  /*9c830*/  @P0 STG.E.U8 desc[UR44][R48.64], R9 ;  /* 0x0000000930000986 */ /* 0x000fe2000c10112c */
[----:B0-----:R-:W-:-:S05]  /*9c840*/  PRMT R0, R13, 0x7770, RZ ;  /* 0x000077700d007816 */ /* 0x001fca00000000ff */
[----:B------:R0:W-:Y:S02]  /*9c850*/  @P2 STG.E.U8 desc[UR44][R60.64], R0 ;  /* 0x000000003c002986 */ /* 0x0001e4000c10112c */
[----:B0-----:R-:W-:-:S05]  /*9c860*/  PRMT R0, R13, 0x7771, RZ ;  /* 0x000077710d007816 */ /* 0x001fca00000000ff */
[----:B------:R0:W-:Y:S02]  /*9c870*/  @P3 STG.E.U8 desc[UR44][R22.64], R0 ;  /* 0x0000000016003986 */ /* 0x0001e4000c10112c */
[C---:B0-----:R-:W-:Y:S02]  /*9c880*/  PRMT R0, R13.reuse, 0x7772, RZ ;  /* 0x000077720d007816 */ /* 0x041fe400000000ff */
[----:B------:R-:W-:-:S03]  /*9c890*/  PRMT R13, R13, 0x7773, RZ ;  /* 0x000077730d0d7816 */ /* 0x000fc600000000ff */
[----:B------:R3:W-:Y:S04]  /*9c8a0*/  @P4 STG.E.U8 desc[UR44][R18.64], R0 ;  /* 0x0000000012004986 */ /* 0x0007e8000c10112c */
[----:B------:R-:W-:Y:S01]  /*9c8b0*/  @P5 STG.E.U8 desc[UR44][R16.64], R13 ;  /* 0x0000000d10005986 */ /* 0x000fe2000c10112c */
[----:B---3--:R-:W-:-:S05]  /*9c8c0*/  PRMT R0, R10, 0x7770, RZ ;  /* 0x000077700a007816 */ /* 0x008fca00000000ff */
        /* <DEDUP_REMOVED lines=24> */
[----:B--2---:R0:W-:Y:S04]  /*9ca50*/  @P3 STG.E.U8 desc[UR44][R52.64], R0 ;  /* 0x0000000034003986 */ /* 0x0041e8000c10112c */
[----:B0-----:R-:W2:Y:S04]  /*9ca60*/  LDL.LU.64 R52, [R1+0xab8] ;  /* 0x000ab80001347983 */ /* 0x001ea80000300a00 */
[----:B------:R-:W2:Y:S01]  /*9ca70*/  LDL.LU.64 R22, [R1+0xab0] ;  /* 0x000ab00001167983 */ /* 0x000ea20000300a00 */
[----:B------:R-:W-:-:S05]  /*9ca80*/  PRMT R0, R10, 0x7772, RZ ;  /* 0x000077720a007816 */ /* 0x000fca00000000ff */
[----:B---3--:R0:W-:Y:S04]  /*9ca90*/  @P4 STG.E.U8 desc[UR44][R16.64], R0 ;  /* 0x0000000010004986 */ /* 0x0081e8000c10112c */
[----:B0-----:R-:W3:Y:S01]  /*9caa0*/  LDL.LU.64 R16, [R1+0xa88] ;  /* 0x000a880001107983 */ /* 0x001ee20000300a00 */
[----:B------:R-:W-:Y:S02]  /*9cab0*/  @P1 LOP3.LUT R2, R2, 0x200, RZ, 0xfc, !PT ;  /* 0x0000020002021812 */ /* 0x000fe400078efcff */
[C---:B------:R-:W-:Y:S01]  /*9cac0*/  LOP3.LUT P1, RZ, R55.reuse, 0x10000, RZ, 0xc0, !PT ;  /* 0x0001000037ff7812 */ /* 0x040fe2000782c0ff */
[----:B------:R-:W3:Y:S01]  /*9cad0*/  LDL.LU.64 R12, [R1+0xa78] ;  /* 0x000a7800010c7983 */ /* 0x000ee20000300a00 */
[----:B------:R-:W-:Y:S02]  /*9cae0*/  LOP3.LUT R2, R2, 0xfffffbff, RZ, 0xc0, !PT ;  /* 0xfffffbff02027812 */ /* 0x000fe400078ec0ff */
[C---:B------:R-:W-:Y:S01]  /*9caf0*/  LOP3.LUT P5, RZ, R55.reuse, 0x200000, RZ, 0xc0, !PT ;  /* 0x0020000037ff7812 */ /* 0x040fe200078ac0ff */
[----:B------:R-:W3:Y:S01]  /*9cb00*/  LDL.LU.64 R8, [R1+0xa70] ;  /* 0x000a700001087983 */ /* 0x000ee20000300a00 */
[----:B------:R-:W-:-:S02]  /*9cb10*/  LOP3.LUT P6, RZ, R55, 0x100000, RZ, 0xc0, !PT ;  /* 0x0010000037ff7812 */ /* 0x000fc400078cc0ff */
[----:B------:R-:W-:Y:S01]  /*9cb20*/  PRMT R10, R10, 0x7773, RZ ;  /* 0x000077730a0a7816 */ /* 0x000fe200000000ff */
[----:B------:R-:W3:Y:S04]  /*9cb30*/  LDL.LU.64 R56, [R1+0x9a0] ;  /* 0x0009a00001387983 */ /* 0x000ee80000300a00 */
[----:B------:R-:W-:Y:S01]  /*9cb40*/  @P1 LOP3.LUT R2, R2, 0x400, RZ, 0xfc, !PT ;  /* 0x0000040002021812 */ /* 0x000fe200078efcff */
[----:B------:R-:W3:Y:S01]  /*9cb50*/  LDL.LU.64 R58, [R1+0x998] ;  /* 0x00099800013a7983 */ /* 0x000ee20000300a00 */
[----:B------:R-:W-:Y:S02]  /*9cb60*/  LOP3.LUT P1, RZ, R55, 0x20000, RZ, 0xc0, !PT ;  /* 0x0002000037ff7812 */ /* 0x000fe4000782c0ff */
[----:B------:R-:W-:Y:S02]  /*9cb70*/  LOP3.LUT R2, R2, 0xfffff7ff, RZ, 0xc0, !PT ;  /* 0xfffff7ff02027812 */ /* 0x000fe400078ec0ff */
[----:B------:R-:W-:Y:S01]  /*9cb80*/  PRMT R0, R14, 0x7770, RZ ;  /* 0x000077700e007816 */ /* 0x000fe200000000ff */
[----:B----4-:R0:W-:Y:S04]  /*9cb90*/  @P5 STG.E.U8 desc[UR44][R6.64], R10 ;  /* 0x0000000a06005986 */ /* 0x0101e8000c10112c */
[----:B------:R-:W4:Y:S04]  /*9cba0*/  LDL.LU.64 R4, [R1+0x990] ;  /* 0x0009900001047983 */ /* 0x000f280000300a00 */
[----:B------:R-:W-:-:S02]  /*9cbb0*/  @P1 LOP3.LUT R2, R2, 0x800, RZ, 0xfc, !PT ;  /* 0x0000080002021812 */ /* 0x000fc400078efcff */
[----:B------:R-:W-:Y:S02]  /*9cbc0*/  LOP3.LUT P1, RZ, R55, 0x40000, RZ, 0xc0, !PT ;  /* 0x0004000037ff7812 */ /* 0x000fe4000782c0ff */
[----:B------:R-:W-:Y:S01]  /*9cbd0*/  LOP3.LUT R2, R2, 0xffffefff, RZ, 0xc0, !PT ;  /* 0xffffefff02027812 */ /* 0x000fe200078ec0ff */
[----:B------:R1:W-:Y:S04]  /*9cbe0*/  @P6 STG.E.U8 desc[UR44][R48.64], R0 ;  /* 0x0000000030006986 */ /* 0x0003e8000c10112c */
[----:B0-----:R-:W4:Y:S06]  /*9cbf0*/  LDL.LU.64 R6, [R1+0x988] ;  /* 0x0009880001067983 */ /* 0x001f2c0000300a00 */
[----:B------:R-:W-:-:S02]  /*9cc00*/  @P1 LOP3.LUT R2, R2, 0x1000, RZ, 0xfc, !PT ;  /* 0x0000100002021812 */ /* 0x000fc400078efcff */
[----:B------:R-:W-:Y:S01]  /*9cc10*/  LOP3.LUT P1, RZ, R55, 0x80000, RZ, 0xc0, !PT ;  /* 0x0008000037ff7812 */ /* 0x000fe2000782c0ff */
[----:B-1----:R-:W4:Y:S01]  /*9cc20*/  LDL.LU.64 R48, [R1+0x970] ;  /* 0x0009700001307983 */ /* 0x002f220000300a00 */
[----:B------:R-:W-:-:S11]  /*9cc30*/  PRMT R0, R14, 0x7771, RZ ;  /* 0x000077710e007816 */ /* 0x000fd600000000ff */
[----:B------:R0:W-:Y:S01]  /*9cc40*/  @P1 STG.E.U8 desc[UR44][R60.64], R0 ;  /* 0x000000003c001986 */ /* 0x0001e2000c10112c */
[----:B------:R-:W-:Y:S02]  /*9cc50*/  LOP3.LUT P1, RZ, R2, 0x1000, RZ, 0xc0, !PT ;  /* 0x0000100002ff7812 */ /* 0x000fe4000782c0ff */
[----:B0-----:R-:W-:Y:S01]  /*9cc60*/  PRMT R0, R14, 0x7772, RZ ;  /* 0x000077720e007816 */ /* 0x001fe200000000ff */
[----:B------:R-:W4:Y:S10]  /*9cc70*/  LDL.LU.64 R60, [R1+0x960] ;  /* 0x00096000013c7983 */ /* 0x000f340000300a00 */
[----:B------:R0:W-:Y:S01]  /*9cc80*/  @P1 STG.E.U8 desc[UR44][R18.64], R0 ;  /* 0x0000000012001986 */ /* 0x0001e2000c10112c */
[----:B------:R-:W-:-:S02]  /*9cc90*/  LOP3.LUT P1, RZ, R2, 0x800, RZ, 0xc0, !PT ;  /* 0x0000080002ff7812 */ /* 0x000fc4000782c0ff */
[----:B------:R-:W-:Y:S02]  /*9cca0*/  PRMT R14, R14, 0x7773, RZ ;  /* 0x000077730e0e7816 */ /* 0x000fe400000000ff */
[----:B0-----:R-:W-:Y:S01]  /*9ccb0*/  PRMT R0, R11, 0x7770, RZ ;  /* 0x000077700b007816 */ /* 0x001fe200000000ff */
[----:B------:R-:W4:Y:S08]  /*9ccc0*/  LDL.LU.64 R18, [R1+0x938] ;  /* 0x0009380001127983 */ /* 0x000f300000300a00 */
[----:B--2---:R0:W-:Y:S01]  /*9ccd0*/  @P1 STG.E.U8 desc[UR44][R52.64], R14 ;  /* 0x0000000e34001986 */ /* 0x0041e2000c10112c */
[----:B------:R-:W-:-:S03]  /*9cce0*/  LOP3.LUT P1, RZ, R2, 0x400, RZ, 0xc0, !PT ;  /* 0x0000040002ff7812 */ /* 0x000fc6000782c0ff */
[----:B0-----:R-:W2:Y:S10]  /*9ccf0*/  LDL.LU.64 R52, [R1+0x930] ;  /* 0x0009300001347983 */ /* 0x001eb40000300a00 */
[----:B------:R0:W-:Y:S01]  /*9cd00*/  @P1 STG.E.U8 desc[UR44][R22.64], R0 ;  /* 0x0000000016001986 */ /* 0x0001e2000c10112c */
[----:B------:R-:W-:-:S02]  /*9cd10*/  LOP3.LUT P1, RZ, R2, 0x200, RZ, 0xc0, !PT ;  /* 0x0000020002ff7812 */ /* 0x000fc4000782c0ff */
[----:B0-----:R-:W-:Y:S01]  /*9cd20*/  PRMT R0, R11, 0x7771, RZ ;  /* 0x000077710b007816 */ /* 0x001fe200000000ff */
[----:B------:R-:W2:Y:S04]  /*9cd30*/  LDL.LU.64 R22, [R1+0x2a88] ;  /* 0x002a880001167983 */ /* 0x000ea80000300a00 */
[----:B------:R-:W2:Y:S06]  /*9cd40*/  LDL.LU R10, [R1+0xc0] ;  /* 0x0000c000010a7983 */ /* 0x000eac0000300800 */
[----:B---3--:R0:W-:Y:S04]  /*9cd50*/  @P1 STG.E.U8 desc[UR44][R16.64], R0 ;  /* 0x0000000010001986 */ /* 0x0081e8000c10112c */
[----:B0-----:R-:W3:Y:S01]  /*9cd60*/  LDL.LU.64 R16, [R1+0x2a80] ;  /* 0x002a800001107983 */ /* 0x001ee20000300a00 */
[----:B------:R-:W-:-:S02]  /*9cd70*/  LOP3.LUT P1, RZ, R2, 0x100, RZ, 0xc0, !PT ;  /* 0x0000010002ff7812 */ /* 0x000fc4000782c0ff */
[C---:B------:R-:W-:Y:S02]  /*9cd80*/  PRMT R0, R11.reuse, 0x7772, RZ ;  /* 0x000077720b007816 */ /* 0x040fe400000000ff */
[----:B------:R-:W-:-:S09]  /*9cd90*/  PRMT R11, R11, 0x7773, RZ ;  /* 0x000077730b0b7816 */ /* 0x000fd200000000ff */
[----:B------:R0:W-:Y:S01]  /*9cda0*/  @P1 STG.E.U8 desc[UR44][R12.64], R0 ;  /* 0x000000000c001986 */ /* 0x0001e2000c10112c */
[----:B------:R-:W-:-:S13]  /*9cdb0*/  LOP3.LUT P1, RZ, R2, 0x80, RZ, 0xc0, !PT ;  /* 0x0000008002ff7812 */ /* 0x000fda000782c0ff */
[----:B------:R-:W-:Y:S01]  /*9cdc0*/  @P1 STG.E.U8 desc[UR44][R8.64], R11 ;  /* 0x0000000b08001986 */ /* 0x000fe2000c10112c */
[----:B------:R-:W-:Y:S02]  /*9cdd0*/  LOP3.LUT P1, RZ, R2, 0x40, RZ, 0xc0, !PT ;  /* 0x0000004002ff7812 */ /* 0x000fe4000782c0ff */
[----:B0-----:R-:W-:Y:S02]  /*9cde0*/  PRMT R0, R15, 0x7770, RZ ;  /* 0x000077700f007816 */ /* 0x001fe400000000ff */
[----:B------:R-:W-:-:S09]  /*9cdf0*/  LOP3.LUT P0, RZ, R55, 0x400, RZ, 0xc0, !PT ;  /* 0x0000040037ff7812 */ /* 0x000fd2000780c0ff */
[----:B------:R0:W-:Y:S01]  /*9ce00*/  @P1 STG.E.U8 desc[UR44][R56.64], R0 ;  /* 0x0000000038001986 */ /* 0x0001e2000c10112c */
[----:B------:R-:W-:Y:S02]  /*9ce10*/  LOP3.LUT P1, RZ, R2, 0x20, RZ, 0xc0, !PT ;  /* 0x0000002002ff7812 */ /* 0x000fe4000782c0ff */
[C---:B------:R-:W-:Y:S02]  /*9ce20*/  LOP3.LUT P2, RZ, R55.reuse, 0x200, RZ, 0xc0, !PT ;  /* 0x0000020037ff7812 */ /* 0x040fe4000784c0ff */
[----:B------:R-:W-:Y:S02]  /*9ce30*/  LOP3.LUT P3, RZ, R55, 0x100, RZ, 0xc0, !PT ;  /* 0x0000010037ff7812 */ /* 0x000fe4000786c0ff */
[----:B0-----:R-:W-:-:S07]  /*9ce40*/  PRMT R0, R15, 0x7771, RZ ;  /* 0x000077710f007816 */ /* 0x001fce00000000ff */
[----:B------:R0:W-:Y:S01]  /*9ce50*/  @P1 STG.E.U8 desc[UR44][R58.64], R0 ;  /* 0x000000003a001986 */ /* 0x0001e2000c10112c */
[----:B------:R-:W-:Y:S02]  /*9ce60*/  LOP3.LUT P4, RZ, R55, 0x80, RZ, 0xc0, !PT ;  /* 0x0000008037ff7812 */ /* 0x000fe4000788c0ff */
[C---:B0-----:R-:W-:Y:S02]  /*9ce70*/  PRMT R0, R15.reuse, 0x7772, RZ ;  /* 0x000077720f007816 */ /* 0x041fe400000000ff */
[----:B------:R-:W-:-:S03]  /*9ce80*/  PRMT R15, R15, 0x7773, RZ ;  /* 0x000077730f0f7816 */ /* 0x000fc600000000ff */
[----:B----4-:R3:W-:Y:S01]  /*9ce90*/  @P0 STG.E.U8 desc[UR44][R4.64], R0 ;  /* 0x0000000004000986 */ /* 0x0107e2000c10112c */
[----:B------:R-:W-:-:S03]  /*9cea0*/  LOP3.LUT P5, RZ, R55, 0x40, RZ, 0xc0, !PT ;  /* 0x0000004037ff7812 */ /* 0x000fc600078ac0ff */
[----:B------:R-:W-:Y:S01]  /*9ceb0*/  @P2 STG.E.U8 desc[UR44][R6.64], R15 ;  /* 0x0000000f06002986 */ /* 0x000fe2000c10112c */
[----:B---3--:R-:W-:-:S05]  /*9cec0*/  PRMT R0, R16, 0x7770, RZ ;  /* 0x0000777010007816 */ /* 0x008fca00000000ff */
[----:B------:R0:W-:Y:S02]  /*9ced0*/  @P3 STG.E.U8 desc[UR44][R48.64], R0 ;  /* 0x0000000030003986 */ /* 0x0001e4000c10112c */
[----:B0-----:R-:W-:-:S05]  /*9cee0*/  PRMT R0, R16, 0x7771, RZ ;  /* 0x0000777110007816 */ /* 0x001fca00000000ff */
[----:B------:R0:W-:Y:S02]  /*9cef0*/  @P4 STG.E.U8 desc[UR44][R60.64], R0 ;  /* 0x000000003c004986 */ /* 0x0001e4000c10112c */
[----:B0-----:R-:W-:-:S05]  /*9cf00*/  PRMT R0, R16, 0x7772, RZ ;  /* 0x0000777210007816 */ /* 0x001fca00000000ff */
[----:B------:R0:W-:Y:S04]  /*9cf10*/  @P5 STG.E.U8 desc[UR44][R18.64], R0 ;  /* 0x0000000012005986 */ /* 0x0001e8000c10112c */
[----:B0-----:R-:W3:Y:S01]  /*9cf20*/  LDL.LU.64 R18, [R1+0x928] ;  /* 0x0009280001127983 */ /* 0x001ee20000300a00 */
[----:B------:R-:W-:Y:S02]  /*9cf30*/  LOP3.LUT P6, RZ, R55, 0x20, RZ, 0xc0, !PT ;  /* 0x0000002037ff7812 */ /* 0x000fe400078cc0ff */
[----:B------:R-:W-:-:S11]  /*9cf40*/  PRMT R16, R16, 0x7773, RZ ;  /* 0x0000777310107816 */ /* 0x000fd600000000ff */
[----:B--2---:R0:W-:Y:S04]  /*9cf50*/  @P6 STG.E.U8 desc[UR44][R52.64], R16 ;  /* 0x0000001034006986 */ /* 0x0041e8000c10112c */
[----:B0-----:R-:W2:Y:S04]  /*9cf60*/  LDL.LU.64 R52, [R1+0x940] ;  /* 0x0009400001347983 */ /* 0x001ea80000300a00 */
[----:B------:R-:W4:Y:S04]  /*9cf70*/  LDL.LU.64 R58, [R1+0x958] ;  /* 0x00095800013a7983 */ /* 0x000f280000300a00 */
[----:B------:R-:W4:Y:S04]  /*9cf80*/  LDL.LU.64 R4, [R1+0x950] ;  /* 0x0009500001047983 */ /* 0x000f280000300a00 */
[----:B------:R-:W4:Y:S04]  /*9cf90*/  LDL.LU.64 R6, [R1+0x948] ;  /* 0x0009480001067983 */ /* 0x000f280000300a00 */
[----:B------:R-:W4:Y:S01]  /*9cfa0*/  LDL.LU.64 R48, [R1+0x968] ;  /* 0x0009680001307983 */ /* 0x000f220000300a00 */
        /* <DEDUP_REMOVED lines=16> */
[----:B---3--:R0:W-:Y:S04]  /*9d0b0*/  @P3 STG.E.U8 desc[UR44][R18.64], R0 ;  /* 0x0000000012003986 */ /* 0x0081e8000c10112c */
[----:B0-----:R-:W3:Y:S01]  /*9d0c0*/  LDL.LU.64 R18, [R1+0x978] ;  /* 0x0009780001127983 */ /* 0x001ee20000300a00 */
[----:B------:R-:W-:-:S07]  /*9d0d0*/  LOP3.LUT R2, R2, 0xfffffffd, RZ, 0xc0, !PT ;  /* 0xfffffffd02027812 */ /* 0x000fce00078ec0ff */
        /* <DEDUP_REMOVED lines=9> */
[C---:B------:R-:W-:Y:S02]  /*9d170*/  LOP3.LUT P5, RZ, R55.reuse, 0x4, RZ, 0xc0, !PT ;  /* 0x0000000437ff7812 */ /* 0x040fe400078ac0ff */
[----:B------:R-:W-:Y:S02]  /*9d180*/  LOP3.LUT R2, R2, 0xffffffef, RZ, 0xc0, !PT ;  /* 0xffffffef02027812 */ /* 0x000fe400078ec0ff */
[----:B------:R-:W-:Y:S02]  /*9d190*/  PRMT R0, R20, 0x7771, RZ ;  /* 0x0000777114007816 */ /* 0x000fe400000000ff */
[----:B------:R-:W-:-:S03]  /*9d1a0*/  LOP3.LUT P6, RZ, R55, 0x2, RZ, 0xc0, !PT ;  /* 0x0000000237ff7812 */ /* 0x000fc600078cc0ff */
[----:B--2---:R0:W-:Y:S02]  /*9d1b0*/  @P4 STG.E.U8 desc[UR44][R52.64], R0 ;  /* 0x0000000034004986 */ /* 0x0041e4000c10112c */
[----:B------:R-:W-:Y:S02]  /*9d1c0*/  @P1 LOP3.LUT R2, R2, 0x10, RZ, 0xfc, !PT ;  /* 0x0000001002021812 */ /* 0x000fe400078efcff */
[----:B------:R-:W-:Y:S02]  /*9d1d0*/  LOP3.LUT P1, RZ, R55, 0x1, RZ, 0xc0, !PT ;  /* 0x0000000137ff7812 */ /* 0x000fe4000782c0ff */
[C---:B0-----:R-:W-:Y:S01]  /*9d1e0*/  PRMT R0, R20.reuse, 0x7772, RZ ;  /* 0x0000777214007816 */ /* 0x041fe200000000ff */
[----:B------:R-:W2:Y:S01]  /*9d1f0*/  LDL.LU.64 R52, [R1+0x920] ;  /* 0x0009200001347983 */ /* 0x000ea20000300a00 */
[----:B------:R-:W-:-:S03]  /*9d200*/  PRMT R20, R20, 0x7773, RZ ;  /* 0x0000777314147816 */ /* 0x000fc600000000ff */
[----:B----4-:R0:W-:Y:S04]  /*9d210*/  @P5 STG.E.U8 desc[UR44][R58.64], R0 ;  /* 0x000000003a005986 */ /* 0x0101e8000c10112c */
[----:B------:R-:W-:Y:S04]  /*9d220*/  @P6 STG.E.U8 desc[UR44][R4.64], R20 ;  /* 0x0000001404006986 */ /* 0x000fe8000c10112c */
[----:B------:R-:W4:Y:S01]  /*9d230*/  LDL.LU.64 R14, [R1+0x910] ;  /* 0x00091000010e7983 */ /* 0x000f220000300a00 */
        /* <DEDUP_REMOVED lines=15> */
[C---:B------:R-:W-:Y:S02]  /*9d330*/  LOP3.LUT P1, RZ, R2.reuse, 0x4, RZ, 0xc0, !PT ;  /* 0x0000000402ff7812 */ /* 0x040fe4000782c0ff */
[----:B------:R-:W-:Y:S01]  /*9d340*/  PRMT R17, R17, 0x7773, RZ ;  /* 0x0000777311117816 */ /* 0x000fe200000000ff */
[----:B0-----:R-:W4:Y:S10]  /*9d350*/  LDL.LU.64 R60, [R1+0x8b8] ;  /* 0x0008b800013c7983 */ /* 0x001f340000300a00 */
[----:B---3--:R0:W-:Y:S04]  /*9d360*/  @P1 STG.E.U8 desc[UR44][R18.64], R17 ;  /* 0x0000001112001986 */ /* 0x0081e8000c10112c */
[----:B0-----:R-:W3:Y:S04]  /*9d370*/  LDL.LU.64 R18, [R1+0x2a78] ;  /* 0x002a780001127983 */ /* 0x001ee80000300a00 */
[----:B------:R-:W4:Y:S01]  /*9d380*/  LDL.LU.64 R16, [R1+0x918] ;  /* 0x0009180001107983 */ /* 0x000f220000300a00 */
[----:B------:R-:W-:-:S02]  /*9d390*/  LOP3.LUT P1, RZ, R2, 0x2, RZ, 0xc0, !PT ;  /* 0x0000000202ff7812 */ /* 0x000fc4000782c0ff */
[----:B------:R-:W-:-:S11]  /*9d3a0*/  PRMT R0, R21, 0x7770, RZ ;  /* 0x0000777015007816 */ /* 0x000fd600000000ff */
[----:B--2---:R0:W-:Y:S01]  /*9d3b0*/  @P1 STG.E.U8 desc[UR44][R52.64], R0 ;  /* 0x0000000034001986 */ /* 0x0041e2000c10112c */
[----:B------:R-:W-:Y:S02]  /*9d3c0*/  LOP3.LUT P1, RZ, R2, 0x1, RZ, 0xc0, !PT ;  /* 0x0000000102ff7812 */ /* 0x000fe4000782c0ff */
[----:B0-----:R-:W-:Y:S01]  /*9d3d0*/  PRMT R0, R21, 0x7771, RZ ;  /* 0x0000777115007816 */ /* 0x001fe200000000ff */
[----:B------:R-:W2:Y:S01]  /*9d3e0*/  LDL.LU.64 R52, [R1+0x2a70] ;  /* 0x002a700001347983 */ /* 0x000ea20000300a00 */
[C---:B------:R-:W-:Y:S02]  /*9d3f0*/  LOP3.LUT P0, RZ, R54.reuse, 0x800000, RZ, 0xc0, !PT ;  /* 0x0080000036ff7812 */ /* 0x040fe4000780c0ff */
[C---:B------:R-:W-:Y:S02]  /*9d400*/  LOP3.LUT P2, RZ, R54.reuse, 0x400000, RZ, 0xc0, !PT ;  /* 0x0040000036ff7812 */ /* 0x040fe4000784c0ff */
[C---:B------:R-:W-:Y:S02]  /*9d410*/  LOP3.LUT P3, RZ, R54.reuse, 0x200000, RZ, 0xc0, !PT ;  /* 0x0020000036ff7812 */ /* 0x040fe4000786c0ff */
[----:B------:R-:W-:-:S02]  /*9d420*/  LOP3.LUT P4, RZ, R54, 0x100000, RZ, 0xc0, !PT ;  /* 0x0010000036ff7812 */ /* 0x000fc4000788c0ff */
[C---:B------:R-:W-:Y:S02]  /*9d430*/  LOP3.LUT P5, RZ, R54.reuse, 0x80000, RZ, 0xc0, !PT ;  /* 0x0008000036ff7812 */ /* 0x040fe400078ac0ff */
[----:B------:R-:W-:Y:S01]  /*9d440*/  LOP3.LUT P6, RZ, R54, 0x40000, RZ, 0xc0, !PT ;  /* 0x0004000036ff7812 */ /* 0x000fe200078cc0ff */
[----:B----4-:R0:W-:Y:S01]  /*9d450*/  @P1 STG.E.U8 desc[UR44][R16.64], R0 ;  /* 0x0000000010001986 */ /* 0x0101e2000c10112c */
[----:B------:R-:W-:Y:S02]  /*9d460*/  LOP3.LUT P1, RZ, R10, 0x80000000, RZ, 0xc0, !PT ;  /* 0x800000000aff7812 */ /* 0x000fe4000782c0ff */
[----:B0-----:R-:W-:-:S11]  /*9d470*/  PRMT R0, R21, 0x7772, RZ ;  /* 0x0000777215007816 */ /* 0x001fd600000000ff */
[----:B------:R3:W-:Y:S01]  /*9d480*/  @P1 STG.E.U8 desc[UR44][R14.64], R0 ;  /* 0x000000000e001986 */ /* 0x0007e2000c10112c */
[----:B------:R-:W-:Y:S02]  /*9d490*/  LOP3.LUT P1, RZ, R10, 0x40000000, RZ, 0xc0, !PT ;  /* 0x400000000aff7812 */ /* 0x000fe4000782c0ff */
[----:B------:R-:W-:-:S11]  /*9d4a0*/  PRMT R21, R21, 0x7773, RZ ;  /* 0x0000777315157816 */ /* 0x000fd600000000ff */
[----:B------:R-:W-:Y:S01]  /*9d4b0*/  @P1 STG.E.U8 desc[UR44][R12.64], R21 ;  /* 0x000000150c001986 */ /* 0x000fe2000c10112c */
[----:B------:R-:W-:Y:S02]  /*9d4c0*/  LOP3.LUT P1, RZ, R10, 0x20000000, RZ, 0xc0, !PT ;  /* 0x200000000aff7812 */ /* 0x000fe4000782c0ff */
[----:B---3--:R-:W-:-:S11]  /*9d4d0*/  PRMT R0, R18, 0x7770, RZ ;  /* 0x0000777012007816 */ /* 0x008fd600000000ff */
[----:B------:R0:W-:Y:S02]  /*9d4e0*/  @P1 STG.E.U8 desc[UR44][R8.64], R0 ;  /* 0x0000000008001986 */ /* 0x0001e4000c10112c */
[C---:B0-----:R-:W-:Y:S02]  /*9d4f0*/  PRMT R0, R18.reuse, 0x7771, RZ ;  /* 0x0000777112007816 */ /* 0x041fe400000000ff */
[----:B------:R-:W3:Y:S04]  /*9d500*/  LDL.LU.64 R8, [R1+0x8b0] ;  /* 0x0008b00001087983 */ /* 0x000ee80000300a00 */
[----:B------:R0:W-:Y:S02]  /*9d510*/  @P0 STG.E.U8 desc[UR44][R56.64], R0 ;  /* 0x0000000038000986 */ /* 0x0001e4000c10112c */
[----:B0-----:R-:W-:-:S02]  /*9d520*/  PRMT R0, R18, 0x7772, RZ ;  /* 0x0000777212007816 */ /* 0x001fc400000000ff */
[----:B------:R-:W4:Y:S01]  /*9d530*/  LDL.LU.64 R56, [R1+0x8a8] ;  /* 0x0008a80001387983 */ /* 0x000f220000300a00 */
[----:B------:R-:W-:-:S03]  /*9d540*/  PRMT R18, R18, 0x7773, RZ ;  /* 0x0000777312127816 */ /* 0x000fc600000000ff */
[----:B------:R0:W-:Y:S04]  /*9d550*/  @P2 STG.E.U8 desc[UR44][R58.64], R0 ;  /* 0x000000003a002986 */ /* 0x0001e8000c10112c */
[----:B------:R1:W-:Y:S01]  /*9d560*/  @P3 STG.E.U8 desc[UR44][R4.64], R18 ;  /* 0x0000001204003986 */ /* 0x0003e2000c10112c */
[----:B0-----:R-:W-:-:S03]  /*9d570*/  PRMT R0, R22, 0x7770, RZ ;  /* 0x0000777016007816 */ /* 0x001fc600000000ff */
[----:B------:R-:W2:Y:S04]  /*9d580*/  LDL.LU.64 R58, [R1+0x8c8] ;  /* 0x0008c800013a7983 */ /* 0x000ea80000300a00 */
[----:B------:R0:W-:Y:S04]  /*9d590*/  @P4 STG.E.U8 desc[UR44][R6.64], R0 ;  /* 0x0000000006004986 */ /* 0x0001e8000c10112c */
[----:B-1----:R-:W2:Y:S01]  /*9d5a0*/  LDL.LU.64 R4, [R1+0x8e0] ;  /* 0x0008e00001047983 */ /* 0x002ea20000300a00 */
[----:B0-----:R-:W-:-:S03]  /*9d5b0*/  PRMT R0, R22, 0x7771, RZ ;  /* 0x0000777116007816 */ /* 0x001fc600000000ff */
[----:B------:R-:W2:Y:S04]  /*9d5c0*/  LDL.LU.64 R6, [R1+0x8d8] ;  /* 0x0008d80001067983 */ /* 0x000ea80000300a00 */
[----:B------:R0:W-:Y:S04]  /*9d5d0*/  @P5 STG.E.U8 desc[UR44][R48.64], R0 ;  /* 0x0000000030005986 */ /* 0x0001e8000c10112c */
[----:B0-----:R-:W2:Y:S01]  /*9d5e0*/  LDL.LU.64 R48, [R1+0x8d0] ;  /* 0x0008d00001307983 */ /* 0x001ea20000300a00 */
[----:B------:R-:W-:-:S05]  /*9d5f0*/  PRMT R0, R22, 0x7772, RZ ;  /* 0x0000777216007816 */ /* 0x000fca00000000ff */
[----:B------:R0:W-:Y:S04]  /*9d600*/  @P6 STG.E.U8 desc[UR44][R60.64], R0 ;  /* 0x000000003c006986 */ /* 0x0001e8000c10112c */
[----:B0-----:R-:W2:Y:S01]  /*9d610*/  LDL.LU.64 R60, [R1+0x8c0] ;  /* 0x0008c000013c7983 */ /* 0x001ea20000300a00 */
[----:B------:R-:W-:Y:S02]  /*9d620*/  LOP3.LUT P1, RZ, R54, 0x20, RZ, 0xc0, !PT ;  /* 0x0000002036ff7812 */ /* 0x000fe4000782c0ff */
[----:B------:R-:W-:Y:S01]  /*9d630*/  LOP3.LUT R10, R10, 0xffbfffff, RZ, 0xc0, !PT ;  /* 0xffbfffff0a0a7812 */ /* 0x000fe200078ec0ff */
[----:B------:R-:W2:Y:S04]  /*9d640*/  LDL.LU.64 R20, [R1+0x8a0] ;  /* 0x0008a00001147983 */ /* 0x000ea80000300a00 */
[----:B------:R-:W2:Y:S04]  /*9d650*/  LDL.LU.64 R2, [R1+0x898] ;  /* 0x0008980001027983 */ /* 0x000ea80000300a00 */
[----:B------:R-:W2:Y:S02]  /*9d660*/  LDL.LU.64 R16, [R1+0x880] ;  /* 0x0008800001107983 */ /* 0x000ea40000300a00 */
[----:B------:R-:W-:-:S02]  /*9d670*/  @P1 LOP3.LUT R10, R10, 0x400000, RZ, 0xfc, !PT ;  /* 0x004000000a0a1812 */ /* 0x000fc400078efcff */
[----:B------:R-:W-:Y:S01]  /*9d680*/  LOP3.LUT P1, RZ, R54, 0x40, RZ, 0xc0, !PT ;  /* 0x0000004036ff7812 */ /* 0x000fe2000782c0ff */
[----:B------:R-:W2:Y:S01]  /*9d690*/  LDL.LU.64 R14, [R1+0x7d8] ;  /* 0x0007d800010e7983 */ /* 0x000ea20000300a00 */
[----:B------:R-:W-:Y:S02]  /*9d6a0*/  LOP3.LUT R10, R10, 0xff7fffff, RZ, 0xc0, !PT ;  /* 0xff7fffff0a0a7812 */ /* 0x000fe400078ec0ff */
[----:B------:R-:W-:Y:S01]  /*9d6b0*/  LOP3.LUT P2, RZ, R54, 0x20000, RZ, 0xc0, !PT ;  /* 0x0002000036ff7812 */ /* 0x000fe2000784c0ff */
[----:B------:R-:W2:Y:S08]  /*9d6c0*/  LDL.LU.64 R12, [R1+0x7d0] ;  /* 0x0007d000010c7983 */ /* 0x000eb00000300a00 */
        /* <DEDUP_REMOVED lines=13> */
[----:B------:R-:W-:Y:S02]  /*9d7a0*/  LOP3.LUT P4, RZ, R54, 0x8000, RZ, 0xc0, !PT ;  /* 0x0000800036ff7812 */ /* 0x000fe4000788c0ff */
[----:B------:R-:W-:-:S05]  /*9d7b0*/  PRMT R22, R22, 0x7773, RZ ;  /* 0x0000777316167816 */ /* 0x000fca00000000ff */
[----:B------:R-:W-:Y:S02]  /*9d7c0*/  @P1 LOP3.LUT R10, R10, 0x8000000, RZ, 0xfc, !PT ;  /* 0x080000000a0a1812 */ /* 0x000fe400078efcff */
[C---:B------:R-:W-:Y:S02]  /*9d7d0*/  LOP3.LUT P1, RZ, R54.reuse, 0x800, RZ, 0xc0, !PT ;  /* 0x0000080036ff7812 */ /* 0x040fe4000782c0ff */
[----:B------:R-:W-:Y:S02]  /*9d7e0*/  PRMT R0, R19, 0x7770, RZ ;  /* 0x0000777013007816 */ /* 0x000fe400000000ff */
[----:B------:R-:W-:Y:S02]  /*9d7f0*/  LOP3.LUT P6, RZ, R54, 0x4000, RZ, 0xc0, !PT ;  /* 0x0000400036ff7812 */ /* 0x000fe400078cc0ff */
[----:B------:R-:W-:Y:S02]  /*9d800*/  LOP3.LUT R10, R10, 0xefffffff, RZ, 0xc0, !PT ;  /* 0xefffffff0a0a7812 */ /* 0x000fe400078ec0ff */
[----:B------:R-:W-:-:S05]  /*9d810*/  LOP3.LUT P5, RZ, R54, 0x2000, RZ, 0xc0, !PT ;  /* 0x0000200036ff7812 */ /* 0x000fca00078ac0ff */
[----:B------:R-:W-:Y:S02]  /*9d820*/  @P1 LOP3.LUT R10, R10, 0x10000000, RZ, 0xfc, !PT ;  /* 0x100000000a0a1812 */ /* 0x000fe400078efcff */
[----:B------:R-:W-:Y:S01]  /*9d830*/  LOP3.LUT P1, RZ, R54, 0x1000, RZ, 0xc0, !PT ;  /* 0x0000100036ff7812 */ /* 0x000fe2000782c0ff */
[----:B---3--:R0:W-:Y:S04]  /*9d840*/  @P2 STG.E.U8 desc[UR44][R8.64], R22 ;  /* 0x0000001608002986 */ /* 0x0081e8000c10112c */
[----:B0-----:R-:W3:Y:S04]  /*9d850*/  LDL.LU.64 R8, [R1+0x7c8] ;  /* 0x0007c80001087983 */ /* 0x001ee80000300a00 */
[----:B----4-:R0:W-:Y:S02]  /*9d860*/  @P3 STG.E.U8 desc[UR44][R56.64], R0 ;  /* 0x0000000038003986 */ /* 0x0101e4000c10112c */
[----:B0-----:R-:W-:-:S02]  /*9d870*/  PRMT R0, R19, 0x7771, RZ ;  /* 0x0000777113007816 */ /* 0x001fc400000000ff */
[----:B------:R-:W4:Y:S04]  /*9d880*/  LDL.LU.64 R56, [R1+0x7c0] ;  /* 0x0007c00001387983 */ /* 0x000f280000300a00 */
[----:B--2---:R0:W-:Y:S02]  /*9d890*/  @P4 STG.E.U8 desc[UR44][R58.64], R0 ;  /* 0x000000003a004986 */ /* 0x0041e4000c10112c */
[C---:B0-----:R-:W-:Y:S02]  /*9d8a0*/  PRMT R0, R19.reuse, 0x7772, RZ ;  /* 0x0000777213007816 */ /* 0x041fe400000000ff */
[----:B------:R-:W2:Y:S01]  /*9d8b0*/  LDL.LU.64 R58, [R1+0x7a8] ;  /* 0x0007a800013a7983 */ /* 0x000ea20000300a00 */
[----:B------:R-:W-:-:S03]  /*9d8c0*/  PRMT R19, R19, 0x7773, RZ ;  /* 0x0000777313137816 */ /* 0x000fc600000000ff */
[----:B------:R0:W-:Y:S04]  /*9d8d0*/  @P6 STG.E.U8 desc[UR44][R4.64], R0 ;  /* 0x0000000004006986 */ /* 0x0001e8000c10112c */
[----:B------:R1:W-:Y:S04]  /*9d8e0*/  @P5 STG.E.U8 desc[UR44][R6.64], R19 ;  /* 0x0000001306005986 */ /* 0x0003e8000c10112c */
[----:B0-----:R-:W2:Y:S01]  /*9d8f0*/  LDL.LU.64 R4, [R1+0x770] ;  /* 0x0007700001047983 */ /* 0x001ea20000300a00 */
[----:B------:R-:W-:-:S03]  /*9d900*/  PRMT R0, R23, 0x7770, RZ ;  /* 0x0000777017007816 */ /* 0x000fc600000000ff */
[----:B-1----:R-:W2:Y:S04]  /*9d910*/  LDL.LU.64 R6, [R1+0x768] ;  /* 0x0007680001067983 */ /* 0x002ea80000300a00 */
[----:B------:R0:W-:Y:S04]  /*9d920*/  @P1 STG.E.U8 desc[UR44][R48.64], R0 ;  /* 0x0000000030001986 */ /* 0x0001e8000c10112c */
[----:B0-----:R-:W2:Y:S01]  /*9d930*/  LDL.LU.64 R48, [R1+0x760] ;  /* 0x0007600001307983 */ /* 0x001ea20000300a00 */
[----:B------:R-:W-:Y:S02]  /*9d940*/  LOP3.LUT P1, RZ, R10, 0x10000000, RZ, 0xc0, !PT ;  /* 0x100000000aff7812 */ /* 0x000fe4000782c0ff */
[----:B------:R-:W-:-:S11]  /*9d950*/  PRMT R0, R23, 0x7771, RZ ;  /* 0x0000777117007816 */ /* 0x000fd600000000ff */
[----:B------:R0:W-:Y:S04]  /*9d960*/  @P1 STG.E.U8 desc[UR44][R60.64], R0 ;  /* 0x000000003c001986 */ /* 0x0001e8000c10112c */
[----:B0-----:R-:W2:Y:S01]  /*9d970*/  LDL.LU.64 R60, [R1+0x780] ;  /* 0x00078000013c7983 */ /* 0x001ea20000300a00 */
[----:B------:R-:W-:Y:S02]  /*9d980*/  LOP3.LUT P1, RZ, R10, 0x8000000, RZ, 0xc0, !PT ;  /* 0x080000000aff7812 */ /* 0x000fe4000782c0ff */
[C---:B------:R-:W-:Y:S02]  /*9d990*/  PRMT R0, R23.reuse, 0x7772, RZ ;  /* 0x0000777217007816 */ /* 0x040fe400000000ff */
[----:B------:R-:W-:-:S09]  /*9d9a0*/  PRMT R23, R23, 0x7773, RZ ;  /* 0x0000777317177816 */ /* 0x000fd200000000ff */
[----:B------:R0:W-:Y:S01]  /*9d9b0*/  @P1 STG.E.U8 desc[UR44][R20.64], R0 ;  /* 0x0000000014001986 */ /* 0x0001e2000c10112c */
[----:B------:R-:W-:-:S13]  /*9d9c0*/  LOP3.LUT P1, RZ, R10, 0x4000000, RZ, 0xc0, !PT ;  /* 0x040000000aff7812 */ /* 0x000fda000782c0ff */
[----:B------:R-:W-:Y:S01]  /*9d9d0*/  @P1 STG.E.U8 desc[UR44][R2.64], R23 ;  /* 0x0000001702001986 */ /* 0x000fe2000c10112c */
        /* <DEDUP_REMOVED lines=11> */
[----:B------:R-:W-:Y:S02]  /*9da90*/  LOP3.LUT P2, RZ, R54, 0x8, RZ, 0xc0, !PT ;  /* 0x0000000836ff7812 */ /* 0x000fe4000784c0ff */
[----:B------:R-:W-:Y:S02]  /*9daa0*/  PRMT R24, R24, 0x7773, RZ ;  /* 0x0000777318187816 */ /* 0x000fe400000000ff */
[----:B------:R-:W-:Y:S02]  /*9dab0*/  LOP3.LUT P3, RZ, R54, 0x4, RZ, 0xc0, !PT ;  /* 0x0000000436ff7812 */ /* 0x000fe4000786c0ff */
[----:B0-----:R-:W-:Y:S02]  /*9dac0*/  PRMT R0, R28, 0x7770, RZ ;  /* 0x000077701c007816 */ /* 0x001fe400000000ff */
[----:B------:R-:W-:-:S02]  /*9dad0*/  LOP3.LUT P4, RZ, R54, 0x2, RZ, 0xc0, !PT ;  /* 0x0000000236ff7812 */ /* 0x000fc4000788c0ff */
[----:B------:R-:W-:Y:S02]  /*9dae0*/  LOP3.LUT P6, RZ, R54, 0x1, RZ, 0xc0, !PT ;  /* 0x0000000136ff7812 */ /* 0x000fe400078cc0ff */
[----:B------:R-:W-:Y:S01]  /*9daf0*/  LOP3.LUT P5, RZ, R53, 0x80000000, RZ, 0xc0, !PT ;  /* 0x8000000035ff7812 */ /* 0x000fe200078ac0ff */
[----:B---3--:R-:W-:Y:S04]  /*9db00*/  @P1 STG.E.U8 desc[UR44][R8.64], R24 ;  /* 0x0000001808001986 */ /* 0x008fe8000c10112c */
[----:B----4-:R0:W-:Y:S02]  /*9db10*/  @P0 STG.E.U8 desc[UR44][R56.64], R0 ;  /* 0x0000000038000986 */ /* 0x0101e4000c10112c */
[----:B0-----:R-:W-:-:S05]  /*9db20*/  PRMT R0, R28, 0x7771, RZ ;  /* 0x000077711c007816 */ /* 0x001fca00000000ff */
[----:B--2---:R0:W-:Y:S02]  /*9db30*/  @P2 STG.E.U8 desc[UR44][R58.64], R0 ;  /* 0x000000003a002986 */ /* 0x0041e4000c10112c */
[C---:B0-----:R-:W-:Y:S02]  /*9db40*/  PRMT R0, R28.reuse, 0x7772, RZ ;  /* 0x000077721c007816 */ /* 0x041fe400000000ff */
[----:B------:R-:W-:-:S03]  /*9db50*/  PRMT R28, R28, 0x7773, RZ ;  /* 0x000077731c1c7816 */ /* 0x000fc600000000ff */
[----:B------:R0:W-:Y:S04]  /*9db60*/  @P3 STG.E.U8 desc[UR44][R4.64], R0 ;  /* 0x0000000004003986 */ /* 0x0001e8000c10112c */
[----:B------:R-:W-:Y:S01]  /*9db70*/  @P4 STG.E.U8 desc[UR44][R6.64], R28 ;  /* 0x0000001c06004986 */ /* 0x000fe2000c10112c */
[----:B0-----:R-:W-:-:S05]  /*9db80*/  PRMT R0, R25, 0x7770, RZ ;  /* 0x0000777019007816 */ /* 0x001fca00000000ff */
[----:B------:R0:W-:Y:S04]  /*9db90*/  @P6 STG.E.U8 desc[UR44][R48.64], R0 ;  /* 0x0000000030006986 */ /* 0x0001e8000c10112c */
[----:B0-----:R-:W2:Y:S04]  /*9dba0*/  LDL.LU.64 R48, [R1+0x798] ;  /* 0x0007980001307983 */ /* 0x001ea80000300a00 */
[----:B------:R-:W3:Y:S04]  /*9dbb0*/  LDL.LU.64 R12, [R1+0x790] ;  /* 0x00079000010c7983 */ /* 0x000ee80000300a00 */
[----:B------:R-:W4:Y:S04]  /*9dbc0*/  LDL.LU.64 R8, [R1+0x788] ;  /* 0x0007880001087983 */ /* 0x000f280000300a00 */
[----:B------:R-:W4:Y:S01]  /*9dbd0*/  LDL.LU.64 R56, [R1+0x7a0] ;  /* 0x0007a00001387983 */ /* 0x000f220000300a00 */
[----:B------:R-:W-:-:S03]  /*9dbe0*/  PRMT R0, R25, 0x7771, RZ ;  /* 0x0000777119007816 */ /* 0x000fc600000000ff */
[----:B------:R-:W4:Y:S04]  /*9dbf0*/  LDL.LU.64 R58, [R1+0x7b8] ;  /* 0x0007b800013a7983 */ /* 0x000f280000300a00 */
[----:B------:R0:W-:Y:S04]  /*9dc00*/  @P5 STG.E.U8 desc[UR44][R60.64], R0 ;  /* 0x000000003c005986 */ /* 0x0001e8000c10112c */
[----:B0-----:R-:W4:Y:S04]  /*9dc10*/  LDL.LU.64 R60, [R1+0x7b0] ;  /* 0x0007b000013c7983 */ /* 0x001f280000300a00 */
[----:B------:R-:W4:Y:S01]  /*9dc20*/  LDL.LU.64 R4, [R1+0x778] ;  /* 0x0007780001047983 */ /* 0x000f220000300a00 */
[----:B------:R-:W-:-:S03]  /*9dc30*/  LOP3.LUT P2, RZ, R53, 0x40000000, RZ, 0xc0, !PT ;  /* 0x4000000035ff7812 */ /* 0x000fc6000784c0ff */
[----:B------:R-:W4:Y:S01]  /*9dc40*/  LDL.LU.64 R6, [R1+0x758] ;  /* 0x0007580001067983 */ /* 0x000f220000300a00 */
[----:B------:R-:W-:Y:S02]  /*9dc50*/  PRMT R0, R25, 0x7772, RZ ;  /* 0x0000777219007816 */ /* 0x000fe400000000ff */
[C---:B------:R-:W-:Y:S02]  /*9dc60*/  LOP3.LUT P3, RZ, R53.reuse, 0x20000000, RZ, 0xc0, !PT ;  /* 0x2000000035ff7812 */ /* 0x040fe4000786c0ff */
[----:B------:R-:W-:Y:S02]  /*9dc70*/  LOP3.LUT P6, RZ, R53, 0x10000000, RZ, 0xc0, !PT ;  /* 0x1000000035ff7812 */ /* 0x000fe400078cc0ff */
[----:B------:R-:W-:Y:S02]  /*9dc80*/  PRMT R25, R25, 0x7773, RZ ;  /* 0x0000777319197816 */ /* 0x000fe400000000ff */
[C---:B------:R-:W-:Y:S02]  /*9dc90*/  LOP3.LUT P0, RZ, R53.reuse, 0x8000000, RZ, 0xc0, !PT ;  /* 0x0800000035ff7812 */ /* 0x040fe4000780c0ff */
[----:B------:R-:W-:-:S02]  /*9dca0*/  LOP3.LUT P1, RZ, R53, 0x4000000, RZ, 0xc0, !PT ;  /* 0x0400000035ff7812 */ /* 0x000fc4000782c0ff */
        /* <DEDUP_REMOVED lines=11> */
[----:B------:R-:W2:Y:S04]  /*9dd60*/  LDL.LU.64 R16, [R1+0x748] ;  /* 0x0007480001107983 */ /* 0x000ea80000300a00 */
[----:B------:R-:W2:Y:S01]  /*9dd70*/  LDL.LU.64 R14, [R1+0x740] ;  /* 0x00074000010e7983 */ /* 0x000ea20000300a00 */
[----:B------:R-:W-:-:S03]  /*9dd80*/  PRMT R0, R29, 0x7770, RZ ;  /* 0x000077701d007816 */ /* 0x000fc600000000ff */
[----:B---3--:R0:W-:Y:S04]  /*9dd90*/  @P3 STG.E.U8 desc[UR44][R12.64], R25 ;  /* 0x000000190c003986 */ /* 0x0081e8000c10112c */
[----:B----4-:R1:W-:Y:S04]  /*9dda0*/  @P6 STG.E.U8 desc[UR44][R8.64], R0 ;  /* 0x0000000008006986 */ /* 0x0103e8000c10112c */
[----:B0-----:R-:W3:Y:S01]  /*9ddb0*/  LDL.LU.64 R12, [R1+0x738] ;  /* 0x00073800010c7983 */ /* 0x001ee20000300a00 */
[----:B-1----:R-:W-:-:S03]  /*9ddc0*/  PRMT R0, R29, 0x7771, RZ ;  /* 0x000077711d007816 */ /* 0x002fc600000000ff */
[----:B------:R-:W4:Y:S04]  /*9ddd0*/  LDL.LU.64 R8, [R1+0x730] ;  /* 0x0007300001087983 */ /* 0x000f280000300a00 */
[----:B------:R0:W-:Y:S02]  /*9dde0*/  @P0 STG.E.U8 desc[UR44][R56.64], R0 ;  /* 0x0000000038000986 */ /* 0x0001e4000c10112c */
[C---:B0-----:R-:W-:Y:S02]  /*9ddf0*/  PRMT R0, R29.reuse, 0x7772, RZ ;  /* 0x000077721d007816 */ /* 0x041fe400000000ff */
[----:B------:R-:W4:Y:S01]  /*9de00*/  LDL.LU.64 R56, [R1+0x728] ;  /* 0x0007280001387983 */ /* 0x000f220000300a00 */
[----:B------:R-:W-:-:S03]  /*9de10*/  PRMT R29, R29, 0x7773, RZ ;  /* 0x000077731d1d7816 */ /* 0x000fc600000000ff */
[----:B------:R0:W-:Y:S04]  /*9de20*/  @P1 STG.E.U8 desc[UR44][R58.64], R0 ;  /* 0x000000003a001986 */ /* 0x0001e8000c10112c */
[----:B------:R1:W-:Y:S04]  /*9de30*/  @P5 STG.E.U8 desc[UR44][R60.64], R29 ;  /* 0x0000001d3c005986 */ /* 0x0003e8000c10112c */
[----:B0-----:R-:W4:Y:S04]  /*9de40*/  LDL.LU.64 R58, [R1+0x720] ;  /* 0x00072000013a7983 */ /* 0x001f280000300a00 */
[----:B-1----:R-:W4:Y:S01]  /*9de50*/  LDL.LU.64 R60, [R1+0x710] ;  /* 0x00071000013c7983 */ /* 0x002f220000300a00 */
        /* <DEDUP_REMOVED lines=11> */
[----:B------:R-:W-:-:S13]  /*9df10*/  LOP3.LUT P4, RZ, R53, 0x1000000, RZ, 0xc0, !PT ;  /* 0x0100000035ff7812 */ /* 0x000fda000788c0ff */
[----:B------:R0:W-:Y:S01]  /*9df20*/  @P4 STG.E.U8 desc[UR44][R4.64], R0 ;  /* 0x0000000004004986 */ /* 0x0001e2000c10112c */
[----:B------:R-:W-:Y:S02]  /*9df30*/  LOP3.LUT P4, RZ, R10, 0x200000, RZ, 0xc0, !PT ;  /* 0x002000000aff7812 */ /* 0x000fe4000788c0ff */
[----:B0-----:R-:W-:Y:S01]  /*9df40*/  PRMT R0, R26, 0x7771, RZ ;  /* 0x000077711a007816 */ /* 0x001fe200000000ff */
[----:B------:R-:W4:Y:S10]  /*9df50*/  LDL.LU.64 R4, [R1+0x6f8] ;  /* 0x0006f80001047983 */ /* 0x000f340000300a00 */
[----:B------:R0:W-:Y:S01]  /*9df60*/  @P4 STG.E.U8 desc[UR44][R6.64], R0 ;  /* 0x0000000006004986 */ /* 0x0001e2000c10112c */
[----:B------:R-:W-:-:S02]  /*9df70*/  LOP3.LUT P4, RZ, R10, 0x100000, RZ, 0xc0, !PT ;  /* 0x001000000aff7812 */ /* 0x000fc4000788c0ff */
[C---:B0-----:R-:W-:Y:S01]  /*9df80*/  PRMT R0, R26.reuse, 0x7772, RZ ;  /* 0x000077721a007816 */ /* 0x041fe200000000ff */
[----:B------:R-:W4:Y:S01]  /*9df90*/  LDL.LU.64 R6, [R1+0x6f0] ;  /* 0x0006f00001067983 */ /* 0x000f220000300a00 */
[----:B------:R-:W-:Y:S02]  /*9dfa0*/  PRMT R26, R26, 0x7773, RZ ;  /* 0x000077731a1a7816 */ /* 0x000fe400000000ff */
[C---:B------:R-:W-:Y:S02]  /*9dfb0*/  LOP3.LUT P2, RZ, R53.reuse, 0x20000, RZ, 0xc0, !PT ;  /* 0x0002000035ff7812 */ /* 0x040fe4000784c0ff */
[C---:B------:R-:W-:Y:S02]  /*9dfc0*/  LOP3.LUT P3, RZ, R53.reuse, 0x10000, RZ, 0xc0, !PT ;  /* 0x0001000035ff7812 */ /* 0x040fe4000786c0ff */
[----:B------:R-:W-:-:S03]  /*9dfd0*/  LOP3.LUT P6, RZ, R53, 0x8000, RZ, 0xc0, !PT ;  /* 0x0000800035ff7812 */ /* 0x000fc600078cc0ff */
[----:B--2---:R0:W-:Y:S01]  /*9dfe0*/  @P4 STG.E.U8 desc[UR44][R48.64], R0 ;  /* 0x0000000030004986 */ /* 0x0041e2000c10112c */
[----:B------:R-:W-:-:S03]  /*9dff0*/  LOP3.LUT P4, RZ, R10, 0x80000, RZ, 0xc0, !PT ;  /* 0x000800000aff7812 */ /* 0x000fc6000788c0ff */
[----:B0-----:R-:W2:Y:S10]  /*9e000*/  LDL.LU.64 R48, [R1+0x6e0] ;  /* 0x0006e00001307983 */ /* 0x001eb40000300a00 */
[----:B------:R-:W-:Y:S01]  /*9e010*/  @P4 STG.E.U8 desc[UR44][R16.64], R26 ;  /* 0x0000001a10004986 */ /* 0x000fe2000c10112c */
[----:B------:R-:W-:-:S02]  /*9e020*/  LOP3.LUT P4, RZ, R10, 0x40000, RZ, 0xc0, !PT ;  /* 0x000400000aff7812 */ /* 0x000fc4000788c0ff */
[----:B------:R-:W-:-:S11]  /*9e030*/  PRMT R0, R30, 0x7770, RZ ;  /* 0x000077701e007816 */ /* 0x000fd600000000ff */
[----:B------:R0:W-:Y:S01]  /*9e040*/  @P4 STG.E.U8 desc[UR44][R14.64], R0 ;  /* 0x000000000e004986 */ /* 0x0001e2000c10112c */
[----:B------:R-:W-:Y:S02]  /*9e050*/  LOP3.LUT P4, RZ, R10, 0x20000, RZ, 0xc0, !PT ;  /* 0x000200000aff7812 */ /* 0x000fe4000788c0ff */
[----:B0-----:R-:W-:-:S11]  /*9e060*/  PRMT R0, R30, 0x7771, RZ ;  /* 0x000077711e007816 */ /* 0x001fd600000000ff */
[----:B---3--:R0:W-:Y:S01]  /*9e070*/  @P4 STG.E.U8 desc[UR44][R12.64], R0 ;  /* 0x000000000c004986 */ /* 0x0081e2000c10112c */
[----:B------:R-:W-:Y:S02]  /*9e080*/  LOP3.LUT P4, RZ, R10, 0x10000, RZ, 0xc0, !PT ;  /* 0x000100000aff7812 */ /* 0x000fe4000788c0ff */
[C---:B0-----:R-:W-:Y:S02]  /*9e090*/  PRMT R0, R30.reuse, 0x7772, RZ ;  /* 0x000077721e007816 */ /* 0x041fe400000000ff */
[----:B------:R-:W-:-:S09]  /*9e0a0*/  PRMT R30, R30, 0x7773, RZ ;  /* 0x000077731e1e7816 */ /* 0x000fd200000000ff */
[----:B----4-:R0:W-:Y:S04]  /*9e0b0*/  @P4 STG.E.U8 desc[UR44][R8.64], R0 ;  /* 0x0000000008004986 */ /* 0x0101e8000c10112c */
[----:B------:R-:W-:Y:S01]  /*9e0c0*/  @P2 STG.E.U8 desc[UR44][R56.64], R30 ;  /* 0x0000001e38002986 */ /* 0x000fe2000c10112c */
[----:B0-----:R-:W-:-:S05]  /*9e0d0*/  PRMT R0, R27, 0x7770, RZ ;  /* 0x000077701b007816 */ /* 0x001fca00000000ff */
[----:B------:R0:W-:Y:S02]  /*9e0e0*/  @P3 STG.E.U8 desc[UR44][R58.64], R0 ;  /* 0x000000003a003986 */ /* 0x0001e4000c10112c */
[----:B0-----:R-:W-:-:S05]  /*9e0f0*/  PRMT R0, R27, 0x7771, RZ ;  /* 0x000077711b007816 */ /* 0x001fca00000000ff */
[----:B------:R0:W-:Y:S04]  /*9e100*/  @P6 STG.E.U8 desc[UR44][R60.64], R0 ;  /* 0x000000003c006986 */ /* 0x0001e8000c10112c */
[----:B0-----:R-:W3:Y:S04]  /*9e110*/  LDL.LU.64 R60, [R1+0x718] ;  /* 0x00071800013c7983 */ /* 0x001ee80000300a00 */
[----:B------:R-:W4:Y:S01]  /*9e120*/  LDL.LU.64 R16, [R1+0x708] ;  /* 0x0007080001107983 */ /* 0x000f220000300a00 */
[C---:B------:R-:W-:Y:S02]  /*9e130*/  LOP3.LUT P0, RZ, R53.reuse, 0x4000, RZ, 0xc0, !PT ;  /* 0x0000400035ff7812 */ /* 0x040fe4000780c0ff */
[C---:B------:R-:W-:Y:S01]  /*9e140*/  LOP3.LUT P1, RZ, R53.reuse, 0x2000, RZ, 0xc0, !PT ;  /* 0x0000200035ff7812 */ /* 0x040fe2000782c0ff */
[----:B------:R-:W4:Y:S01]  /*9e150*/  LDL.LU.64 R14, [R1+0x700] ;  /* 0x00070000010e7983 */ /* 0x000f220000300a00 */
[----:B------:R-:W-:-:S02]  /*9e160*/  LOP3.LUT P5, RZ, R53, 0x1000, RZ, 0xc0, !PT ;  /* 0x0000100035ff7812 */ /* 0x000fc400078ac0ff */
[C---:B------:R-:W-:Y:S01]  /*9e170*/  PRMT R0, R27.reuse, 0x7772, RZ ;  /* 0x000077721b007816 */ /* 0x040fe200000000ff */
[----:B------:R-:W4:Y:S01]  /*9e180*/  LDL.LU.64 R12, [R1+0x6e8] ;  /* 0x0006e800010c7983 */ /* 0x000f220000300a00 */
[----:B------:R-:W-:-:S03]  /*9e190*/  PRMT R27, R27, 0x7773, RZ ;  /* 0x000077731b1b7816 */ /* 0x000fc600000000ff */
[----:B------:R-:W4:Y:S04]  /*9e1a0*/  LDL.LU.64 R8, [R1+0x6d8] ;  /* 0x0006d80001087983 */ /* 0x000f280000300a00 */
[----:B------:R0:W-:Y:S02]  /*9e1b0*/  @P0 STG.E.U8 desc[UR44][R4.64], R0 ;  /* 0x0000000004000986 */ /* 0x0001e4000c10112c */
[----:B0-----:R-:W-:Y:S02]  /*9e1c0*/  PRMT R0, R31, 0x7770, RZ ;  /* 0x000077701f007816 */ /* 0x001fe400000000ff */
[----:B------:R0:W-:Y:S01]  /*9e1d0*/  @P1 STG.E.U8 desc[UR44][R6.64], R27 ;  /* 0x0000001b06001986 */ /* 0x0001e2000c10112c */
[----:B------:R-:W-:Y:S02]  /*9e1e0*/  LOP3.LUT P4, RZ, R53, 0x800, RZ, 0xc0, !PT ;  /* 0x0000080035ff7812 */ /* 0x000fe4000788c0ff */
[----:B0-----:R-:W-:Y:S01]  /*9e1f0*/  PRMT R7, R31, 0x7771, RZ ;  /* 0x000077711f077816 */ /* 0x001fe200000000ff */
[----:B--2---:R0:W-:Y:S04]  /*9e200*/  @P5 STG.E.U8 desc[UR44][R48.64], R0 ;  /* 0x0000000030005986 */ /* 0x0041e8000c10112c */
[----:B0-----:R-:W2:Y:S04]  /*9e210*/  LDL.LU.64 R48, [R1+0x6d0] ;  /* 0x0006d00001307983 */ /* 0x001ea80000300a00 */
[----:B------:R-:W2:Y:S04]  /*9e220*/  LDL.LU.64 R56, [R1+0x6c8] ;  /* 0x0006c80001387983 */ /* 0x000ea80000300a00 */
[----:B------:R-:W2:Y:S04]  /*9e230*/  LDL.LU.64 R58, [R1+0x6c0] ;  /* 0x0006c000013a7983 */ /* 0x000ea80000300a00 */
[----:B---3--:R0:W-:Y:S04]  /*9e240*/  @P4 STG.E.U8 desc[UR44][R60.64], R7 ;  /* 0x000000073c004986 */ /* 0x0081e8000c10112c */
[----:B0-----:R-:W3:Y:S04]  /*9e250*/  LDL.LU.64 R60, [R1+0x6b8] ;  /* 0x0006b800013c7983 */ /* 0x001ee80000300a00 */
[----:B------:R-:W3:Y:S01]  /*9e260*/  LDL.LU.64 R54, [R1+0x6b0] ;  /* 0x0006b00001367983 */ /* 0x000ee20000300a00 */
[----:B------:R-:W-:-:S03]  /*9e270*/  LOP3.LUT P2, RZ, R53, 0x400, RZ, 0xc0, !PT ;  /* 0x0000040035ff7812 */ /* 0x000fc6000784c0ff */
[----:B------:R-:W3:Y:S01]  /*9e280*/  LDL.LU.64 R20, [R1+0x6a8] ;  /* 0x0006a80001147983 */ /* 0x000ee20000300a00 */
[----:B------:R-:W-:Y:S02]  /*9e290*/  PRMT R7, R31, 0x7772, RZ ;  /* 0x000077721f077816 */ /* 0x000fe400000000ff */
[C---:B------:R-:W-:Y:S02]  /*9e2a0*/  LOP3.LUT P3, RZ, R53.reuse, 0x200, RZ, 0xc0, !PT ;  /* 0x0000020035ff7812 */ /* 0x040fe4000786c0ff */
[----:B------:R-:W-:-:S05]  /*9e2b0*/  LOP3.LUT P6, RZ, R53, 0x100, RZ, 0xc0, !PT ;  /* 0x0000010035ff7812 */ /* 0x000fca00078cc0ff */
[----:B----4-:R0:W-:Y:S01]  /*9e2c0*/  @P2 STG.E.U8 desc[UR44][R16.64], R7 ;  /* 0x0000000710002986 */ /* 0x0101e2000c10112c */
[----:B------:R-:W-:Y:S02]  /*9e2d0*/  LOP3.LUT P0, RZ, R53, 0x80, RZ, 0xc0, !PT ;  /* 0x0000008035ff7812 */ /* 0x000fe4000780c0ff */
[----:B------:R-:W-:Y:S01]  /*9e2e0*/  PRMT R31, R31, 0x7773, RZ ;  /* 0x000077731f1f7816 */ /* 0x000fe200000000ff */
[----:B0-----:R-:W4:Y:S01]  /*9e2f0*/  LDL.LU.64 R16, [R1+0x6a0] ;  /* 0x0006a00001107983 */ /* 0x001f220000300a00 */
[C---:B------:R-:W-:Y:S02]  /*9e300*/  PRMT R7, R32.reuse, 0x7770, RZ ;  /* 0x0000777020077816 */ /* 0x040fe400000000ff */
[----:B------:R-:W-:Y:S01]  /*9e310*/  LOP3.LUT P1, RZ, R53, 0x40, RZ, 0xc0, !PT ;  /* 0x0000004035ff7812 */ /* 0x000fe2000782c0ff */
[----:B------:R0:W-:Y:S04]  /*9e320*/  @P3 STG.E.U8 desc[UR44][R14.64], R31 ;  /* 0x0000001f0e003986 */ /* 0x0001e8000c10112c */
[----:B------:R1:W-:Y:S04]  /*9e330*/  @P6 STG.E.U8 desc[UR44][R12.64], R7 ;  /* 0x000000070c006986 */ /* 0x0003e8000c10112c */
[----:B0-----:R-:W4:Y:S01]  /*9e340*/  LDL.LU.64 R14, [R1+0x698] ;  /* 0x00069800010e7983 */ /* 0x001f220000300a00 */
[----:B-1----:R-:W-:-:S03]  /*9e350*/  PRMT R7, R32, 0x7771, RZ ;  /* 0x0000777120077816 */ /* 0x002fc600000000ff */
[----:B------:R-:W4:Y:S04]  /*9e360*/  LDL.LU.64 R12, [R1+0x690] ;  /* 0x00069000010c7983 */ /* 0x000f280000300a00 */
[----:B------:R0:W-:Y:S01]  /*9e370*/  @P0 STG.E.U8 desc[UR44][R8.64], R7 ;  /* 0x0000000708000986 */ /* 0x0001e2000c10112c */
[----:B------:R-:W-:-:S04]  /*9e380*/  LOP3.LUT P5, RZ, R52, 0x80000000, RZ, 0xc0, !PT ;  /* 0x8000000034ff7812 */ /* 0x000fc800078ac0ff */
[----:B------:R-:W-:Y:S02]  /*9e390*/  P2R R0, PR, RZ, 0x20 ;  /* 0x00000020ff007803 */ /* 0x000fe40000000000 */
[----:B0-----:R-:W-:Y:S01]  /*9e3a0*/  PRMT R7, R32, 0x7772, RZ ;  /* 0x0000777220077816 */ /* 0x001fe200000000ff */
[----:B------:R-:W4:Y:S01]  /*9e3b0*/  LDL.LU.64 R8, [R1+0x618] ;  /* 0x0006180001087983 */ /* 0x000f220000300a00 */
[----:B------:R-:W-:-:S04]  /*9e3c0*/  LOP3.LUT P5, RZ, R53, 0x1, RZ, 0xc0, !PT ;  /* 0x0000000135ff7812 */ /* 0x000fc800078ac0ff */
[----:B------:R-:W-:Y:S02]  /*9e3d0*/  P2R R2, PR, RZ, 0x20 ;  /* 0x00000020ff027803 */ /* 0x000fe40000000000 */
        /* <DEDUP_REMOVED lines=8> */
[----:B------:R-:W-:Y:S02]  /*9e460*/  LOP3.LUT P5, RZ, R53, 0x20, RZ, 0xc0, !PT ;  /* 0x0000002035ff7812 */ /* 0x000fe400078ac0ff */
[----:B------:R-:W-:Y:S01]  /*9e470*/  PRMT R32, R32, 0x7773, RZ ;  /* 0x0000777320207816 */ /* 0x000fe200000000ff */
[----:B--2---:R0:W-:Y:S04]  /*9e480*/  @P1 STG.E.U8 desc[UR44][R48.64], R7 ;  /* 0x0000000730001986 */ /* 0x0041e8000c10112c */
[----:B0-----:R-:W2:Y:S06]  /*9e490*/  LDL.LU.64 R48, [R1+0x608] ;  /* 0x0006080001307983 */ /* 0x001eac0000300a00 */
[----:B------:R0:W-:Y:S01]  /*9e4a0*/  @P5 STG.E.U8 desc[UR44][R56.64], R32 ;  /* 0x0000002038005986 */ /* 0x0001e2000c10112c */
[----:B------:R-:W-:-:S02]  /*9e4b0*/  ISETP.NE.AND P5, PT, R6, RZ, PT ;  /* 0x000000ff0600720c */ /* 0x000fc40003fa5270 */
[----:B------:R-:W-:Y:S01]  /*9e4c0*/  PRMT R6, R36, 0x7770, RZ ;  /* 0x0000777024067816 */ /* 0x000fe200000000ff */
[----:B0-----:R-:W2:Y:S10]  /*9e4d0*/  LDL.LU.64 R56, [R1+0x5f8] ;  /* 0x0005f80001387983 */ /* 0x001eb40000300a00 */
[----:B------:R0:W-:Y:S01]  /*9e4e0*/  @P5 STG.E.U8 desc[UR44][R58.64], R6 ;  /* 0x000000063a005986 */ /* 0x0001e2000c10112c */
[----:B------:R-:W-:-:S02]  /*9e4f0*/  ISETP.NE.AND P5, PT, R5, RZ, PT ;  /* 0x000000ff0500720c */ /* 0x000fc40003fa5270 */
[----:B------:R-:W-:Y:S01]  /*9e500*/  PRMT R5, R36, 0x7771, RZ ;  /* 0x0000777124057816 */ /* 0x000fe200000000ff */
[----:B0-----:R-:W2:Y:S10]  /*9e510*/  LDL.LU.64 R58, [R1+0x5d0] ;  /* 0x0005d000013a7983 */ /* 0x001eb40000300a00 */
[----:B---3--:R0:W-:Y:S04]  /*9e520*/  @P5 STG.E.U8 desc[UR44][R60.64], R5 ;  /* 0x000000053c005986 */ /* 0x0081e8000c10112c */
[----:B0-----:R-:W3:Y:S01]  /*9e530*/  LDL.LU.64 R60, [R1+0x5c8] ;  /* 0x0005c800013c7983 */ /* 0x001ee20000300a00 */
[----:B------:R-:W-:-:S02]  /*9e540*/  ISETP.NE.AND P5, PT, R4, RZ, PT ;  /* 0x000000ff0400720c */ /* 0x000fc40003fa5270 */
[C---:B------:R-:W-:Y:S02]  /*9e550*/  PRMT R4, R36.reuse, 0x7772, RZ ;  /* 0x0000777224047816 */ /* 0x040fe400000000ff */
[----:B------:R-:W-:-:S09]  /*9e560*/  PRMT R36, R36, 0x7773, RZ ;  /* 0x0000777324247816 */ /* 0x000fd200000000ff */
[----:B------:R-:W-:Y:S01]  /*9e570*/  @P5 STG.E.U8 desc[UR44][R54.64], R4 ;  /* 0x0000000436005986 */ /* 0x000fe2000c10112c */
[----:B------:R-:W-:-:S13]  /*9e580*/  ISETP.NE.AND P5, PT, R3, RZ, PT ;  /* 0x000000ff0300720c */ /* 0x000fda0003fa5270 */
[----:B------:R-:W-:Y:S01]  /*9e590*/  @P5 STG.E.U8 desc[UR44][R20.64], R36 ;  /* 0x0000002414005986 */ /* 0x000fe2000c10112c */
[----:B------:R-:W-:Y:S02]  /*9e5a0*/  ISETP.NE.AND P5, PT, R2, RZ, PT ;  /* 0x000000ff0200720c */ /* 0x000fe40003fa5270 */
[----:B------:R-:W-:Y:S02]  /*9e5b0*/  PRMT R2, R33, 0x7770, RZ ;  /* 0x0000777021027816 */ /* 0x000fe400000000ff */
[----:B------:R-:W-:-:S09]  /*9e5c0*/  LOP3.LUT P4, RZ, R52, 0x40000000, RZ, 0xc0, !PT ;  /* 0x4000000034ff7812 */ /* 0x000fd2000788c0ff */
[----:B----4-:R-:W-:Y:S01]  /*9e5d0*/  @P5 STG.E.U8 desc[UR44][R16.64], R2 ;  /* 0x0000000210005986 */ /* 0x010fe2000c10112c */
[----:B------:R-:W-:Y:S02]  /*9e5e0*/  ISETP.NE.AND P5, PT, R0, RZ, PT ;  /* 0x000000ff0000720c */ /* 0x000fe40003fa5270 */
[----:B------:R-:W-:Y:S02]  /*9e5f0*/  PRMT R0, R33, 0x7771, RZ ;  /* 0x0000777121007816 */ /* 0x000fe400000000ff */
[C---:B------:R-:W-:Y:S02]  /*9e600*/  LOP3.LUT P2, RZ, R52.reuse, 0x20000000, RZ, 0xc0, !PT ;  /* 0x2000000034ff7812 */ /* 0x040fe4000784c0ff */
[----:B------:R-:W-:-:S07]  /*9e610*/  LOP3.LUT P3, RZ, R52, 0x10000000, RZ, 0xc0, !PT ;  /* 0x1000000034ff7812 */ /* 0x000fce000786c0ff */
[----:B------:R0:W-:Y:S02]  /*9e620*/  @P5 STG.E.U8 desc[UR44][R14.64], R0 ;  /* 0x000000000e005986 */ /* 0x0001e4000c10112c */
[C---:B0-----:R-:W-:Y:S02]  /*9e630*/  PRMT R0, R33.reuse, 0x7772, RZ ;  /* 0x0000777221007816 */ /* 0x041fe400000000ff */
[----:B------:R-:W-:-:S03]  /*9e640*/  PRMT R33, R33, 0x7773, RZ ;  /* 0x0000777321217816 */ /* 0x000fc600000000ff */
[----:B------:R0:W-:Y:S04]  /*9e650*/  @P4 STG.E.U8 desc[UR44][R12.64], R0 ;  /* 0x000000000c004986 */ /* 0x0001e8000c10112c */
[----:B------:R-:W-:Y:S01]  /*9e660*/  @P2 STG.E.U8 desc[UR44][R8.64], R33 ;  /* 0x0000002108002986 */ /* 0x000fe2000c10112c */
[C---:B0-----:R-:W-:Y:S02]  /*9e670*/  PRMT R0, R37.reuse, 0x7770, RZ ;  /* 0x0000777025007816 */ /* 0x041fe400000000ff */
[C---:B------:R-:W-:Y:S02]  /*9e680*/  LOP3.LUT P6, RZ, R52.reuse, 0x8000000, RZ, 0xc0, !PT ;  /* 0x0800000034ff7812 */ /* 0x040fe400078cc0ff */
[C---:B------:R-:W-:Y:S02]  /*9e690*/  LOP3.LUT P0, RZ, R52.reuse, 0x4000000, RZ, 0xc0, !PT ;  /* 0x0400000034ff7812 */ /* 0x040fe4000780c0ff */
[----:B------:R-:W-:Y:S01]  /*9e6a0*/  LOP3.LUT P1, RZ, R52, 0x2000000, RZ, 0xc0, !PT ;  /* 0x0200000034ff7812 */ /* 0x000fe2000782c0ff */
[----:B--2---:R0:W-:Y:S04]  /*9e6b0*/  @P3 STG.E.U8 desc[UR44][R48.64], R0 ;  /* 0x0000000030003986 */ /* 0x0041e8000c10112c */
[----:B0-----:R-:W2:Y:S04]  /*9e6c0*/  LDL.LU.64 R48, [R1+0x610] ;  /* 0x0006100001307983 */ /* 0x001ea80000300a00 */
[----:B------:R-:W4:Y:S01]  /*9e6d0*/  LDL.LU.64 R16, [R1+0x600] ;  /* 0x0006000001107983 */ /* 0x000f220000300a00 */
[----:B------:R-:W-:-:S03]  /*9e6e0*/  PRMT R0, R37, 0x7771, RZ ;  /* 0x0000777125007816 */ /* 0x000fc600000000ff */
[----:B------:R-:W4:Y:S04]  /*9e6f0*/  LDL.LU.64 R14, [R1+0x5f0] ;  /* 0x0005f000010e7983 */ /* 0x000f280000300a00 */
[----:B------:R0:W-:Y:S04]  /*9e700*/  @P6 STG.E.U8 desc[UR44][R56.64], R0 ;  /* 0x0000000038006986 */ /* 0x0001e8000c10112c */
[----:B------:R-:W4:Y:S04]  /*9e710*/  LDL.LU.64 R12, [R1+0x5d8] ;  /* 0x0005d800010c7983 */ /* 0x000f280000300a00 */
[----:B------:R-:W4:Y:S01]  /*9e720*/  LDL.LU.64 R8, [R1+0x5c0] ;  /* 0x0005c00001087983 */ /* 0x000f220000300a00 */
[----:B0-----:R-:W-:-:S02]  /*9e730*/  PRMT R0, R37, 0x7772, RZ ;  /* 0x0000777225007816 */ /* 0x001fc400000000ff */
[----:B------:R-:W-:-:S03]  /*9e740*/  PRMT R37, R37, 0x7773, RZ ;  /* 0x0000777325257816 */ /* 0x000fc600000000ff */
[----:B------:R-:W-:Y:S04]  /*9e750*/  @P0 STG.E.U8 desc[UR44][R58.64], R0 ;  /* 0x000000003a000986 */ /* 0x000fe8000c10112c */
[----:B---3--:R0:W-:Y:S04]  /*9e760*/  @P1 STG.E.U8 desc[UR44][R60.64], R37 ;  /* 0x000000253c001986 */ /* 0x0081e8000c10112c */
[----:B0-----:R-:W3:Y:S04]  /*9e770*/  LDL.LU.64 R60, [R1+0x5b8] ;  /* 0x0005b800013c7983 */ /* 0x001ee80000300a00 */
[----:B------:R-:W3:Y:S01]  /*9e780*/  LDL.LU.64 R56, [R1+0x5b0] ;  /* 0x0005b00001387983 */ /* 0x000ee20000300a00 */
[----:B------:R-:W-:-:S03]  /*9e790*/  LOP3.LUT P5, RZ, R52, 0x1000000, RZ, 0xc0, !PT ;  /* 0x0100000034ff7812 */ /* 0x000fc600078ac0ff */
[----:B------:R-:W3:Y:S01]  /*9e7a0*/  LDL.LU.64 R58, [R1+0x5a8] ;  /* 0x0005a800013a7983 */ /* 0x000ee20000300a00 */
[----:B------:R-:W-:Y:S02]  /*9e7b0*/  PRMT R7, R34, 0x7770, RZ ;  /* 0x0000777022077816 */ /* 0x000fe400000000ff */
[C---:B------:R-:W-:Y:S02]  /*9e7c0*/  LOP3.LUT P4, RZ, R52.reuse, 0x800000, RZ, 0xc0, !PT ;  /* 0x0080000034ff7812 */ /* 0x040fe4000788c0ff */
[C---:B------:R-:W-:Y:S02]  /*9e7d0*/  LOP3.LUT P2, RZ, R52.reuse, 0x400000, RZ, 0xc0, !PT ;  /* 0x0040000034ff7812 */ /* 0x040fe4000784c0ff */
[C---:B------:R-:W-:Y:S02]  /*9e7e0*/  LOP3.LUT P3, RZ, R52.reuse, 0x200000, RZ, 0xc0, !PT ;  /* 0x0020000034ff7812 */ /* 0x040fe4000786c0ff */
[C---:B------:R-:W-:Y:S02]  /*9e7f0*/  LOP3.LUT P6, RZ, R52.reuse, 0x100000, RZ, 0xc0, !PT ;  /* 0x0010000034ff7812 */ /* 0x040fe400078cc0ff */
[----:B------:R-:W-:Y:S01]  /*9e800*/  LOP3.LUT P0, RZ, R52, 0x80000, RZ, 0xc0, !PT ;  /* 0x0008000034ff7812 */ /* 0x000fe2000780c0ff */
[----:B--2---:R0:W-:Y:S04]  /*9e810*/  @P5 STG.E.U8 desc[UR44][R48.64], R7 ;  /* 0x0000000730005986 */ /* 0x0041e8000c10112c */
[----:B0-----:R-:W2:Y:S04]  /*9e820*/  LDL.LU.64 R48, [R1+0x5a0] ;  /* 0x0005a00001307983 */ /* 0x001ea80000300a00 */
[----:B------:R-:W2:Y:S04]  /*9e830*/  LDL.LU.64 R54, [R1+0x598] ;  /* 0x0005980001367983 */ /* 0x000ea80000300a00 */
[----:B------:R-:W2:Y:S01]  /*9e840*/  LDL.LU.64 R20, [R1+0x590] ;  /* 0x0005900001147983 */ /* 0x000ea20000300a00 */
[----:B------:R-:W-:-:S05]  /*9e850*/  PRMT R7, R34, 0x7771, RZ ;  /* 0x0000777122077816 */ /* 0x000fca00000000ff */
[----:B----4-:R0:W-:Y:S04]  /*9e860*/  @P4 STG.E.U8 desc[UR44][R16.64], R7 ;  /* 0x0000000710004986 */ /* 0x0101e8000c10112c */
[----:B0-----:R-:W4:Y:S01]  /*9e870*/  LDL.LU.64 R16, [R1+0x588] ;  /* 0x0005880001107983 */ /* 0x001f220000300a00 */
[C---:B------:R-:W-:Y:S02]  /*9e880*/  PRMT R7, R34.reuse, 0x7772, RZ ;  /* 0x0000777222077816 */ /* 0x040fe400000000ff */
[----:B------:R-:W-:-:S03]  /*9e890*/  PRMT R34, R34, 0x7773, RZ ;  /* 0x0000777322227816 */ /* 0x000fc600000000ff */
[----:B------:R0:W-:Y:S04]  /*9e8a0*/  @P2 STG.E.U8 desc[UR44][R14.64], R7 ;  /* 0x000000070e002986 */ /* 0x0001e8000c10112c */
[----:B------:R1:W-:Y:S04]  /*9e8b0*/  @P3 STG.E.U8 desc[UR44][R12.64], R34 ;  /* 0x000000220c003986 */ /* 0x0003e8000c10112c */
[----:B0-----:R-:W4:Y:S01]  /*9e8c0*/  LDL.LU.64 R14, [R1+0x580] ;  /* 0x00058000010e7983 */ /* 0x001f220000300a00 */
[----:B------:R-:W-:-:S03]  /*9e8d0*/  PRMT R7, R38, 0x7770, RZ ;  /* 0x0000777026077816 */ /* 0x000fc600000000ff */
[----:B-1----:R-:W4:Y:S04]  /*9e8e0*/  LDL.LU.64 R12, [R1+0x570] ;  /* 0x00057000010c7983 */ /* 0x002f280000300a00 */
[----:B------:R0:W-:Y:S02]  /*9e8f0*/  @P6 STG.E.U8 desc[UR44][R8.64], R7 ;  /* 0x0000000708006986 */ /* 0x0001e4000c10112c */
[----:B0-----:R-:W-:Y:S02]  /*9e900*/  PRMT R7, R38, 0x7771, RZ ;  /* 0x0000777126077816 */ /* 0x001fe400000000ff */
[----:B------:R-:W4:Y:S04]  /*9e910*/  LDL.LU.64 R8, [R1+0x568] ;  /* 0x0005680001087983 */ /* 0x000f280000300a00 */
[----:B---3--:R0:W-:Y:S04]  /*9e920*/  @P0 STG.E.U8 desc[UR44][R60.64], R7 ;  /* 0x000000073c000986 */ /* 0x0081e8000c10112c */
[----:B0-----:R-:W3:Y:S01]  /*9e930*/  LDL.LU.64 R60, [R1+0x560] ;  /* 0x00056000013c7983 */ /* 0x001ee20000300a00 */
        /* <DEDUP_REMOVED lines=13> */
[C---:B------:R-:W-:Y:S02]  /*9ea10*/  PRMT R7, R38.reuse, 0x7772, RZ ;  /* 0x0000777226077816 */ /* 0x040fe400000000ff */
[----:B------:R-:W-:-:S09]  /*9ea20*/  PRMT R38, R38, 0x7773, RZ ;  /* 0x0000777326267816 */ /* 0x000fd200000000ff */
[----:B------:R0:W-:Y:S01]  /*9ea30*/  @P1 STG.E.U8 desc[UR44][R56.64], R7 ;  /* 0x0000000738001986 */ /* 0x0001e2000c10112c */
[----:B------:R-:W-:-:S03]  /*9ea40*/  ISETP.NE.AND P1, PT, R6, RZ, PT ;  /* 0x000000ff0600720c */ /* 0x000fc60003f25270 */
[----:B0-----:R-:W3:Y:S10]  /*9ea50*/  LDL.LU.64 R56, [R1+0x548] ;  /* 0x0005480001387983 */ /* 0x001ef40000300a00 */
[----:B------:R0:W-:Y:S01]  /*9ea60*/  @P1 STG.E.U8 desc[UR44][R58.64], R38 ;  /* 0x000000263a001986 */ /* 0x0001e2000c10112c */
[----:B------:R-:W-:-:S02]  /*9ea70*/  ISETP.NE.AND P1, PT, R5, RZ, PT ;  /* 0x000000ff0500720c */ /* 0x000fc40003f25270 */
[----:B------:R-:W-:Y:S01]  /*9ea80*/  PRMT R5, R35, 0x7770, RZ ;  /* 0x0000777023057816 */ /* 0x000fe200000000ff */
[----:B0-----:R-:W3:Y:S01]  /*9ea90*/  LDL.LU.64 R58, [R1+0x530] ;  /* 0x00053000013a7983 */ /* 0x001ee20000300a00 */
[C---:B------:R-:W-:Y:S02]  /*9eaa0*/  LOP3.LUT P5, RZ, R52.reuse, 0x800, RZ, 0xc0, !PT ;  /* 0x0000080034ff7812 */ /* 0x040fe400078ac0ff */
[C---:B------:R-:W-:Y:S02]  /*9eab0*/  LOP3.LUT P4, RZ, R52.reuse, 0x400, RZ, 0xc0, !PT ;  /* 0x0000040034ff7812 */ /* 0x040fe4000788c0ff */
[----:B------:R-:W-:-:S05]  /*9eac0*/  LOP3.LUT P2, RZ, R52, 0x200, RZ, 0xc0, !PT ;  /* 0x0000020034ff7812 */ /* 0x000fca000784c0ff */
[----:B--2---:R0:W-:Y:S01]  /*9ead0*/  @P1 STG.E.U8 desc[UR44][R48.64], R5 ;  /* 0x0000000530001986 */ /* 0x0041e2000c10112c */
[----:B------:R-:W-:Y:S02]  /*9eae0*/  ISETP.NE.AND P1, PT, R4, RZ, PT ;  /* 0x000000ff0400720c */ /* 0x000fe40003f25270 */
[----:B------:R-:W-:Y:S01]  /*9eaf0*/  PRMT R4, R35, 0x7771, RZ ;  /* 0x0000777123047816 */ /* 0x000fe200000000ff */
[----:B0-----:R-:W2:Y:S10]  /*9eb00*/  LDL.LU.64 R48, [R1+0x528] ;  /* 0x0005280001307983 */ /* 0x001eb40000300a00 */
[----:B------:R-:W-:Y:S01]  /*9eb10*/  @P1 STG.E.U8 desc[UR44][R54.64], R4 ;  /* 0x0000000436001986 */ /* 0x000fe2000c10112c */
[----:B------:R-:W-:-:S02]  /*9eb20*/  ISETP.NE.AND P1, PT, R3, RZ, PT ;  /* 0x000000ff0300720c */ /* 0x000fc40003f25270 */
[C---:B------:R-:W-:Y:S02]  /*9eb30*/  PRMT R3, R35.reuse, 0x7772, RZ ;  /* 0x0000777223037816 */ /* 0x040fe400000000ff */
[----:B------:R-:W-:-:S09]  /*9eb40*/  PRMT R35, R35, 0x7773, RZ ;  /* 0x0000777323237816 */ /* 0x000fd200000000ff */
[----:B------:R-:W-:Y:S01]  /*9eb50*/  @P1 STG.E.U8 desc[UR44][R20.64], R3 ;  /* 0x0000000314001986 */ /* 0x000fe2000c10112c */
[----:B------:R-:W-:-:S13]  /*9eb60*/  ISETP.NE.AND P1, PT, R2, RZ, PT ;  /* 0x000000ff0200720c */ /* 0x000fda0003f25270 */
[----:B----4-:R-:W-:Y:S01]  /*9eb70*/  @P1 STG.E.U8 desc[UR44][R16.64], R35 ;  /* 0x0000002310001986 */ /* 0x010fe2000c10112c */
[----:B------:R-:W-:Y:S02]  /*9eb80*/  ISETP.NE.AND P1, PT, R0, RZ, PT ;  /* 0x000000ff0000720c */ /* 0x000fe40003f25270 */
[----:B------:R-:W-:-:S11]  /*9eb90*/  PRMT R0, R39, 0x7770, RZ ;  /* 0x0000777027007816 */ /* 0x000fd600000000ff */
[----:B------:R0:W-:Y:S02]  /*9eba0*/  @P1 STG.E.U8 desc[UR44][R14.64], R0 ;  /* 0x000000000e001986 */ /* 0x0001e4000c10112c */
[----:B0-----:R-:W-:-:S05]  /*9ebb0*/  PRMT R0, R39, 0x7771, RZ ;  /* 0x0000777127007816 */ /* 0x001fca00000000ff */
[----:B------:R0:W-:Y:S02]  /*9ebc0*/  @P5 STG.E.U8 desc[UR44][R12.64], R0 ;  /* 0x000000000c005986 */ /* 0x0001e4000c10112c */
[C---:B0-----:R-:W-:Y:S02]  /*9ebd0*/  PRMT R0, R39.reuse, 0x7772, RZ ;  /* 0x0000777227007816 */ /* 0x041fe400000000ff */
[----:B------:R-:W-:-:S03]  /*9ebe0*/  PRMT R39, R39, 0x7773, RZ ;  /* 0x0000777327277816 */ /* 0x000fc600000000ff */
[----:B------:R-:W-:Y:S04]  /*9ebf0*/  @P4 STG.E.U8 desc[UR44][R8.64], R0 ;  /* 0x0000000008004986 */ /* 0x000fe8000c10112c */
[----:B---3--:R0:W-:Y:S04]  /*9ec00*/  @P2 STG.E.U8 desc[UR44][R60.64], R39 ;  /* 0x000000273c002986 */ /* 0x0081e8000c10112c */
[----:B0-----:R-:W3:Y:S01]  /*9ec10*/  LDL.LU.64 R60, [R1+0x578] ;  /* 0x00057800013c7983 */ /* 0x001ee20000300a00 */
[----:B------:R-:W-:-:S03]  /*9ec20*/  LOP3.LUT P3, RZ, R52, 0x100, RZ, 0xc0, !PT ;  /* 0x0000010034ff7812 */ /* 0x000fc6000786c0ff */
[----:B------:R-:W4:Y:S01]  /*9ec30*/  LDL.LU.64 R16, [R1+0x558] ;  /* 0x0005580001107983 */ /* 0x000f220000300a00 */
[----:B------:R-:W-:Y:S02]  /*9ec40*/  LOP3.LUT P6, RZ, R52, 0x80, RZ, 0xc0, !PT ;  /* 0x0000008034ff7812 */ /* 0x000fe400078cc0ff */
[----:B------:R-:W-:Y:S01]  /*9ec50*/  PRMT R0, R40, 0x7770, RZ ;  /* 0x0000777028007816 */ /* 0x000fe200000000ff */
[----:B------:R-:W4:Y:S04]  /*9ec60*/  LDL.LU.64 R14, [R1+0x550] ;  /* 0x00055000010e7983 */ /* 0x000f280000300a00 */
[----:B------:R-:W4:Y:S01]  /*9ec70*/  LDL.LU.64 R12, [R1+0x540] ;  /* 0x00054000010c7983 */ /* 0x000f220000300a00 */
[C---:B------:R-:W-:Y:S02]  /*9ec80*/  LOP3.LUT P0, RZ, R52.reuse, 0x40, RZ, 0xc0, !PT ;  /* 0x0000004034ff7812 */ /* 0x040fe4000780c0ff */
[----:B------:R-:W-:Y:S01]  /*9ec90*/  LOP3.LUT P5, RZ, R52, 0x20, RZ, 0xc0, !PT ;  /* 0x0000002034ff7812 */ /* 0x000fe200078ac0ff */
[----:B------:R0:W-:Y:S02]  /*9eca0*/  @P3 STG.E.U8 desc[UR44][R56.64], R0 ;  /* 0x0000000038003986 */ /* 0x0001e4000c10112c */
[----:B0-----:R-:W-:-:S02]  /*9ecb0*/  PRMT R0, R40, 0x7771, RZ ;  /* 0x0000777128007816 */ /* 0x001fc400000000ff */
[----:B------:R-:W4:Y:S04]  /*9ecc0*/  LDL.LU.64 R56, [R1+0x538] ;  /* 0x0005380001387983 */ /* 0x000f280000300a00 */
[----:B------:R0:W-:Y:S04]  /*9ecd0*/  @P6 STG.E.U8 desc[UR44][R58.64], R0 ;  /* 0x000000003a006986 */ /* 0x0001e8000c10112c */
[----:B0-----:R-:W4:Y:S01]  /*9ece0*/  LDL.LU.64 R58, [R1+0x520] ;  /* 0x00052000013a7983 */ /* 0x001f220000300a00 */
[C---:B------:R-:W-:Y:S02]  /*9ecf0*/  PRMT R0, R40.reuse, 0x7772, RZ ;  /* 0x0000777228007816 */ /* 0x040fe400000000ff */
[----:B------:R-:W-:-:S03]  /*9ed00*/  PRMT R40, R40, 0x7773, RZ ;  /* 0x0000777328287816 */ /* 0x000fc600000000ff */
[----:B--2---:R0:W-:Y:S04]  /*9ed10*/  @P0 STG.E.U8 desc[UR44][R48.64], R0 ;  /* 0x0000000030000986 */ /* 0x0041e8000c10112c */
[----:B0-----:R-:W2:Y:S04]  /*9ed20*/  LDL.LU.64 R48, [R1+0x428] ;  /* 0x0004280001307983 */ /* 0x001ea80000300a00 */
[----:B---3--:R0:W-:Y:S04]  /*9ed30*/  @P5 STG.E.U8 desc[UR44][R60.64], R40 ;  /* 0x000000283c005986 */ /* 0x0081e8000c10112c */
[----:B0-----:R-:W3:Y:S04]  /*9ed40*/  LDL.LU.64 R60, [R1+0x420] ;  /* 0x00042000013c7983 */ /* 0x001ee80000300a00 */
[----:B------:R-:W3:Y:S01]  /*9ed50*/  LDL.LU.64 R22, [R1+0x3f8] ;  /* 0x0003f80001167983 */ /* 0x000ee20000300a00 */
[----:B------:R-:W-:-:S03]  /*9ed60*/  LOP3.LUT P1, RZ, R51, 0x2000000, RZ, 0xc0, !PT ;  /* 0x0200000033ff7812 */ /* 0x000fc6000782c0ff */
[----:B------:R-:W3:Y:S01]  /*9ed70*/  LDL.LU.64 R18, [R1+0x3f0] ;  /* 0x0003f00001127983 */ /* 0x000ee20000300a00 */
[----:B------:R-:W-:Y:S02]  /*9ed80*/  P2R R0, PR, RZ, 0x2 ;  /* 0x00000002ff007803 */ /* 0x000fe40000000000 */
[C---:B------:R-:W-:Y:S01]  /*9ed90*/  LOP3.LUT P1, RZ, R51.reuse, 0x4000000, RZ, 0xc0, !PT ;  /* 0x0400000033ff7812 */ /* 0x040fe2000782c0ff */
[----:B------:R-:W3:Y:S03]  /*9eda0*/  LDL.LU.64 R54, [R1+0x3d8] ;  /* 0x0003d80001367983 */ /* 0x000ee60000300a00 */
[----:B------:R-:W-:Y:S01]  /*9edb0*/  P2R R2, PR, RZ, 0x2 ;  /* 0x00000002ff027803 */ /* 0x000fe20000000000 */
[----:B------:R-:W3:Y:S01]  /*9edc0*/  LDL.LU.64 R20, [R1+0x3d0] ;  /* 0x0003d00001147983 */ /* 0x000ee20000300a00 */
[----:B------:R-:W-:-:S04]  /*9edd0*/  LOP3.LUT P1, RZ, R51, 0x8000000, RZ, 0xc0, !PT ;  /* 0x0800000033ff7812 */ /* 0x000fc8000782c0ff */
[----:B------:R-:W-:Y:S02]  /*9ede0*/  P2R R3, PR, RZ, 0x2 ;  /* 0x00000002ff037803 */ /* 0x000fe40000000000 */
[C---:B------:R-:W-:Y:S02]  /*9edf0*/  LOP3.LUT P1, RZ, R51.reuse, 0x10000000, RZ, 0xc0, !PT ;  /* 0x1000000033ff7812 */ /* 0x040fe4000782c0ff */
[C---:B------:R-:W-:Y:S02]  /*9ee00*/  LOP3.LUT P4, RZ, R52.reuse, 0x10, RZ, 0xc0, !PT ;  /* 0x0000001034ff7812 */ /* 0x040fe4000788c0ff */
[----:B------:R-:W-:Y:S02]  /*9ee10*/  P2R R4, PR, RZ, 0x2 ;  /* 0x00000002ff047803 */ /* 0x000fe40000000000 */
[----:B------:R-:W-:Y:S02]  /*9ee20*/  LOP3.LUT P1, RZ, R51, 0x20000000, RZ, 0xc0, !PT ;  /* 0x2000000033ff7812 */ /* 0x000fe4000782c0ff */
[----:B------:R-:W-:-:S02]  /*9ee30*/  LOP3.LUT P2, RZ, R52, 0x8, RZ, 0xc0, !PT ;  /* 0x0000000834ff7812 */ /* 0x000fc4000784c0ff */
[----:B------:R-:W-:Y:S02]  /*9ee40*/  P2R R5, PR, RZ, 0x2 ;  /* 0x00000002ff057803 */ /* 0x000fe40000000000 */
[C---:B------:R-:W-:Y:S02]  /*9ee50*/  LOP3.LUT P1, RZ, R51.reuse, 0x40000000, RZ, 0xc0, !PT ;  /* 0x4000000033ff7812 */ /* 0x040fe4000782c0ff */
[----:B------:R-:W-:Y:S02]  /*9ee60*/  PRMT R8, R44, 0x7770, RZ ;  /* 0x000077702c087816 */ /* 0x000fe400000000ff */
[----:B------:R-:W-:Y:S02]  /*9ee70*/  LOP3.LUT P3, RZ, R52, 0x4, RZ, 0xc0, !PT ;  /* 0x0000000434ff7812 */ /* 0x000fe4000786c0ff */
[----:B------:R-:W-:Y:S01]  /*9ee80*/  P2R R6, PR, RZ, 0x2 ;  /* 0x00000002ff067803 */ /* 0x000fe20000000000 */
[----:B----4-:R0:W-:Y:S01]  /*9ee90*/  @P4 STG.E.U8 desc[UR44][R16.64], R8 ;  /* 0x0000000810004986 */ /* 0x0101e2000c10112c */
[----:B------:R-:W-:-:S02]  /*9eea0*/  LOP3.LUT P1, RZ, R51, 0x80000000, RZ, 0xc0, !PT ;  /* 0x8000000033ff7812 */ /* 0x000fc4000782c0ff */
[C---:B------:R-:W-:Y:S02]  /*9eeb0*/  LOP3.LUT P6, RZ, R52.reuse, 0x2, RZ, 0xc0, !PT ;  /* 0x0000000234ff7812 */ /* 0x040fe400078cc0ff */
[----:B------:R-:W-:Y:S02]  /*9eec0*/  P2R R7, PR, RZ, 0x2 ;  /* 0x00000002ff077803 */ /* 0x000fe40000000000 */
[----:B------:R-:W-:Y:S02]  /*9eed0*/  LOP3.LUT P1, RZ, R52, 0x1, RZ, 0xc0, !PT ;  /* 0x0000000134ff7812 */ /* 0x000fe4000782c0ff */
[C---:B0-----:R-:W-:Y:S01]  /*9eee0*/  PRMT R8, R44.reuse, 0x7771, RZ ;  /* 0x000077712c087816 */ /* 0x041fe200000000ff */
[----:B------:R-:W4:Y:S04]  /*9eef0*/  LDL.LU.64 R16, [R1+0x3b8] ;  /* 0x0003b80001107983 */ /* 0x000f280000300a00 */
[----:B------:R0:W-:Y:S02]  /*9ef00*/  @P2 STG.E.U8 desc[UR44][R14.64], R8 ;  /* 0x000000080e002986 */ /* 0x0001e4000c10112c */
[----:B0-----:R-:W-:-:S02]  /*9ef10*/  PRMT R8, R44, 0x7772, RZ ;  /* 0x000077722c087816 */ /* 0x001fc400000000ff */
[----:B------:R-:W4:Y:S01]  /*9ef20*/  LDL.LU.64 R14, [R1+0x390] ;  /* 0x00039000010e7983 */ /* 0x000f220000300a00 */
[----:B------:R-:W-:-:S03]  /*9ef30*/  PRMT R44, R44, 0x7773, RZ ;  /* 0x000077732c2c7816 */ /* 0x000fc600000000ff */
[----:B------:R0:W-:Y:S04]  /*9ef40*/  @P3 STG.E.U8 desc[UR44][R12.64], R8 ;  /* 0x000000080c003986 */ /* 0x0001e8000c10112c */
[----:B------:R1:W-:Y:S01]  /*9ef50*/  @P6 STG.E.U8 desc[UR44][R56.64], R44 ;  /* 0x0000002c38006986 */ /* 0x0003e2000c10112c */
[----:B0-----:R-:W-:-:S03]  /*9ef60*/  PRMT R8, R41, 0x7770, RZ ;  /* 0x0000777029087816 */ /* 0x001fc600000000ff */
[----:B------:R-:W4:Y:S04]  /*9ef70*/  LDL.LU.64 R12, [R1+0x378] ;  /* 0x00037800010c7983 */ /* 0x000f280000300a00 */
[----:B------:R0:W-:Y:S01]  /*9ef80*/  @P1 STG.E.U8 desc[UR44][R58.64], R8 ;  /* 0x000000083a001986 */ /* 0x0001e2000c10112c */
[----:B------:R-:W-:Y:S02]  /*9ef90*/  ISETP.NE.AND P1, PT, R7, RZ, PT ;  /* 0x000000ff0700720c */ /* 0x000fe40003f25270 */
[----:B------:R-:W-:Y:S01]  /*9efa0*/  PRMT R7, R41, 0x7771, RZ ;  /* 0x0000777129077816 */ /* 0x000fe200000000ff */
[----:B-1----:R-:W4:Y:S04]  /*9efb0*/  LDL.LU.64 R56, [R1+0x370] ;  /* 0x0003700001387983 */ /* 0x002f280000300a00 */
[----:B0-----:R-:W4:Y:S06]  /*9efc0*/  LDL.LU.64 R58, [R1+0x368] ;  /* 0x00036800013a7983 */ /* 0x001f2c0000300a00 */
[----:B--2---:R0:W-:Y:S04]  /*9efd0*/  @P1 STG.E.U8 desc[UR44][R48.64], R7 ;  /* 0x0000000730001986 */ /* 0x0041e8000c10112c */
[----:B0-----:R-:W2:Y:S01]  /*9efe0*/  LDL.LU.64 R48, [R1+0x340] ;  /* 0x0003400001307983 */ /* 0x001ea20000300a00 */
[----:B------:R-:W-:-:S02]  /*9eff0*/  ISETP.NE.AND P1, PT, R6, RZ, PT ;  /* 0x000000ff0600720c */ /* 0x000fc40003f25270 */
[----:B------:R-:W-:-:S11]  /*9f000*/  PRMT R6, R41, 0x7772, RZ ;  /* 0x0000777229067816 */ /* 0x000fd600000000ff */
[----:B---3--:R0:W-:Y:S04]  /*9f010*/  @P1 STG.E.U8 desc[UR44][R60.64], R6 ;  /* 0x000000063c001986 */ /* 0x0081e8000c10112c */
[----:B0-----:R-:W3:Y:S01]  /*9f020*/  LDL.LU.64 R60, [R1+0x338] ;  /* 0x00033800013c7983 */ /* 0x001ee20000300a00 */
[----:B------:R-:W-:Y:S02]  /*9f030*/  ISETP.NE.AND P1, PT, R5, RZ, PT ;  /* 0x000000ff0500720c */ /* 0x000fe40003f25270 */
[----:B------:R-:W-:-:S11]  /*9f040*/  PRMT R41, R41, 0x7773, RZ ;  /* 0x0000777329297816 */ /* 0x000fd600000000ff */
[----:B------:R-:W-:Y:S01]  /*9f050*/  @P1 STG.E.U8 desc[UR44][R22.64], R41 ;  /* 0x0000002916001986 */ /* 0x000fe2000c10112c */
[----:B------:R-:W-:Y:S02]  /*9f060*/  ISETP.NE.AND P1, PT, R4, RZ, PT ;  /* 0x000000ff0400720c */ /* 0x000fe40003f25270 */
[----:B------:R-:W-:-:S11]  /*9f070*/  PRMT R4, R45, 0x7770, RZ ;  /* 0x000077702d047816 */ /* 0x000fd600000000ff */
[----:B------:R-:W-:Y:S01]  /*9f080*/  @P1 STG.E.U8 desc[UR44][R18.64], R4 ;  /* 0x0000000412001986 */ /* 0x000fe2000c10112c */
[----:B------:R-:W-:Y:S02]  /*9f090*/  ISETP.NE.AND P1, PT, R3, RZ, PT ;  /* 0x000000ff0300720c */ /* 0x000fe40003f25270 */
[----:B------:R-:W-:-:S11]  /*9f0a0*/  PRMT R3, R45, 0x7771, RZ ;  /* 0x000077712d037816 */ /* 0x000fd600000000ff */
[----:B------:R-:W-:Y:S01]  /*9f0b0*/  @P1 STG.E.U8 desc[UR44][R54.64], R3 ;  /* 0x0000000336001986 */ /* 0x000fe2000c10112c */
[----:B------:R-:W-:Y:S02]  /*9f0c0*/  ISETP.NE.AND P1, PT, R2, RZ, PT ;  /* 0x000000ff0200720c */ /* 0x000fe40003f25270 */
[----:B------:R-:W-:Y:S02]  /*9f0d0*/  PRMT R2, R45, 0x7772, RZ ;  /* 0x000077722d027816 */ /* 0x000fe400000000ff */
[----:B------:R-:W-:-:S09]  /*9f0e0*/  LOP3.LUT P5, RZ, R51, 0x1000000, RZ, 0xc0, !PT ;  /* 0x0100000033ff7812 */ /* 0x000fd200078ac0ff */
[----:B------:R-:W-:Y:S01]  /*9f0f0*/  @P1 STG.E.U8 desc[UR44][R20.64], R2 ;  /* 0x0000000214001986 */ /* 0x000fe2000c10112c */
[----:B------:R-:W-:Y:S02]  /*9f100*/  ISETP.NE.AND P1, PT, R0, RZ, PT ;  /* 0x000000ff0000720c */ /* 0x000fe40003f25270 */
[----:B------:R-:W-:Y:S02]  /*9f110*/  LOP3.LUT P4, RZ, R51, 0x800000, RZ, 0xc0, !PT ;  /* 0x0080000033ff7812 */ /* 0x000fe4000788c0ff */
[----:B------:R-:W-:Y:S02]  /*9f120*/  PRMT R45, R45, 0x7773, RZ ;  /* 0x000077732d2d7816 */ /* 0x000fe400000000ff */
[----:B------:R-:W-:Y:S02]  /*9f130*/  PRMT R0, R42, 0x7770, RZ ;  /* 0x000077702a007816 */ /* 0x000fe400000000ff */
[----:B------:R-:W-:-:S05]  /*9f140*/  LOP3.LUT P0, RZ, R51, 0x400000, RZ, 0xc0, !PT ;  /* 0x0040000033ff7812 */ /* 0x000fca000780c0ff */
[----:B----4-:R-:W-:Y:S04]  /*9f150*/  @P1 STG.E.U8 desc[UR44][R16.64], R45 ;  /* 0x0000002d10001986 */ /* 0x010fe8000c10112c */
[----:B------:R0:W-:Y:S01]  /*9f160*/  @P5 STG.E.U8 desc[UR44][R14.64], R0 ;  /* 0x000000000e005986 */ /* 0x0001e2000c10112c */
[C---:B------:R-:W-:Y:S02]  /*9f170*/  LOP3.LUT P2, RZ, R51.reuse, 0x200000, RZ, 0xc0, !PT ;  /* 0x0020000033ff7812 */ /* 0x040fe4000784c0ff */
[----:B------:R-:W-:Y:S02]  /*9f180*/  LOP3.LUT P3, RZ, R51, 0x100000, RZ, 0xc0, !PT ;  /* 0x0010000033ff7812 */ /* 0x000fe4000786c0ff */
[----:B0-----:R-:W-:-:S05]  /*9f190*/  PRMT R0, R42, 0x7771, RZ ;  /* 0x000077712a007816 */ /* 0x001fca00000000ff */
[----:B------:R0:W-:Y:S02]  /*9f1a0*/  @P4 STG.E.U8 desc[UR44][R12.64], R0 ;  /* 0x000000000c004986 */ /* 0x0001e4000c10112c */
[C---:B0-----:R-:W-:Y:S02]  /*9f1b0*/  PRMT R0, R42.reuse, 0x7772, RZ ;  /* 0x000077722a007816 */ /* 0x041fe400000000ff */
[----:B------:R-:W4:Y:S01]  /*9f1c0*/  LDL.LU.64 R12, [R1+0x3b0] ;  /* 0x0003b000010c7983 */ /* 0x000f220000300a00 */
[----:B------:R-:W-:-:S03]  /*9f1d0*/  PRMT R42, R42, 0x7773, RZ ;  /* 0x000077732a2a7816 */ /* 0x000fc600000000ff */
[----:B------:R0:W-:Y:S04]  /*9f1e0*/  @P0 STG.E.U8 desc[UR44][R56.64], R0 ;  /* 0x0000000038000986 */ /* 0x0001e8000c10112c */
[----:B------:R-:W-:Y:S01]  /*9f1f0*/  @P2 STG.E.U8 desc[UR44][R58.64], R42 ;  /* 0x0000002a3a002986 */ /* 0x000fe2000c10112c */
[----:B0-----:R-:W-:Y:S02]  /*9f200*/  PRMT R0, R46, 0x7770, RZ ;  /* 0x000077702e007816 */ /* 0x001fe400000000ff */
[----:B------:R-:W-:-:S03]  /*9f210*/  LOP3.LUT P6, RZ, R51, 0x80000, RZ, 0xc0, !PT ;  /* 0x0008000033ff7812 */ /* 0x000fc600078cc0ff */
[----:B--2---:R0:W-:Y:S04]  /*9f220*/  @P3 STG.E.U8 desc[UR44][R48.64], R0 ;  /* 0x0000000030003986 */ /* 0x0041e8000c10112c */
[----:B0-----:R-:W2:Y:S01]  /*9f230*/  LDL.LU.64 R48, [R1+0x398] ;  /* 0x0003980001307983 */ /* 0x001ea20000300a00 */
[----:B------:R-:W-:-:S05]  /*9f240*/  PRMT R0, R46, 0x7771, RZ ;  /* 0x000077712e007816 */ /* 0x000fca00000000ff */
[----:B---3--:R0:W-:Y:S04]  /*9f250*/  @P6 STG.E.U8 desc[UR44][R60.64], R0 ;  /* 0x000000003c006986 */ /* 0x0081e8000c10112c */
[----:B0-----:R-:W3:Y:S04]  /*9f260*/  LDL.LU.64 R60, [R1+0x360] ;  /* 0x00036000013c7983 */ /* 0x001ee80000300a00 */
[----:B------:R-:W3:Y:S04]  /*9f270*/  LDL.LU.64 R54, [R1+0x358] ;  /* 0x0003580001367983 */ /* 0x000ee80000300a00 */
[----:B------:R-:W3:Y:S04]  /*9f280*/  LDL.LU.64 R58, [R1+0x350] ;  /* 0x00035000013a7983 */ /* 0x000ee80000300a00 */
[----:B------:R-:W3:Y:S04]  /*9f290*/  LDL.LU.64 R20, [R1+0x348] ;  /* 0x0003480001147983 */ /* 0x000ee80000300a00 */
[----:B------:R-:W3:Y:S01]  /*9f2a0*/  LDL.LU.64 R16, [R1+0x330] ;  /* 0x0003300001107983 */ /* 0x000ee20000300a00 */
[----:B------:R-:W-:-:S02]  /*9f2b0*/  LOP3.LUT P5, RZ, R51, 0x40000, RZ, 0xc0, !PT ;  /* 0x0004000033ff7812 */ /* 0x000fc400078ac0ff */
[C---:B------:R-:W-:Y:S01]  /*9f2c0*/  LOP3.LUT P4, RZ, R51.reuse, 0x20000, RZ, 0xc0, !PT ;  /* 0x0002000033ff7812 */ /* 0x040fe2000788c0ff */
[----:B------:R-:W3:Y:S01]  /*9f2d0*/  LDL.LU.64 R56, [R1+0x328] ;  /* 0x0003280001387983 */ /* 0x000ee20000300a00 */
[C---:B------:R-:W-:Y:S02]  /*9f2e0*/  PRMT R9, R46.reuse, 0x7772, RZ ;  /* 0x000077722e097816 */ /* 0x040fe400000000ff */
[----:B------:R-:W-:Y:S02]  /*9f2f0*/  PRMT R46, R46, 0x7773, RZ ;  /* 0x000077732e2e7816 */ /* 0x000fe400000000ff */
[----:B------:R-:W-:-:S05]  /*9f300*/  LOP3.LUT P2, RZ, R51, 0x10000, RZ, 0xc0, !PT ;  /* 0x0001000033ff7812 */ /* 0x000fca000784c0ff */
[----:B----4-:R0:W-:Y:S02]  /*9f310*/  @P5 STG.E.U8 desc[UR44][R12.64], R9 ;  /* 0x000000090c005986 */ /* 0x0101e4000c10112c */
[----:B0-----:R-:W-:Y:S02]  /*9f320*/  PRMT R9, R43, 0x7770, RZ ;  /* 0x000077702b097816 */ /* 0x001fe400000000ff */
[----:B--2---:R0:W-:Y:S04]  /*9f330*/  @P4 STG.E.U8 desc[UR44][R48.64], R46 ;  /* 0x0000002e30004986 */ /* 0x0041e8000c10112c */
[----:B0-----:R-:W2:Y:S04]  /*9f340*/  LDL.LU.64 R48, [R1+0x320] ;  /* 0x0003200001307983 */ /* 0x001ea80000300a00 */
[----:B------:R-:W4:Y:S04]  /*9f350*/  LDL.LU.64 R14, [R1+0x318] ;  /* 0x00031800010e7983 */ /* 0x000f280000300a00 */
[----:B------:R-:W4:Y:S04]  /*9f360*/  LDL.LU R13, [R1+0x80] ;  /* 0x00008000010d7983 */ /* 0x000f280000300800 */
        /* <DEDUP_REMOVED lines=14> */
[C---:B------:R-:W-:Y:S02]  /*9f450*/  LOP3.LUT P6, RZ, R51.reuse, 0x1000, RZ, 0xc0, !PT ;  /* 0x0000100033ff7812 */ /* 0x040fe400078cc0ff */
[C---:B------:R-:W-:Y:S02]  /*9f460*/  LOP3.LUT P1, RZ, R51.reuse, 0x8000, RZ, 0xc0, !PT ;  /* 0x0000800033ff7812 */ /* 0x040fe4000782c0ff */
[----:B------:R-:W-:Y:S02]  /*9f470*/  P2R R7, PR, RZ, 0x40 ;  /* 0x00000040ff077803 */ /* 0x000fe40000000000 */
[----:B------:R-:W-:-:S04]  /*9f480*/  LOP3.LUT P6, RZ, R51, 0x2000, RZ, 0xc0, !PT ;  /* 0x0000200033ff7812 */ /* 0x000fc800078cc0ff */
[----:B------:R-:W-:Y:S02]  /*9f490*/  P2R R8, PR, RZ, 0x40 ;  /* 0x00000040ff087803 */ /* 0x000fe40000000000 */
[----:B------:R-:W-:Y:S02]  /*9f4a0*/  LOP3.LUT P6, RZ, R51, 0x4000, RZ, 0xc0, !PT ;  /* 0x0000400033ff7812 */ /* 0x000fe400078cc0ff */
[----:B------:R-:W-:-:S05]  /*9f4b0*/  PRMT R9, R43, 0x7771, RZ ;  /* 0x000077712b097816 */ /* 0x000fca00000000ff */
[----:B------:R0:W-:Y:S02]  /*9f4c0*/  @P1 STG.E.U8 desc[UR44][R54.64], R9 ;  /* 0x0000000936001986 */ /* 0x0001e4000c10112c */
[----:B0-----:R-:W-:-:S05]  /*9f4d0*/  PRMT R9, R43, 0x7772, RZ ;  /* 0x000077722b097816 */ /* 0x001fca00000000ff */
[----:B------:R0:W-:Y:S01]  /*9f4e0*/  @P6 STG.E.U8 desc[UR44][R58.64], R9 ;  /* 0x000000093a006986 */ /* 0x0001e2000c10112c */
[----:B------:R-:W-:Y:S02]  /*9f4f0*/  ISETP.NE.AND P6, PT, R8, RZ, PT ;  /* 0x000000ff0800720c */ /* 0x000fe40003fc5270 */
[----:B------:R-:W-:Y:S01]  /*9f500*/  PRMT R43, R43, 0x7773, RZ ;  /* 0x000077732b2b7816 */ /* 0x000fe200000000ff */
[----:B0-----:R-:W3:Y:S10]  /*9f510*/  LDL.LU.64 R58, [R1+0x308] ;  /* 0x00030800013a7983 */ /* 0x001ef40000300a00 */
[----:B------:R-:W-:Y:S01]  /*9f520*/  @P6 STG.E.U8 desc[UR44][R20.64], R43 ;  /* 0x0000002b14006986 */ /* 0x000fe2000c10112c */
[----:B------:R-:W-:-:S02]  /*9f530*/  ISETP.NE.AND P6, PT, R7, RZ, PT ;  /* 0x000000ff0700720c */ /* 0x000fc40003fc5270 */
[----:B------:R-:W-:Y:S01]  /*9f540*/  PRMT R7, R47, 0x7770, RZ ;  /* 0x000077702f077816 */ /* 0x000fe200000000ff */
[----:B------:R-:W3:Y:S04]  /*9f550*/  LDL.LU.64 R54, [R1+0x300] ;  /* 0x0003000001367983 */ /* 0x000ee80000300a00 */
[----:B------:R-:W3:Y:S04]  /*9f560*/  LDL.LU.64 R18, [R1+0x2e8] ;  /* 0x0002e80001127983 */ /* 0x000ee80000300a00 */
[----:B------:R-:W3:Y:S04]  /*9f570*/  LDL.LU R12, [R1+0xc4] ;  /* 0x0000c400010c7983 */ /* 0x000ee80000300800 */
[----:B------:R-:W-:Y:S01]  /*9f580*/  @P6 STG.E.U8 desc[UR44][R16.64], R7 ;  /* 0x0000000710006986 */ /* 0x000fe2000c10112c */
[----:B------:R-:W-:-:S02]  /*9f590*/  ISETP.NE.AND P6, PT, R6, RZ, PT ;  /* 0x000000ff0600720c */ /* 0x000fc40003fc5270 */
[----:B------:R-:W-:-:S11]  /*9f5a0*/  PRMT R6, R47, 0x7771, RZ ;  /* 0x000077712f067816 */ /* 0x000fd600000000ff */
[----:B------:R0:W-:Y:S01]  /*9f5b0*/  @P6 STG.E.U8 desc[UR44][R56.64], R6 ;  /* 0x0000000638006986 */ /* 0x0001e2000c10112c */
[----:B------:R-:W-:Y:S02]  /*9f5c0*/  ISETP.NE.AND P6, PT, R5, RZ, PT ;  /* 0x000000ff0500720c */ /* 0x000fe40003fc5270 */
[C---:B------:R-:W-:Y:S02]  /*9f5d0*/  PRMT R5, R47.reuse, 0x7772, RZ ;  /* 0x000077722f057816 */ /* 0x040fe400000000ff */
[----:B------:R-:W-:Y:S01]  /*9f5e0*/  PRMT R47, R47, 0x7773, RZ ;  /* 0x000077732f2f7816 */ /* 0x000fe200000000ff */
[----:B0-----:R-:W3:Y:S08]  /*9f5f0*/  LDL.LU.64 R56, [R1+0x2e0] ;  /* 0x0002e00001387983 */ /* 0x001ef00000300a00 */
[----:B--2---:R0:W-:Y:S01]  /*9f600*/  @P6 STG.E.U8 desc[UR44][R48.64], R5 ;  /* 0x0000000530006986 */ /* 0x0041e2000c10112c */
[----:B------:R-:W-:-:S03]  /*9f610*/  ISETP.NE.AND P6, PT, R4, RZ, PT ;  /* 0x000000ff0400720c */ /* 0x000fc60003fc5270 */
[----:B0-----:R-:W2:Y:S10]  /*9f620*/  LDL.LU.64 R48, [R1+0x2c8] ;  /* 0x0002c80001307983 */ /* 0x001eb40000300a00 */
[----:B----4-:R-:W-:Y:S01]  /*9f630*/  @P6 STG.E.U8 desc[UR44][R14.64], R47 ;  /* 0x0000002f0e006986 */ /* 0x010fe2000c10112c */
[----:B------:R-:W-:-:S02]  /*9f640*/  ISETP.NE.AND P6, PT, R3, RZ, PT ;  /* 0x000000ff0300720c */ /* 0x000fc40003fc5270 */
[----:B------:R-:W-:Y:S01]  /*9f650*/  PRMT R3, R13, 0x7770, RZ ;  /* 0x000077700d037816 */ /* 0x000fe200000000ff */
[----:B------:R-:W4:Y:S10]  /*9f660*/  LDL.LU.64 R20, [R1+0x2c0] ;  /* 0x0002c00001147983 */ /* 0x000f340000300a00 */
[----:B---3--:R0:W-:Y:S04]  /*9f670*/  @P6 STG.E.U8 desc[UR44][R60.64], R3 ;  /* 0x000000033c006986 */ /* 0x0081e8000c10112c */
[----:B0-----:R-:W3:Y:S01]  /*9f680*/  LDL.LU.64 R60, [R1+0x2a8] ;  /* 0x0002a800013c7983 */ /* 0x001ee20000300a00 */
[----:B------:R-:W-:-:S02]  /*9f690*/  ISETP.NE.AND P6, PT, R2, RZ, PT ;  /* 0x000000ff0200720c */ /* 0x000fc40003fc5270 */
[----:B------:R-:W-:Y:S01]  /*9f6a0*/  PRMT R2, R13, 0x7771, RZ ;  /* 0x000077710d027816 */ /* 0x000fe200000000ff */
[----:B------:R-:W3:Y:S01]  /*9f6b0*/  LDL.LU.64 R16, [R1+0x2a0] ;  /* 0x0002a00001107983 */ /* 0x000ee20000300a00 */
[----:B------:R-:W-:-:S03]  /*9f6c0*/  LOP3.LUT P5, RZ, R51, 0x20, RZ, 0xc0, !PT ;  /* 0x0000002033ff7812 */ /* 0x000fc600078ac0ff */
[----:B------:R-:W3:Y:S04]  /*9f6d0*/  LDL.LU R50, [R1+0x84] ;  /* 0x0000840001327983 */ /* 0x000ee80000300800 */
[----:B------:R-:W3:Y:S04]  /*9f6e0*/  LDL.LU R15, [R1+0x1148] ;  /* 0x00114800010f7983 */ /* 0x000ee80000300800 */
[----:B------:R-:W3:Y:S01]  /*9f6f0*/  LDL.LU R14, [R1+0x1144] ;  /* 0x00114400010e7983 */ /* 0x000ee20000300800 */
[C---:B------:R-:W-:Y:S02]  /*9f700*/  LOP3.LUT P4, RZ, R51.reuse, 0x10, RZ, 0xc0, !PT ;  /* 0x0000001033ff7812 */ /* 0x040fe4000788c0ff */
[----:B------:R-:W-:-:S02]  /*9f710*/  LOP3.LUT P3, RZ, R51, 0x8, RZ, 0xc0, !PT ;  /* 0x0000000833ff7812 */ /* 0x000fc4000786c0ff */
[C---:B------:R-:W-:Y:S02]  /*9f720*/  LOP3.LUT P2, RZ, R51.reuse, 0x4, RZ, 0xc0, !PT ;  /* 0x0000000433ff7812 */ /* 0x040fe4000784c0ff */
[----:B------:R-:W-:Y:S01]  /*9f730*/  LOP3.LUT P0, RZ, R51, 0x2, RZ, 0xc0, !PT ;  /* 0x0000000233ff7812 */ /* 0x000fe2000780c0ff */
[----:B------:R-:W0:Y:S04]  /*9f740*/  LDS.128 R4, [R12] ;  /* 0x000000000c047984 */ /* 0x000e280000000c00 */
[----:B------:R1:W-:Y:S01]  /*9f750*/  @P6 STG.E.U8 desc[UR44][R58.64], R2 ;  /* 0x000000023a006986 */ /* 0x0003e2000c10112c */
[----:B------:R-:W-:Y:S02]  /*9f760*/  ISETP.NE.AND P6, PT, R0, RZ, PT ;  /* 0x000000ff0000720c */ /* 0x000fe40003fc5270 */
[C---:B------:R-:W-:Y:S01]  /*9f770*/  PRMT R0, R13.reuse, 0x7772, RZ ;  /* 0x000077720d007816 */ /* 0x040fe200000000ff */
[----:B-1----:R-:W3:Y:S10]  /*9f780*/  LDL.LU.64 R58, [R1+0x288] ;  /* 0x00028800013a7983 */ /* 0x002ef40000300a00 */
[----:B------:R1:W-:Y:S02]  /*9f790*/  @P6 STG.E.U8 desc[UR44][R54.64], R0 ;  /* 0x0000000036006986 */ /* 0x0003e4000c10112c */
[----:B-1----:R-:W-:-:S02]  /*9f7a0*/  PRMT R0, R13, 0x7773, RZ ;  /* 0x000077730d007816 */ /* 0x002fc400000000ff */
[----:B------:R-:W3:Y:S04]  /*9f7b0*/  LDL.LU R54, [R1+0x1140] ;  /* 0x0011400001367983 */ /* 0x000ee80000300800 */
[----:B------:R0:W-:Y:S04]  /*9f7c0*/  @P5 STG.E.U8 desc[UR44][R18.64], R0 ;  /* 0x0000000012005986 */ /* 0x0001e8000c10112c */
[----:B------:R-:W3:Y:S04]  /*9f7d0*/  LDL.LU R55, [R1+0x114c] ;  /* 0x00114c0001377983 */ /* 0x000ee80000300800 */
[----:B------:R-:W3:Y:S01]  /*9f7e0*/  LDL.LU.64 R12, [R1+0x280] ;  /* 0x00028000010c7983 */ /* 0x000ee20000300a00 */
[----:B0-----:R-:W-:-:S05]  /*9f7f0*/  PRMT R0, R4, 0x7770, RZ ;  /* 0x0000777004007816 */ /* 0x001fca00000000ff */
[----:B------:R0:W-:Y:S04]  /*9f800*/  @P4 STG.E.U8 desc[UR44][R56.64], R0 ;  /* 0x0000000038004986 */ /* 0x0001e8000c10112c */
[----:B0-----:R-:W3:Y:S01]  /*9f810*/  LDL.LU.64 R56, [R1+0x268] ;  /* 0x0002680001387983 */ /* 0x001ee20000300a00 */
[----:B------:R-:W-:-:S05]  /*9f820*/  PRMT R0, R4, 0x7771, RZ ;  /* 0x0000777104007816 */ /* 0x000fca00000000ff */
[----:B--2---:R0:W-:Y:S02]  /*9f830*/  @P3 STG.E.U8 desc[UR44][R48.64], R0 ;  /* 0x0000000030003986 */ /* 0x0041e4000c10112c */
[C---:B0-----:R-:W-:Y:S02]  /*9f840*/  PRMT R0, R4.reuse, 0x7772, RZ ;  /* 0x0000777204007816 */ /* 0x041fe400000000ff */
[----:B------:R-:W2:Y:S01]  /*9f850*/  LDL.LU.64 R48, [R1+0x260] ;  /* 0x0002600001307983 */ /* 0x000ea20000300a00 */
[----:B------:R-:W-:-:S03]  /*9f860*/  PRMT R4, R4, 0x7773, RZ ;  /* 0x0000777304047816 */ /* 0x000fc600000000ff */
[----:B----4-:R-:W-:Y:S04]  /*9f870*/  @P2 STG.E.U8 desc[UR44][R20.64], R0 ;  /* 0x0000000014002986 */ /* 0x010fe8000c10112c */
[----:B---3--:R0:W-:Y:S04]  /*9f880*/  @P0 STG.E.U8 desc[UR44][R60.64], R4 ;  /* 0x000000043c000986 */ /* 0x0081e8000c10112c */
[----:B0-----:R-:W3:Y:S01]  /*9f890*/  LDL.LU.64 R60, [R1+0x248] ;  /* 0x00024800013c7983 */ /* 0x001ee20000300a00 */
[----:B------:R-:W-:Y:S02]  /*9f8a0*/  LOP3.LUT P1, RZ, R51, 0x1, RZ, 0xc0, !PT ;  /* 0x0000000133ff7812 */ /* 0x000fe4000782c0ff */
[----:B------:R-:W-:Y:S01]  /*9f8b0*/  LOP3.LUT P6, RZ, R10, 0x8000, RZ, 0xc0, !PT ;  /* 0x000080000aff7812 */ /* 0x000fe200078cc0ff */
[----:B------:R-:W4:Y:S01]  /*9f8c0*/  LDL.LU.64 R20, [R1+0x240] ;  /* 0x0002400001147983 */ /* 0x000f220000300a00 */
[----:B------:R-:W-:-:S02]  /*9f8d0*/  PRMT R2, R50, 0x7770, RZ ;  /* 0x0000777032027816 */ /* 0x000fc400000000ff */
[----:B------:R-:W-:Y:S02]  /*9f8e0*/  PRMT R3, R50, 0x7771, RZ ;  /* 0x0000777132037816 */ /* 0x000fe400000000ff */
[----:B------:R-:W-:-:S05]  /*9f8f0*/  LOP3.LUT P5, RZ, R10, 0x4000, RZ, 0xc0, !PT ;  /* 0x000040000aff7812 */ /* 0x000fca00078ac0ff */
[----:B------:R0:W-:Y:S01]  /*9f900*/  @P1 STG.E.U8 desc[UR44][R16.64], R2 ;  /* 0x0000000210001986 */ /* 0x0001e2000c10112c */
[----:B------:R-:W-:Y:S02]  /*9f910*/  PRMT R8, R50, 0x7772, RZ ;  /* 0x0000777232087816 */ /* 0x000fe400000000ff */
[C---:B------:R-:W-:Y:S02]  /*9f920*/  LOP3.LUT P4, RZ, R10.reuse, 0x2000, RZ, 0xc0, !PT ;  /* 0x000020000aff7812 */ /* 0x040fe4000788c0ff */
[C---:B------:R-:W-:Y:S02]  /*9f930*/  LOP3.LUT P3, RZ, R10.reuse, 0x1000, RZ, 0xc0, !PT ;  /* 0x000010000aff7812 */ /* 0x040fe4000786c0ff */
[C---:B------:R-:W-:Y:S02]  /*9f940*/  LOP3.LUT P2, RZ, R10.reuse, 0x800, RZ, 0xc0, !PT ;  /* 0x000008000aff7812 */ /* 0x040fe4000784c0ff */
[C---:B------:R-:W-:Y:S02]  /*9f950*/  LOP3.LUT P0, RZ, R10.reuse, 0x400, RZ, 0xc0, !PT ;  /* 0x000004000aff7812 */ /* 0x040fe4000780c0ff */
[----:B------:R-:W-:Y:S01]  /*9f960*/  LOP3.LUT P1, RZ, R10, 0x200, RZ, 0xc0, !PT ;  /* 0x000002000aff7812 */ /* 0x000fe2000782c0ff */
[----:B0-----:R-:W4:Y:S01]  /*9f970*/  LDL.LU.64 R16, [R1+0x228] ;  /* 0x0002280001107983 */ /* 0x001f220000300a00 */
[----:B------:R-:W-:-:S03]  /*9f980*/  PRMT R0, R50, 0x7773, RZ ;  /* 0x0000777332007816 */ /* 0x000fc600000000ff */
[----:B------:R-:W4:Y:S01]  /*9f990*/  LDL.LU.64 R10, [R1+0x220] ;  /* 0x00022000010a7983 */ /* 0x000f220000300a00 */
[----:B------:R-:W-:-:S03]  /*9f9a0*/  PRMT R2, R5, 0x7770, RZ ;  /* 0x0000777005027816 */ /* 0x000fc600000000ff */
[----:B------:R0:W-:Y:S01]  /*9f9b0*/  @P6 STG.E.U8 desc[UR44][R58.64], R3 ;  /* 0x000000033a006986 */ /* 0x0001e2000c10112c */
[----:B------:R-:W-:Y:S01]  /*9f9c0*/  ISETP.LT.AND P6, PT, R15, UR4, !P5 ;  /* 0x000000040f007c0c */ /* 0x000fe2000efc1270 */
[----:B------:R-:W-:Y:S02]  /*9f9d0*/  ULDC UR4, c[0x0][0x228] ;  /* 0x00008a0000047ab9 */ /* 0x000fe40000000800 */
[----:B------:R-:W-:Y:S01]  /*9f9e0*/  ISETP.LT.AND P5, PT, R14, UR4, !P5 ;  /* 0x000000040e007c0c */ /* 0x000fe2000efa1270 */
[----:B------:R-:W-:Y:S01]  /*9f9f0*/  ULDC UR4, c[0x0][0x228] ;  /* 0x00008a0000047ab9 */ /* 0x000fe20000000800 */
[----:B0-----:R-:W4:Y:S01]  /*9fa00*/  LDL.LU R59, [R1+0x88] ;  /* 0x00008800013b7983 */ /* 0x001f220000300800 */
[----:B------:R-:W-:-:S07]  /*9fa10*/  PRMT R3, R5, 0x7771, RZ ;  /* 0x0000777105037816 */ /* 0x000fce00000000ff */
[----:B------:R0:W-:Y:S01]  /*9fa20*/  @P6 STG.E.U8 desc[UR44][R12.64], R8 ;  /* 0x000000080c006986 */ /* 0x0001e2000c10112c */
[----:B------:R-:W-:Y:S01]  /*9fa30*/  ISETP.LT.AND P6, PT, R54, UR4, !P4 ;  /* 0x0000000436007c0c */ /* 0x000fe2000e7c1270 */
[----:B------:R-:W-:Y:S02]  /*9fa40*/  ULDC UR4, c[0x0][0x228] ;  /* 0x00008a0000047ab9 */ /* 0x000fe40000000800 */
[----:B0-----:R-:W4:Y:S04]  /*9fa50*/  LDL.LU.64 R12, [R1+0x208] ;  /* 0x00020800010c7983 */ /* 0x001f280000300a00 */
[----:B------:R0:W-:Y:S01]  /*9fa60*/  @P5 STG.E.U8 desc[UR44][R56.64], R0 ;  /* 0x0000000038005986 */ /* 0x0001e2000c10112c */
[----:B------:R-:W-:Y:S01]  /*9fa70*/  ISETP.LT.AND P5, PT, R55, UR4, !P4 ;  /* 0x0000000437007c0c */ /* 0x000fe2000e7a1270 */
[----:B------:R-:W-:-:S02]  /*9fa80*/  ULDC UR4, c[0x0][0x228] ;  /* 0x00008a0000047ab9 */ /* 0x000fc40000000800 */
[----:B0-----:R-:W4:Y:S04]  /*9fa90*/  LDL.LU.64 R56, [R1+0x200] ;  /* 0x0002000001387983 */ /* 0x001f280000300a00 */
[----:B--2---:R0:W-:Y:S04]  /*9faa0*/  @P6 STG.E.U8 desc[UR44][R48.64], R2 ;  /* 0x0000000230006986 */ /* 0x0041e8000c10112c */
[----:B0-----:R-:W2:Y:S04]  /*9fab0*/  LDL.LU.64 R48, [R1+0x1e8] ;  /* 0x0001e80001307983 */ /* 0x001ea80000300a00 */
[----:B---3--:R0:W-:Y:S04]  /*9fac0*/  @P5 STG.E.U8 desc[UR44][R60.64], R3 ;  /* 0x000000033c005986 */ /* 0x0081e8000c10112c */
[----:B0-----:R-:W3:Y:S01]  /*9fad0*/  LDL.LU.64 R60, [R1+0x1e0] ;  /* 0x0001e000013c7983 */ /* 0x001ee20000300a00 */
[----:B------:R-:W-:Y:S01]  /*9fae0*/  ISETP.LT.AND P6, PT, R15, UR4, !P4 ;  /* 0x000000040f007c0c */ /* 0x000fe2000e7c1270 */
[----:B------:R-:W-:Y:S01]  /*9faf0*/  ULDC UR4, c[0x0][0x228] ;  /* 0x00008a0000047ab9 */ /* 0x000fe20000000800 */
[----:B------:R-:W-:Y:S01]  /*9fb00*/  ISETP.LT.AND P4, PT, R14, UR5, !P4 ;  /* 0x000000050e007c0c */ /* 0x000fe2000e781270 */
[----:B------:R-:W3:Y:S01]  /*9fb10*/  LDL.LU.64 R22, [R1+0x1c8] ;  /* 0x0001c80001167983 */ /* 0x000ee20000300a00 */
[----:B------:R-:W-:Y:S01]  /*9fb20*/  ISETP.LT.AND P5, PT, R54, UR4, !P3 ;  /* 0x0000000436007c0c */ /* 0x000fe2000dfa1270 */
[----:B------:R-:W-:Y:S01]  /*9fb30*/  ULDC UR4, c[0x0][0x228] ;  /* 0x00008a0000047ab9 */ /* 0x000fe20000000800 */
[C---:B------:R-:W-:Y:S01]  /*9fb40*/  PRMT R4, R5.reuse, 0x7772, RZ ;  /* 0x0000777205047816 */ /* 0x040fe200000000ff */
[----:B------:R-:W3:Y:S01]  /*9fb50*/  LDL.LU.64 R18, [R1+0x1c0] ;  /* 0x0001c00001127983 */ /* 0x000ee20000300a00 */
[----:B------:R-:W-:Y:S01]  /*9fb60*/  PRMT R5, R5, 0x7773, RZ ;  /* 0x0000777305057816 */ /* 0x000fe200000000ff */
[----:B------:R-:W-:-:S02]  /*9fb70*/  ULDC UR5, c[0x0][0x228] ;  /* 0x00008a0000057ab9 */ /* 0x000fc40000000800 */
[----:B------:R-:W3:Y:S04]  /*9fb80*/  LDL.LU R50, [R1+0x8c] ;  /* 0x00008c0001327983 */ /* 0x000ee80000300800 */
[----:B----4-:R0:W-:Y:S01]  /*9fb90*/  @P6 STG.E.U8 desc[UR44][R20.64], R4 ;  /* 0x0000000414006986 */ /* 0x0101e2000c10112c */
[----:B------:R-:W-:Y:S01]  /*9fba0*/  ISETP.LT.AND P6, PT, R15, UR5, !P3 ;  /* 0x000000050f007c0c */ /* 0x000fe2000dfc1270 */
[----:B------:R-:W-:Y:S02]  /*9fbb0*/  ULDC UR5, c[0x0][0x228] ;  /* 0x00008a0000057ab9 */ /* 0x000fe40000000800 */
[----:B------:R1:W-:Y:S01]  /*9fbc0*/  @P4 STG.E.U8 desc[UR44][R16.64], R5 ;  /* 0x0000000510004986 */ /* 0x0003e2000c10112c */
[----:B------:R-:W-:Y:S01]  /*9fbd0*/  ISETP.LT.AND P4, PT, R55, UR4, !P3 ;  /* 0x0000000437007c0c */ /* 0x000fe2000df81270 */
[----:B------:R-:W-:-:S02]  /*9fbe0*/  ULDC UR4, c[0x0][0x228] ;  /* 0x00008a0000047ab9 */ /* 0x000fc40000000800 */
[----:B------:R-:W-:Y:S01]  /*9fbf0*/  ISETP.LT.AND P3, PT, R14, UR4, !P3 ;  /* 0x000000040e007c0c */ /* 0x000fe2000df61270 */
[----:B------:R-:W-:Y:S01]  /*9fc00*/  ULDC UR4, c[0x0][0x228] ;  /* 0x00008a0000047ab9 */ /* 0x000fe20000000800 */
[----:B0-----:R-:W4:Y:S04]  /*9fc10*/  LDL.LU.64 R20, [R1+0x188] ;  /* 0x0001880001147983 */ /* 0x001f280000300a00 */
[----:B-1----:R-:W4:Y:S01]  /*9fc20*/  LDL.LU.64 R16, [R1+0x180] ;  /* 0x0001800001107983 */ /* 0x002f220000300a00 */
[----:B------:R-:W-:-:S05]  /*9fc30*/  PRMT R0, R59, 0x7770, RZ ;  /* 0x000077703b007816 */ /* 0x000fca00000000ff */
[----:B------:R0:W-:Y:S01]  /*9fc40*/  @P5 STG.E.U8 desc[UR44][R10.64], R0 ;  /* 0x000000000a005986 */ /* 0x0001e2000c10112c */
[----:B------:R-:W-:Y:S01]  /*9fc50*/  ISETP.LT.AND P5, PT, R54, UR4, !P2 ;  /* 0x0000000436007c0c */ /* 0x000fe2000d7a1270 */
[----:B------:R-:W-:Y:S01]  /*9fc60*/  ULDC UR4, c[0x0][0x228] ;  /* 0x00008a0000047ab9 */ /* 0x000fe20000000800 */
[C---:B------:R-:W-:Y:S02]  /*9fc70*/  PRMT R2, R59.reuse, 0x7771, RZ ;  /* 0x000077713b027816 */ /* 0x040fe400000000ff */
[C---:B------:R-:W-:Y:S02]  /*9fc80*/  PRMT R3, R59.reuse, 0x7772, RZ ;  /* 0x000077723b037816 */ /* 0x040fe400000000ff */
[----:B------:R-:W-:Y:S02]  /*9fc90*/  PRMT R4, R59, 0x7773, RZ ;  /* 0x000077733b047816 */ /* 0x000fe400000000ff */
[----:B0-----:R-:W-:Y:S01]  /*9fca0*/  PRMT R0, R6, 0x7770, RZ ;  /* 0x0000777006007816 */ /* 0x001fe200000000ff */
[----:B------:R-:W4:Y:S04]  /*9fcb0*/  LDL.LU.64 R10, [R1+0x150] ;  /* 0x00015000010a7983 */ /* 0x000f280000300a00 */
[----:B------:R0:W-:Y:S04]  /*9fcc0*/  @P4 STG.E.U8 desc[UR44][R12.64], R2 ;  /* 0x000000020c004986 */ /* 0x0001e8000c10112c */
[----:B0-----:R-:W4:Y:S04]  /*9fcd0*/  LDL.LU.64 R12, [R1+0x120] ;  /* 0x00012000010c7983 */ /* 0x001f280000300a00 */
[----:B------:R0:W-:Y:S04]  /*9fce0*/  @P6 STG.E.U8 desc[UR44][R56.64], R3 ;  /* 0x0000000338006986 */ /* 0x0001e8000c10112c */
[----:B0-----:R-:W4:Y:S04]  /*9fcf0*/  LDL.LU.64 R56, [R1+0xc8] ;  /* 0x0000c80001387983 */ /* 0x001f280000300a00 */
[----:B------:R-:W4:Y:S04]  /*9fd00*/  LDL.LU.64 R58, [R1+0x158] ;  /* 0x00015800013a7983 */ /* 0x000f280000300a00 */
[----:B--2---:R0:W-:Y:S04]  /*9fd10*/  @P3 STG.E.U8 desc[UR44][R48.64], R4 ;  /* 0x0000000430003986 */ /* 0x0041e8000c10112c */
[----:B0-----:R-:W2:Y:S04]  /*9fd20*/  LDL.LU.64 R48, [R1+0x128] ;  /* 0x0001280001307983 */ /* 0x001ea80000300a00 */
[----:B---3--:R0:W-:Y:S04]  /*9fd30*/  @P5 STG.E.U8 desc[UR44][R60.64], R0 ;  /* 0x000000003c005986 */ /* 0x0081e8000c10112c */
[----:B0-----:R-:W3:Y:S01]  /*9fd40*/  LDL.LU.64 R60, [R1+0x108] ;  /* 0x00010800013c7983 */ /* 0x001ee20000300a00 */
        /* <DEDUP_REMOVED lines=8> */
[----:B------:R-:W-:-:S02]  /*9fdd0*/  PRMT R2, R6, 0x7771, RZ ;  /* 0x0000777106027816 */ /* 0x000fc400000000ff */
[C---:B------:R-:W-:Y:S02]  /*9fde0*/  PRMT R3, R6.reuse, 0x7772, RZ ;  /* 0x0000777206037816 */ /* 0x040fe400000000ff */
[----:B------:R-:W-:Y:S01]  /*9fdf0*/  PRMT R6, R6, 0x7773, RZ ;  /* 0x0000777306067816 */ /* 0x000fe200000000ff */
[----:B------:R0:W-:Y:S01]  /*9fe00*/  @P4 STG.E.U8 desc[UR44][R22.64], R2 ;  /* 0x0000000216004986 */ /* 0x0001e2000c10112c */
[----:B------:R-:W-:-:S03]  /*9fe10*/  PRMT R0, R50, 0x7770, RZ ;  /* 0x0000777032007816 */ /* 0x000fc600000000ff */
[----:B------:R1:W-:Y:S01]  /*9fe20*/  @P3 STG.E.U8 desc[UR44][R18.64], R3 ;  /* 0x0000000312003986 */ /* 0x0003e2000c10112c */
[C---:B------:R-:W-:Y:S01]  /*9fe30*/  ISETP.LT.AND P3, PT, R55.reuse, UR4, !P1 ;  /* 0x0000000437007c0c */ /* 0x040fe2000cf61270 */
[----:B------:R-:W-:Y:S01]  /*9fe40*/  ULDC UR4, c[0x0][0x228] ;  /* 0x00008a0000047ab9 */ /* 0x000fe20000000800 */
[----:B------:R-:W-:Y:S01]  /*9fe50*/  ISETP.LT.AND P4, PT, R55, UR5, !P0 ;  /* 0x0000000537007c0c */ /* 0x000fe2000c781270 */
[----:B----4-:R-:W-:Y:S01]  /*9fe60*/  @P2 STG.E.U8 desc[UR44][R20.64], R6 ;  /* 0x0000000614002986 */ /* 0x010fe2000c10112c */
[----:B------:R-:W-:Y:S01]  /*9fe70*/  ULDC UR5, c[0x0][0x228] ;  /* 0x00008a0000057ab9 */ /* 0x000fe20000000800 */
[----:B------:R-:W-:Y:S01]  /*9fe80*/  ISETP.LT.AND P5, PT, R54, UR6, !P0 ;  /* 0x0000000636007c0c */ /* 0x000fe2000c7a1270 */
[----:B------:R-:W-:Y:S01]  /*9fe90*/  ULDC UR6, c[0x0][0x228] ;  /* 0x00008a0000067ab9 */ /* 0x000fe20000000800 */
[----:B------:R4:W-:Y:S01]  /*9fea0*/  @P6 STG.E.U8 desc[UR44][R16.64], R0 ;  /* 0x0000000010006986 */ /* 0x0009e2000c10112c */
[----:B------:R-:W-:Y:S02]  /*9feb0*/  ISETP.LT.AND P6, PT, R15, UR4, !P1 ;  /* 0x000000040f007c0c */ /* 0x000fe4000cfc1270 */
[----:B------:R-:W-:-:S02]  /*9fec0*/  ISETP.LT.AND P1, PT, R14, UR5, !P1 ;  /* 0x000000050e007c0c */ /* 0x000fc4000cf21270 */
[----:B------:R-:W-:Y:S02]  /*9fed0*/  ISETP.LT.AND P2, PT, R15, UR6, !P0 ;  /* 0x000000060f007c0c */ /* 0x000fe4000c741270 */
[----:B------:R-:W-:Y:S02]  /*9fee0*/  ISETP.LT.AND P0, PT, R14, UR6, !P0 ;  /* 0x000000060e007c0c */ /* 0x000fe4000c701270 */
[C---:B0-----:R-:W-:Y:S02]  /*9fef0*/  PRMT R2, R50.reuse, 0x7771, RZ ;  /* 0x0000777132027816 */ /* 0x041fe400000000ff */
[C---:B-1----:R-:W-:Y:S02]  /*9ff00*/  PRMT R3, R50.reuse, 0x7772, RZ ;  /* 0x0000777232037816 */ /* 0x042fe400000000ff */
[----:B------:R-:W-:Y:S02]  /*9ff10*/  PRMT R4, R50, 0x7773, RZ ;  /* 0x0000777332047816 */ /* 0x000fe400000000ff */
[----:B----4-:R-:W-:-:S02]  /*9ff20*/  PRMT R0, R7, 0x7770, RZ ;  /* 0x0000777007007816 */ /* 0x010fc400000000ff */
[C---:B------:R-:W-:Y:S02]  /*9ff30*/  PRMT R5, R7.reuse, 0x7771, RZ ;  /* 0x0000777107057816 */ /* 0x040fe400000000ff */
[C---:B------:R-:W-:Y:S02]  /*9ff40*/  PRMT R6, R7.reuse, 0x7772, RZ ;  /* 0x0000777207067816 */ /* 0x040fe400000000ff */
[----:B------:R-:W-:Y:S01]  /*9ff50*/  PRMT R7, R7, 0x7773, RZ ;  /* 0x0000777307077816 */ /* 0x000fe200000000ff */
[----:B------:R0:W-:Y:S04]  /*9ff60*/  @P3 STG.E.U8 desc[UR44][R10.64], R2 ;  /* 0x000000020a003986 */ /* 0x0001e8000c10112c */
[----:B------:R0:W-:Y:S04]  /*9ff70*/  @P6 STG.E.U8 desc[UR44][R12.64], R3 ;  /* 0x000000030c006986 */ /* 0x0001e8000c10112c */
[----:B------:R0:W-:Y:S04]  /*9ff80*/  @P1 STG.E.U8 desc[UR44][R56.64], R4 ;  /* 0x0000000438001986 */ /* 0x0001e8000c10112c */
[----:B------:R0:W-:Y:S04]  /*9ff90*/  @P5 STG.E.U8 desc[UR44][R58.64], R0 ;  /* 0x000000003a005986 */ /* 0x0001e8000c10112c */
[----:B--2---:R0:W-:Y:S04]  /*9ffa0*/  @P4 STG.E.U8 desc[UR44][R48.64], R5 ;  /* 0x0000000530004986 */ /* 0x0041e8000c10112c */
[----:B---3--:R0:W-:Y:S01]  /*9ffb0*/  @P2 STG.E.U8 desc[UR44][R60.64], R6 ;  /* 0x000000063c002986 */ /* 0x0081e2000c10112c */
[----:B------:R-:W-:Y:S05]  /*9ffc0*/  @!P0 EXIT ;  /* 0x000000000000894d */ /* 0x000fea0003800000 */
[----:B0-----:R-:W2:Y:S04]  /*9ffd0*/  LDL.LU.64 R60, [R1+0x100] ;  /* 0x00010000013c7983 */ /* 0x001ea80000300a00 */
[----:B--2---:R-:W-:Y:S01]  /*9ffe0*/  STG.E.U8 desc[UR44][R60.64], R7 ;  /* 0x000000073c007986 */ /* 0x004fe2000c10112c */
[----:B------:R-:W-:Y:S05]  /*9fff0*/  EXIT ;  /* 0x000000000000794d */ /* 0x000fea0003800000 */
.L_x_2:
[----:B------:R-:W-:-:S00]  /*a0000*/  BRA `(.L_x_2) ;  /* 0xfffffffc00fc7947 */ /* 0x000fc0000383ffff */
[----:B------:R-:W-:-:S00]  /*a0010*/  NOP ;  /* 0x0000000000007918 */ /* 0x000fc00000000000 */
        /* <DEDUP_REMOVED lines=14> */
.L_x_3:


//--------------------- .nv.shared.matmul_kernel  --------------------------
	.section	.nv.shared.matmul_kernel,"aw",@nobits
	.sectionflags	@""
	.align	16
	.zero		1024


//--------------------- .nv.shared.reserved.0     --------------------------
	.section	.nv.shared.reserved.0,"aw",@nobits
	.weak		__nv_reservedSMEM_offset_0_alias
	.size		__nv_reservedSMEM_offset_0_alias, 0, 0
	.other		__nv_reservedSMEM_offset_0_alias,@"STO_CUDA_RESERVED_SHARED STV_DEFAULT"
__nv_reservedSMEM_offset_0_alias:
	.zero		0


//--------------------- .nv.constant0.matmul_kernel --------------------------
	.section	.nv.constant0.matmul_kernel,"a",@progbits
	.sectionflags	@""
	.align	4
.nv.constant0.matmul_kernel:
	.zero		608


//--------------------- SYMBOLS --------------------------

	.type		.nv.reservedSmem.offset0,@object
	.size		.nv.reservedSmem.offset0,0x4
